	.target	sm_90a

	.elftype	@"ET_EXEC"


//--------------------- .note.nv.tkinfo           --------------------------
	.section	.note.nv.tkinfo,"",@"SHT_NOTE"
	.sectionflags	@"SHF_NOTE_NV_TKINFO"
	.tkinfo
        /*0018*/ 	.word	0x00000002
        /*0030*/ 	.string	""
        /*0030*/ 	.string	"ptxas"
        /*0030*/ 	.string	"Cuda compilation tools, release 13.0, V13.0.88"
        /*0030*/ 	.string	"Build cuda_13.0.r13.0/compiler.36424714_0"
        /*0030*/ 	.string	"-arch sm_90a -m 64 "



//--------------------- .note.nv.cuinfo           --------------------------
	.section	.note.nv.cuinfo,"",@"SHT_NOTE"
	.sectionflags	@"SHF_NOTE_NV_CUINFO"
        /*0018*/ 	.short	0x0002
        /*001a*/ 	.short	0x005a
        /*001c*/ 	.short	0x0082
	.zero		2


//--------------------- .nv.info                  --------------------------
	.section	.nv.info,"",@"SHT_CUDA_INFO"
	.align	4


	//----- nvinfo : EIATTR_REGCOUNT
	.align		4
        /*0000*/ 	.byte	0x04, 0x2f
        /*0002*/ 	.short	(.L_12 - .L_11)
	.align		4
.L_11:
        /*0004*/ 	.word	index@(_ZN7cutlass13device_kernelIN5flash19enable_sm80_to_sm89INS1_16FlashAttnFwdSm80INS1_25CollectiveMainloopFwdSm80ILi8ELi1ELb0EN4cute5tupleIJNS5_1CILi128EEENS7_ILi48EEENS7_ILi256EEEEEELi256ENS_6half_tEfNS_4arch4Sm80ELb1ELb0ELb0ELb1ELb1ELb1ELb1ELb1EEENS1_21CollectiveEpilogueFwdINS6_IJS8_SA_S9_EEENS6_IJNS7_ILi1EEESI_SI_EEESC_SE_Li256ELb1ELb1ELb1ELb0EEENS1_36VarlenDynamicPersistentTileSchedulerILi128ELi48ELi256ELi256ELb1ELb1ELb0ELb1ELb1ELb1EEEEEEEEEvNT_6ParamsE)
        /*0008*/ 	.word	0x00000004


	//----- nvinfo : EIATTR_FRAME_SIZE
	.align		4
.L_12:
        /*000c*/ 	.byte	0x04, 0x11
        /*000e*/ 	.short	(.L_14 - .L_13)
	.align		4
.L_13:
        /*0010*/ 	.word	index@(_ZN7cutlass13device_kernelIN5flash19enable_sm80_to_sm89INS1_16FlashAttnFwdSm80INS1_25CollectiveMainloopFwdSm80ILi8ELi1ELb0EN4cute5tupleIJNS5_1CILi128EEENS7_ILi48EEENS7_ILi256EEEEEELi256ENS_6half_tEfNS_4arch4Sm80ELb1ELb0ELb0ELb1ELb1ELb1ELb1ELb1EEENS1_21CollectiveEpilogueFwdINS6_IJS8_SA_S9_EEENS6_IJNS7_ILi1EEESI_SI_EEESC_SE_Li256ELb1ELb1ELb1ELb0EEENS1_36VarlenDynamicPersistentTileSchedulerILi128ELi48ELi256ELi256ELb1ELb1ELb0ELb1ELb1ELb1EEEEEEEEEvNT_6ParamsE)
        /*0014*/ 	.word	0x00000000


	//----- nvinfo : EIATTR_REGCOUNT
	.align		4
.L_14:
        /*0018*/ 	.byte	0x04, 0x2f
        /*001a*/ 	.short	(.L_16 - .L_15)
	.align		4
.L_15:
        /*001c*/ 	.word	index@(_ZN7cutlass13device_kernelIN5flash19enable_sm80_to_sm89INS1_16FlashAttnFwdSm80INS1_25CollectiveMainloopFwdSm80ILi8ELi1ELb0EN4cute5tupleIJNS5_1CILi128EEENS7_ILi64EEENS7_ILi256EEEEEELi256ENS_6half_tEfNS_4arch4Sm80ELb1ELb0ELb0ELb1ELb1ELb0ELb1ELb1EEENS1_21CollectiveEpilogueFwdINS6_IJS8_SA_S9_EEENS6_IJNS7_ILi1EEESI_SI_EEESC_SE_Li256ELb1ELb1ELb1ELb0EEENS1_36VarlenDynamicPersistentTileSchedulerILi128ELi64ELi256ELi256ELb1ELb1ELb0ELb1ELb1ELb1EEEEEEEEEvNT_6ParamsE)
        /*0020*/ 	.word	0x00000004


	//----- nvinfo : EIATTR_FRAME_SIZE
	.align		4
.L_16:
        /*0024*/ 	.byte	0x04, 0x11
        /*0026*/ 	.short	(.L_18 - .L_17)
	.align		4
.L_17:
        /*0028*/ 	.word	index@(_ZN7cutlass13device_kernelIN5flash19enable_sm80_to_sm89INS1_16FlashAttnFwdSm80INS1_25CollectiveMainloopFwdSm80ILi8ELi1ELb0EN4cute5tupleIJNS5_1CILi128EEENS7_ILi64EEENS7_ILi256EEEEEELi256ENS_6half_tEfNS_4arch4Sm80ELb1ELb0ELb0ELb1ELb1ELb0ELb1ELb1EEENS1_21CollectiveEpilogueFwdINS6_IJS8_SA_S9_EEENS6_IJNS7_ILi1EEESI_SI_EEESC_SE_Li256ELb1ELb1ELb1ELb0EEENS1_36VarlenDynamicPersistentTileSchedulerILi128ELi64ELi256ELi256ELb1ELb1ELb0ELb1ELb1ELb1EEEEEEEEEvNT_6ParamsE)
        /*002c*/ 	.word	0x00000000


	//----- nvinfo : EIATTR_REGCOUNT
	.align		4
.L_18:
        /*0030*/ 	.byte	0x04, 0x2f
        /*0032*/ 	.short	(.L_20 - .L_19)
	.align		4
.L_19:
        /*0034*/ 	.word	index@(_ZN7cutlass13device_kernelIN5flash19enable_sm80_to_sm89INS1_16FlashAttnFwdSm80INS1_25CollectiveMainloopFwdSm80ILi8ELi1ELb0EN4cute5tupleIJNS5_1CILi128EEENS7_ILi96EEENS7_ILi256EEEEEELi256ENS_6half_tEfNS_4arch4Sm80ELb1ELb0ELb0ELb0ELb1ELb0ELb1ELb1EEENS1_21CollectiveEpilogueFwdINS6_IJS8_SA_S9_EEENS6_IJNS7_ILi1EEESI_SI_EEESC_SE_Li256ELb0ELb1ELb1ELb0EEENS1_30DynamicPersistentTileSchedulerILi256ELi256ELb1ELb1ELb0EEEEEEEEEvNT_6ParamsE)
        /*0038*/ 	.word	0x00000004


	//----- nvinfo : EIATTR_FRAME_SIZE
	.align		4
.L_20:
        /*003c*/ 	.byte	0x04, 0x11
        /*003e*/ 	.short	(.L_22 - .L_21)
	.align		4
.L_21:
        /*0040*/ 	.word	index@(_ZN7cutlass13device_kernelIN5flash19enable_sm80_to_sm89INS1_16FlashAttnFwdSm80INS1_25CollectiveMainloopFwdSm80ILi8ELi1ELb0EN4cute5tupleIJNS5_1CILi128EEENS7_ILi96EEENS7_ILi256EEEEEELi256ENS_6half_tEfNS_4arch4Sm80ELb1ELb0ELb0ELb0ELb1ELb0ELb1ELb1EEENS1_21CollectiveEpilogueFwdINS6_IJS8_SA_S9_EEENS6_IJNS7_ILi1EEESI_SI_EEESC_SE_Li256ELb0ELb1ELb1ELb0EEENS1_30DynamicPersistentTileSchedulerILi256ELi256ELb1ELb1ELb0EEEEEEEEEvNT_6ParamsE)
        /*0044*/ 	.word	0x00000000


	//----- nvinfo : EIATTR_REGCOUNT
	.align		4
.L_22:
        /*0048*/ 	.byte	0x04, 0x2f
        /*004a*/ 	.short	(.L_24 - .L_23)
	.align		4
.L_23:
        /*004c*/ 	.word	index@(_ZN7cutlass13device_kernelIN5flash19enable_sm80_to_sm89INS1_16FlashAttnFwdSm80INS1_25CollectiveMainloopFwdSm80ILi8ELi1ELb0EN4cute5tupleIJNS5_1CILi128EEENS7_ILi48EEENS7_ILi256EEEEEELi256ENS_6half_tEfNS_4arch4Sm80ELb0ELb1ELb0ELb1ELb1ELb1ELb1ELb1EEENS1_21CollectiveEpilogueFwdINS6_IJS8_SA_S9_EEENS6_IJNS7_ILi1EEESI_SI_EEESC_SE_Li256ELb1ELb1ELb1ELb0EEENS1_36VarlenDynamicPersistentTileSchedulerILi128ELi48ELi256ELi256ELb1ELb1ELb0ELb1ELb0ELb1EEEEEEEEEvNT_6ParamsE)
        /*0050*/ 	.word	0x00000004


	//----- nvinfo : EIATTR_FRAME_SIZE
	.align		4
.L_24:
        /*0054*/ 	.byte	0x04, 0x11
        /*0056*/ 	.short	(.L_26 - .L_25)
	.align		4
.L_25:
        /*0058*/ 	.word	index@(_ZN7cutlass13device_kernelIN5flash19enable_sm80_to_sm89INS1_16FlashAttnFwdSm80INS1_25CollectiveMainloopFwdSm80ILi8ELi1ELb0EN4cute5tupleIJNS5_1CILi128EEENS7_ILi48EEENS7_ILi256EEEEEELi256ENS_6half_tEfNS_4arch4Sm80ELb0ELb1ELb0ELb1ELb1ELb1ELb1ELb1EEENS1_21CollectiveEpilogueFwdINS6_IJS8_SA_S9_EEENS6_IJNS7_ILi1EEESI_SI_EEESC_SE_Li256ELb1ELb1ELb1ELb0EEENS1_36VarlenDynamicPersistentTileSchedulerILi128ELi48ELi256ELi256ELb1ELb1ELb0ELb1ELb0ELb1EEEEEEEEEvNT_6ParamsE)
        /*005c*/ 	.word	0x00000000


	//----- nvinfo : EIATTR_REGCOUNT
	.align		4
.L_26:
        /*0060*/ 	.byte	0x04, 0x2f
        /*0062*/ 	.short	(.L_28 - .L_27)
	.align		4
.L_27:
        /*0064*/ 	.word	index@(_ZN7cutlass13device_kernelIN5flash19enable_sm80_to_sm89INS1_16FlashAttnFwdSm80INS1_25CollectiveMainloopFwdSm80ILi8ELi1ELb0EN4cute5tupleIJNS5_1CILi128EEENS7_ILi64EEENS7_ILi256EEEEEELi256ENS_6half_tEfNS_4arch4Sm80ELb0ELb1ELb0ELb1ELb1ELb0ELb1ELb1EEENS1_21CollectiveEpilogueFwdINS6_IJS8_SA_S9_EEENS6_IJNS7_ILi1EEESI_SI_EEESC_SE_Li256ELb1ELb1ELb1ELb0EEENS1_36VarlenDynamicPersistentTileSchedulerILi128ELi64ELi256ELi256ELb1ELb1ELb0ELb1ELb0ELb1EEEEEEEEEvNT_6ParamsE)
        /*0068*/ 	.word	0x00000004


	//----- nvinfo : EIATTR_FRAME_SIZE
	.align		4
.L_28:
        /*006c*/ 	.byte	0x04, 0x11
        /*006e*/ 	.short	(.L_30 - .L_29)
	.align		4
.L_29:
        /*0070*/ 	.word	index@(_ZN7cutlass13device_kernelIN5flash19enable_sm80_to_sm89INS1_16FlashAttnFwdSm80INS1_25CollectiveMainloopFwdSm80ILi8ELi1ELb0EN4cute5tupleIJNS5_1CILi128EEENS7_ILi64EEENS7_ILi256EEEEEELi256ENS_6half_tEfNS_4arch4Sm80ELb0ELb1ELb0ELb1ELb1ELb0ELb1ELb1EEENS1_21CollectiveEpilogueFwdINS6_IJS8_SA_S9_EEENS6_IJNS7_ILi1EEESI_SI_EEESC_SE_Li256ELb1ELb1ELb1ELb0EEENS1_36VarlenDynamicPersistentTileSchedulerILi128ELi64ELi256ELi256ELb1ELb1ELb0ELb1ELb0ELb1EEEEEEEEEvNT_6ParamsE)
        /*0074*/ 	.word	0x00000000


	//----- nvinfo : EIATTR_REGCOUNT
	.align		4
.L_30:
        /*0078*/ 	.byte	0x04, 0x2f
        /*007a*/ 	.short	(.L_32 - .L_31)
	.align		4
.L_31:
        /*007c*/ 	.word	index@(_ZN7cutlass13device_kernelIN5flash19enable_sm80_to_sm89INS1_16FlashAttnFwdSm80INS1_25CollectiveMainloopFwdSm80ILi8ELi1ELb0EN4cute5tupleIJNS5_1CILi128EEENS7_ILi64EEENS7_ILi256EEEEEELi256ENS_6half_tEfNS_4arch4Sm80ELb0ELb1ELb0ELb0ELb1ELb0ELb1ELb1EEENS1_21CollectiveEpilogueFwdINS6_IJS8_SA_S9_EEENS6_IJNS7_ILi1EEESI_SI_EEESC_SE_Li256ELb0ELb1ELb1ELb0EEENS1_19SingleTileSchedulerILb0ELb1ELb1ELi128EEEEEEEEEvNT_6ParamsE)
        /*0080*/ 	.word	0x00000004


	//----- nvinfo : EIATTR_FRAME_SIZE
	.align		4
.L_32:
        /*0084*/ 	.byte	0x04, 0x11
        /*0086*/ 	.short	(.L_34 - .L_33)
	.align		4
.L_33:
        /*0088*/ 	.word	index@(_ZN7cutlass13device_kernelIN5flash19enable_sm80_to_sm89INS1_16FlashAttnFwdSm80INS1_25CollectiveMainloopFwdSm80ILi8ELi1ELb0EN4cute5tupleIJNS5_1CILi128EEENS7_ILi64EEENS7_ILi256EEEEEELi256ENS_6half_tEfNS_4arch4Sm80ELb0ELb1ELb0ELb0ELb1ELb0ELb1ELb1EEENS1_21CollectiveEpilogueFwdINS6_IJS8_SA_S9_EEENS6_IJNS7_ILi1EEESI_SI_EEESC_SE_Li256ELb0ELb1ELb1ELb0EEENS1_19SingleTileSchedulerILb0ELb1ELb1ELi128EEEEEEEEEvNT_6ParamsE)
        /*008c*/ 	.word	0x00000000


	//----- nvinfo : EIATTR_REGCOUNT
	.align		4
.L_34:
        /*0090*/ 	.byte	0x04, 0x2f
        /*0092*/ 	.short	(.L_36 - .L_35)
	.align		4
.L_35:
        /*0094*/ 	.word	index@(_ZN7cutlass13device_kernelIN5flash19enable_sm80_to_sm89INS1_16FlashAttnFwdSm80INS1_25CollectiveMainloopFwdSm80ILi8ELi1ELb0EN4cute5tupleIJNS5_1CILi128EEENS7_ILi48EEENS7_ILi256EEEEEELi256ENS_6half_tEfNS_4arch4Sm80ELb0ELb0ELb0ELb1ELb1ELb1ELb1ELb1EEENS1_21CollectiveEpilogueFwdINS6_IJS8_SA_S9_EEENS6_IJNS7_ILi1EEESI_SI_EEESC_SE_Li256ELb1ELb1ELb1ELb0EEENS1_36VarlenDynamicPersistentTileSchedulerILi128ELi48ELi256ELi256ELb1ELb1ELb0ELb0ELb1ELb1EEEEEEEEEvNT_6ParamsE)
        /*0098*/ 	.word	0x00000004


	//----- nvinfo : EIATTR_FRAME_SIZE
	.align		4
.L_36:
        /*009c*/ 	.byte	0x04, 0x11
        /*009e*/ 	.short	(.L_38 - .L_37)
	.align		4
.L_37:
        /*00a0*/ 	.word	index@(_ZN7cutlass13device_kernelIN5flash19enable_sm80_to_sm89INS1_16FlashAttnFwdSm80INS1_25CollectiveMainloopFwdSm80ILi8ELi1ELb0EN4cute5tupleIJNS5_1CILi128EEENS7_ILi48EEENS7_ILi256EEEEEELi256ENS_6half_tEfNS_4arch4Sm80ELb0ELb0ELb0ELb1ELb1ELb1ELb1ELb1EEENS1_21CollectiveEpilogueFwdINS6_IJS8_SA_S9_EEENS6_IJNS7_ILi1EEESI_SI_EEESC_SE_Li256ELb1ELb1ELb1ELb0EEENS1_36VarlenDynamicPersistentTileSchedulerILi128ELi48ELi256ELi256ELb1ELb1ELb0ELb0ELb1ELb1EEEEEEEEEvNT_6ParamsE)
        /*00a4*/ 	.word	0x00000000


	//----- nvinfo : EIATTR_REGCOUNT
	.align		4
.L_38:
        /*00a8*/ 	.byte	0x04, 0x2f
        /*00aa*/ 	.short	(.L_40 - .L_39)
	.align		4
.L_39:
        /*00ac*/ 	.word	index@(_ZN7cutlass13device_kernelIN5flash19enable_sm80_to_sm89INS1_16FlashAttnFwdSm80INS1_25CollectiveMainloopFwdSm80ILi8ELi1ELb0EN4cute5tupleIJNS5_1CILi128EEENS7_ILi64EEENS7_ILi256EEEEEELi256ENS_6half_tEfNS_4arch4Sm80ELb0ELb0ELb0ELb1ELb1ELb0ELb1ELb1EEENS1_21CollectiveEpilogueFwdINS6_IJS8_SA_S9_EEENS6_IJNS7_ILi1EEESI_SI_EEESC_SE_Li256ELb1ELb1ELb1ELb0EEENS1_36VarlenDynamicPersistentTileSchedulerILi128ELi64ELi256ELi256ELb1ELb1ELb0ELb0ELb1ELb1EEEEEEEEEvNT_6ParamsE)
        /*00b0*/ 	.word	0x00000004


	//----- nvinfo : EIATTR_FRAME_SIZE
	.align		4
.L_40:
        /*00b4*/ 	.byte	0x04, 0x11
        /*00b6*/ 	.short	(.L_42 - .L_41)
	.align		4
.L_41:
        /*00b8*/ 	.word	index@(_ZN7cutlass13device_kernelIN5flash19enable_sm80_to_sm89INS1_16FlashAttnFwdSm80INS1_25CollectiveMainloopFwdSm80ILi8ELi1ELb0EN4cute5tupleIJNS5_1CILi128EEENS7_ILi64EEENS7_ILi256EEEEEELi256ENS_6half_tEfNS_4arch4Sm80ELb0ELb0ELb0ELb1ELb1ELb0ELb1ELb1EEENS1_21CollectiveEpilogueFwdINS6_IJS8_SA_S9_EEENS6_IJNS7_ILi1EEESI_SI_EEESC_SE_Li256ELb1ELb1ELb1ELb0EEENS1_36VarlenDynamicPersistentTileSchedulerILi128ELi64ELi256ELi256ELb1ELb1ELb0ELb0ELb1ELb1EEEEEEEEEvNT_6ParamsE)
        /*00bc*/ 	.word	0x00000000


	//----- nvinfo : EIATTR_REGCOUNT
	.align		4
.L_42:
        /*00c0*/ 	.byte	0x04, 0x2f
        /*00c2*/ 	.short	(.L_44 - .L_43)
	.align		4
.L_43:
        /*00c4*/ 	.word	index@(_ZN7cutlass13device_kernelIN5flash19enable_sm80_to_sm89INS1_16FlashAttnFwdSm80INS1_25CollectiveMainloopFwdSm80ILi8ELi1ELb0EN4cute5tupleIJNS5_1CILi128EEENS7_ILi96EEENS7_ILi256EEEEEELi256ENS_6half_tEfNS_4arch4Sm80ELb0ELb0ELb0ELb0ELb1ELb0ELb1ELb1EEENS1_21CollectiveEpilogueFwdINS6_IJS8_SA_S9_EEENS6_IJNS7_ILi1EEESI_SI_EEESC_SE_Li256ELb0ELb1ELb1ELb0EEENS1_19SingleTileSchedulerILb0ELb1ELb1ELi128EEEEEEEEEvNT_6ParamsE)
        /*00c8*/ 	.word	0x00000004


	//----- nvinfo : EIATTR_FRAME_SIZE
	.align		4
.L_44:
        /*00cc*/ 	.byte	0x04, 0x11
        /*00ce*/ 	.short	(.L_46 - .L_45)
	.align		4
.L_45:
        /*00d0*/ 	.word	index@(_ZN7cutlass13device_kernelIN5flash19enable_sm80_to_sm89INS1_16FlashAttnFwdSm80INS1_25CollectiveMainloopFwdSm80ILi8ELi1ELb0EN4cute5tupleIJNS5_1CILi128EEENS7_ILi96EEENS7_ILi256EEEEEELi256ENS_6half_tEfNS_4arch4Sm80ELb0ELb0ELb0ELb0ELb1ELb0ELb1ELb1EEENS1_21CollectiveEpilogueFwdINS6_IJS8_SA_S9_EEENS6_IJNS7_ILi1EEESI_SI_EEESC_SE_Li256ELb0ELb1ELb1ELb0EEENS1_19SingleTileSchedulerILb0ELb1ELb1ELi128EEEEEEEEEvNT_6ParamsE)
        /*00d4*/ 	.word	0x00000000


	//----- nvinfo : EIATTR_REGCOUNT
	.align		4
.L_46:
        /*00d8*/ 	.byte	0x04, 0x2f
        /*00da*/ 	.short	(.L_48 - .L_47)
	.align		4
.L_47:
        /*00dc*/ 	.word	index@(_ZN7cutlass13device_kernelIN5flash19enable_sm80_to_sm89INS1_16FlashAttnFwdSm80INS1_25CollectiveMainloopFwdSm80ILi8ELi1ELb0EN4cute5tupleIJNS5_1CILi128EEENS7_ILi32EEENS7_ILi256EEEEEELi256ENS_6half_tEfNS_4arch4Sm80ELb1ELb0ELb0ELb1ELb1ELb1ELb1ELb1EEENS1_21CollectiveEpilogueFwdINS6_IJS8_SA_S9_EEENS6_IJNS7_ILi1EEESI_SI_EEESC_SE_Li256ELb1ELb1ELb1ELb0EEENS1_36VarlenDynamicPersistentTileSchedulerILi128ELi32ELi256ELi256ELb1ELb1ELb0ELb1ELb1ELb1EEEEEEEEEvNT_6ParamsE)
        /*00e0*/ 	.word	0x00000004


	//----- nvinfo : EIATTR_FRAME_SIZE
	.align		4
.L_48:
        /*00e4*/ 	.byte	0x04, 0x11
        /*00e6*/ 	.short	(.L_50 - .L_49)
	.align		4
.L_49:
        /*00e8*/ 	.word	index@(_ZN7cutlass13device_kernelIN5flash19enable_sm80_to_sm89INS1_16FlashAttnFwdSm80INS1_25CollectiveMainloopFwdSm80ILi8ELi1ELb0EN4cute5tupleIJNS5_1CILi128EEENS7_ILi32EEENS7_ILi256EEEEEELi256ENS_6half_tEfNS_4arch4Sm80ELb1ELb0ELb0ELb1ELb1ELb1ELb1ELb1EEENS1_21CollectiveEpilogueFwdINS6_IJS8_SA_S9_EEENS6_IJNS7_ILi1EEESI_SI_EEESC_SE_Li256ELb1ELb1ELb1ELb0EEENS1_36VarlenDynamicPersistentTileSchedulerILi128ELi32ELi256ELi256ELb1ELb1ELb0ELb1ELb1ELb1EEEEEEEEEvNT_6ParamsE)
        /*00ec*/ 	.word	0x00000000


	//----- nvinfo : EIATTR_REGCOUNT
	.align		4
.L_50:
        /*00f0*/ 	.byte	0x04, 0x2f
        /*00f2*/ 	.short	(.L_52 - .L_51)
	.align		4
.L_51:
        /*00f4*/ 	.word	index@(_ZN7cutlass13device_kernelIN5flash19enable_sm80_to_sm89INS1_16FlashAttnFwdSm80INS1_25CollectiveMainloopFwdSm80ILi8ELi1ELb1EN4cute5tupleIJNS5_1CILi128EEENS7_ILi48EEENS7_ILi256EEEEEELi256ENS_6half_tEfNS_4arch4Sm80ELb1ELb0ELb0ELb1ELb1ELb0ELb1ELb1EEENS1_21CollectiveEpilogueFwdINS6_IJS8_SA_S9_EEENS6_IJNS7_ILi1EEESI_SI_EEESC_SE_Li256ELb1ELb1ELb1ELb0EEENS1_36VarlenDynamicPersistentTileSchedulerILi128ELi48ELi256ELi256ELb1ELb1ELb0ELb1ELb1ELb1EEEEEEEEEvNT_6ParamsE)
        /*00f8*/ 	.word	0x00000004


	//----- nvinfo : EIATTR_FRAME_SIZE
	.align		4
.L_52:
        /*00fc*/ 	.byte	0x04, 0x11
        /*00fe*/ 	.short	(.L_54 - .L_53)
	.align		4
.L_53:
        /*0100*/ 	.word	index@(_ZN7cutlass13device_kernelIN5flash19enable_sm80_to_sm89INS1_16FlashAttnFwdSm80INS1_25CollectiveMainloopFwdSm80ILi8ELi1ELb1EN4cute5tupleIJNS5_1CILi128EEENS7_ILi48EEENS7_ILi256EEEEEELi256ENS_6half_tEfNS_4arch4Sm80ELb1ELb0ELb0ELb1ELb1ELb0ELb1ELb1EEENS1_21CollectiveEpilogueFwdINS6_IJS8_SA_S9_EEENS6_IJNS7_ILi1EEESI_SI_EEESC_SE_Li256ELb1ELb1ELb1ELb0EEENS1_36VarlenDynamicPersistentTileSchedulerILi128ELi48ELi256ELi256ELb1ELb1ELb0ELb1ELb1ELb1EEEEEEEEEvNT_6ParamsE)
        /*0104*/ 	.word	0x00000000


	//----- nvinfo : EIATTR_REGCOUNT
	.align		4
.L_54:
        /*0108*/ 	.byte	0x04, 0x2f
        /*010a*/ 	.short	(.L_56 - .L_55)
	.align		4
.L_55:
        /*010c*/ 	.word	index@(_ZN7cutlass13device_kernelIN5flash19enable_sm80_to_sm89INS1_16FlashAttnFwdSm80INS1_25CollectiveMainloopFwdSm80ILi8ELi1ELb1EN4cute5tupleIJNS5_1CILi128EEENS7_ILi64EEENS7_ILi256EEEEEELi256ENS_6half_tEfNS_4arch4Sm80ELb1ELb0ELb0ELb0ELb1ELb0ELb1ELb1EEENS1_21CollectiveEpilogueFwdINS6_IJS8_SA_S9_EEENS6_IJNS7_ILi1EEESI_SI_EEESC_SE_Li256ELb0ELb1ELb1ELb0EEENS1_30DynamicPersistentTileSchedulerILi256ELi256ELb1ELb1ELb0EEEEEEEEEvNT_6ParamsE)
        /*0110*/ 	.word	0x00000004


	//----- nvinfo : EIATTR_FRAME_SIZE
	.align		4
.L_56:
        /*0114*/ 	.byte	0x04, 0x11
        /*0116*/ 	.short	(.L_58 - .L_57)
	.align		4
.L_57:
        /*0118*/ 	.word	index@(_ZN7cutlass13device_kernelIN5flash19enable_sm80_to_sm89INS1_16FlashAttnFwdSm80INS1_25CollectiveMainloopFwdSm80ILi8ELi1ELb1EN4cute5tupleIJNS5_1CILi128EEENS7_ILi64EEENS7_ILi256EEEEEELi256ENS_6half_tEfNS_4arch4Sm80ELb1ELb0ELb0ELb0ELb1ELb0ELb1ELb1EEENS1_21CollectiveEpilogueFwdINS6_IJS8_SA_S9_EEENS6_IJNS7_ILi1EEESI_SI_EEESC_SE_Li256ELb0ELb1ELb1ELb0EEENS1_30DynamicPersistentTileSchedulerILi256ELi256ELb1ELb1ELb0EEEEEEEEEvNT_6ParamsE)
        /*011c*/ 	.word	0x00000000


	//----- nvinfo : EIATTR_REGCOUNT
	.align		4
.L_58:
        /*0120*/ 	.byte	0x04, 0x2f
        /*0122*/ 	.short	(.L_60 - .L_59)
	.align		4
.L_59:
        /*0124*/ 	.word	index@(_ZN7cutlass13device_kernelIN5flash19enable_sm80_to_sm89INS1_16FlashAttnFwdSm80INS1_25CollectiveMainloopFwdSm80ILi8ELi1ELb0EN4cute5tupleIJNS5_1CILi128EEENS7_ILi32EEENS7_ILi256EEEEEELi256ENS_6half_tEfNS_4arch4Sm80ELb0ELb1ELb0ELb1ELb1ELb1ELb1ELb1EEENS1_21CollectiveEpilogueFwdINS6_IJS8_SA_S9_EEENS6_IJNS7_ILi1EEESI_SI_EEESC_SE_Li256ELb1ELb1ELb1ELb0EEENS1_36VarlenDynamicPersistentTileSchedulerILi128ELi32ELi256ELi256ELb1ELb1ELb0ELb1ELb0ELb1EEEEEEEEEvNT_6ParamsE)
        /*0128*/ 	.word	0x00000004


	//----- nvinfo : EIATTR_FRAME_SIZE
	.align		4
.L_60:
        /*012c*/ 	.byte	0x04, 0x11
        /*012e*/ 	.short	(.L_62 - .L_61)
	.align		4
.L_61:
        /*0130*/ 	.word	index@(_ZN7cutlass13device_kernelIN5flash19enable_sm80_to_sm89INS1_16FlashAttnFwdSm80INS1_25CollectiveMainloopFwdSm80ILi8ELi1ELb0EN4cute5tupleIJNS5_1CILi128EEENS7_ILi32EEENS7_ILi256EEEEEELi256ENS_6half_tEfNS_4arch4Sm80ELb0ELb1ELb0ELb1ELb1ELb1ELb1ELb1EEENS1_21CollectiveEpilogueFwdINS6_IJS8_SA_S9_EEENS6_IJNS7_ILi1EEESI_SI_EEESC_SE_Li256ELb1ELb1ELb1ELb0EEENS1_36VarlenDynamicPersistentTileSchedulerILi128ELi32ELi256ELi256ELb1ELb1ELb0ELb1ELb0ELb1EEEEEEEEEvNT_6ParamsE)
        /*0134*/ 	.word	0x00000000


	//----- nvinfo : EIATTR_REGCOUNT
	.align		4
.L_62:
        /*0138*/ 	.byte	0x04, 0x2f
        /*013a*/ 	.short	(.L_64 - .L_63)
	.align		4
.L_63:
        /*013c*/ 	.word	index@(_ZN7cutlass13device_kernelIN5flash19enable_sm80_to_sm89INS1_16FlashAttnFwdSm80INS1_25CollectiveMainloopFwdSm80ILi8ELi1ELb1EN4cute5tupleIJNS5_1CILi128EEENS7_ILi48EEENS7_ILi256EEEEEELi256ENS_6half_tEfNS_4arch4Sm80ELb0ELb1ELb0ELb1ELb1ELb0ELb1ELb1EEENS1_21CollectiveEpilogueFwdINS6_IJS8_SA_S9_EEENS6_IJNS7_ILi1EEESI_SI_EEESC_SE_Li256ELb1ELb1ELb1ELb0EEENS1_36VarlenDynamicPersistentTileSchedulerILi128ELi48ELi256ELi256ELb1ELb1ELb0ELb1ELb0ELb1EEEEEEEEEvNT_6ParamsE)
        /*0140*/ 	.word	0x00000004


	//----- nvinfo : EIATTR_FRAME_SIZE
	.align		4
.L_64:
        /*0144*/ 	.byte	0x04, 0x11
        /*0146*/ 	.short	(.L_66 - .L_65)
	.align		4
.L_65:
        /*0148*/ 	.word	index@(_ZN7cutlass13device_kernelIN5flash19enable_sm80_to_sm89INS1_16FlashAttnFwdSm80INS1_25CollectiveMainloopFwdSm80ILi8ELi1ELb1EN4cute5tupleIJNS5_1CILi128EEENS7_ILi48EEENS7_ILi256EEEEEELi256ENS_6half_tEfNS_4arch4Sm80ELb0ELb1ELb0ELb1ELb1ELb0ELb1ELb1EEENS1_21CollectiveEpilogueFwdINS6_IJS8_SA_S9_EEENS6_IJNS7_ILi1EEESI_SI_EEESC_SE_Li256ELb1ELb1ELb1ELb0EEENS1_36VarlenDynamicPersistentTileSchedulerILi128ELi48ELi256ELi256ELb1ELb1ELb0ELb1ELb0ELb1EEEEEEEEEvNT_6ParamsE)
        /*014c*/ 	.word	0x00000000


	//----- nvinfo : EIATTR_REGCOUNT
	.align		4
.L_66:
        /*0150*/ 	.byte	0x04, 0x2f
        /*0152*/ 	.short	(.L_68 - .L_67)
	.align		4
.L_67:
        /*0154*/ 	.word	index@(_ZN7cutlass13device_kernelIN5flash19enable_sm80_to_sm89INS1_16FlashAttnFwdSm80INS1_25CollectiveMainloopFwdSm80ILi8ELi1ELb1EN4cute5tupleIJNS5_1CILi128EEENS7_ILi48EEENS7_ILi256EEEEEELi256ENS_6half_tEfNS_4arch4Sm80ELb0ELb1ELb0ELb0ELb1ELb0ELb1ELb1EEENS1_21CollectiveEpilogueFwdINS6_IJS8_SA_S9_EEENS6_IJNS7_ILi1EEESI_SI_EEESC_SE_Li256ELb0ELb1ELb1ELb0EEENS1_19SingleTileSchedulerILb0ELb1ELb1ELi128EEEEEEEEEvNT_6ParamsE)
        /*0158*/ 	.word	0x00000004


	//----- nvinfo : EIATTR_FRAME_SIZE
	.align		4
.L_68:
        /*015c*/ 	.byte	0x04, 0x11
        /*015e*/ 	.short	(.L_70 - .L_69)
	.align		4
.L_69:
        /*0160*/ 	.word	index@(_ZN7cutlass13device_kernelIN5flash19enable_sm80_to_sm89INS1_16FlashAttnFwdSm80INS1_25CollectiveMainloopFwdSm80ILi8ELi1ELb1EN4cute5tupleIJNS5_1CILi128EEENS7_ILi48EEENS7_ILi256EEEEEELi256ENS_6half_tEfNS_4arch4Sm80ELb0ELb1ELb0ELb0ELb1ELb0ELb1ELb1EEENS1_21CollectiveEpilogueFwdINS6_IJS8_SA_S9_EEENS6_IJNS7_ILi1EEESI_SI_EEESC_SE_Li256ELb0ELb1ELb1ELb0EEENS1_19SingleTileSchedulerILb0ELb1ELb1ELi128EEEEEEEEEvNT_6ParamsE)
        /*0164*/ 	.word	0x00000000


	//----- nvinfo : EIATTR_REGCOUNT
	.align		4
.L_70:
        /*0168*/ 	.byte	0x04, 0x2f
        /*016a*/ 	.short	(.L_72 - .L_71)
	.align		4
.L_71:
        /*016c*/ 	.word	index@(_ZN7cutlass13device_kernelIN5flash19enable_sm80_to_sm89INS1_16FlashAttnFwdSm80INS1_25CollectiveMainloopFwdSm80ILi8ELi1ELb0EN4cute5tupleIJNS5_1CILi128EEENS7_ILi32EEENS7_ILi256EEEEEELi256ENS_6half_tEfNS_4arch4Sm80ELb0ELb0ELb0ELb1ELb1ELb1ELb1ELb1EEENS1_21CollectiveEpilogueFwdINS6_IJS8_SA_S9_EEENS6_IJNS7_ILi1EEESI_SI_EEESC_SE_Li256ELb1ELb1ELb1ELb0EEENS1_36VarlenDynamicPersistentTileSchedulerILi128ELi32ELi256ELi256ELb1ELb1ELb0ELb0ELb1ELb1EEEEEEEEEvNT_6ParamsE)
        /*0170*/ 	.word	0x00000004


	//----- nvinfo : EIATTR_FRAME_SIZE
	.align		4
.L_72:
        /*0174*/ 	.byte	0x04, 0x11
        /*0176*/ 	.short	(.L_74 - .L_73)
	.align		4
.L_73:
        /*0178*/ 	.word	index@(_ZN7cutlass13device_kernelIN5flash19enable_sm80_to_sm89INS1_16FlashAttnFwdSm80INS1_25CollectiveMainloopFwdSm80ILi8ELi1ELb0EN4cute5tupleIJNS5_1CILi128EEENS7_ILi32EEENS7_ILi256EEEEEELi256ENS_6half_tEfNS_4arch4Sm80ELb0ELb0ELb0ELb1ELb1ELb1ELb1ELb1EEENS1_21CollectiveEpilogueFwdINS6_IJS8_SA_S9_EEENS6_IJNS7_ILi1EEESI_SI_EEESC_SE_Li256ELb1ELb1ELb1ELb0EEENS1_36VarlenDynamicPersistentTileSchedulerILi128ELi32ELi256ELi256ELb1ELb1ELb0ELb0ELb1ELb1EEEEEEEEEvNT_6ParamsE)
        /*017c*/ 	.word	0x00000000


	//----- nvinfo : EIATTR_REGCOUNT
	.align		4
.L_74:
        /*0180*/ 	.byte	0x04, 0x2f
        /*0182*/ 	.short	(.L_76 - .L_75)
	.align		4
.L_75:
        /*0184*/ 	.word	index@(_ZN7cutlass13device_kernelIN5flash19enable_sm80_to_sm89INS1_16FlashAttnFwdSm80INS1_25CollectiveMainloopFwdSm80ILi8ELi1ELb1EN4cute5tupleIJNS5_1CILi128EEENS7_ILi48EEENS7_ILi256EEEEEELi256ENS_6half_tEfNS_4arch4Sm80ELb0ELb0ELb0ELb1ELb1ELb0ELb1ELb1EEENS1_21CollectiveEpilogueFwdINS6_IJS8_SA_S9_EEENS6_IJNS7_ILi1EEESI_SI_EEESC_SE_Li256ELb1ELb1ELb1ELb0EEENS1_36VarlenDynamicPersistentTileSchedulerILi128ELi48ELi256ELi256ELb1ELb1ELb0ELb0ELb1ELb1EEEEEEEEEvNT_6ParamsE)
        /*0188*/ 	.word	0x00000004


	//----- nvinfo : EIATTR_FRAME_SIZE
	.align		4
.L_76:
        /*018c*/ 	.byte	0x04, 0x11
        /*018e*/ 	.short	(.L_78 - .L_77)
	.align		4
.L_77:
        /*0190*/ 	.word	index@(_ZN7cutlass13device_kernelIN5flash19enable_sm80_to_sm89INS1_16FlashAttnFwdSm80INS1_25CollectiveMainloopFwdSm80ILi8ELi1ELb1EN4cute5tupleIJNS5_1CILi128EEENS7_ILi48EEENS7_ILi256EEEEEELi256ENS_6half_tEfNS_4arch4Sm80ELb0ELb0ELb0ELb1ELb1ELb0ELb1ELb1EEENS1_21CollectiveEpilogueFwdINS6_IJS8_SA_S9_EEENS6_IJNS7_ILi1EEESI_SI_EEESC_SE_Li256ELb1ELb1ELb1ELb0EEENS1_36VarlenDynamicPersistentTileSchedulerILi128ELi48ELi256ELi256ELb1ELb1ELb0ELb0ELb1ELb1EEEEEEEEEvNT_6ParamsE)
        /*0194*/ 	.word	0x00000000


	//----- nvinfo : EIATTR_REGCOUNT
	.align		4
.L_78:
        /*0198*/ 	.byte	0x04, 0x2f
        /*019a*/ 	.short	(.L_80 - .L_79)
	.align		4
.L_79:
        /*019c*/ 	.word	index@(_ZN7cutlass13device_kernelIN5flash19enable_sm80_to_sm89INS1_16FlashAttnFwdSm80INS1_25CollectiveMainloopFwdSm80ILi8ELi1ELb1EN4cute5tupleIJNS5_1CILi128EEENS7_ILi64EEENS7_ILi256EEEEEELi256ENS_6half_tEfNS_4arch4Sm80ELb0ELb0ELb0ELb0ELb1ELb0ELb1ELb1EEENS1_21CollectiveEpilogueFwdINS6_IJS8_SA_S9_EEENS6_IJNS7_ILi1EEESI_SI_EEESC_SE_Li256ELb0ELb1ELb1ELb0EEENS1_19SingleTileSchedulerILb0ELb1ELb1ELi128EEEEEEEEEvNT_6ParamsE)
        /*01a0*/ 	.word	0x00000004


	//----- nvinfo : EIATTR_FRAME_SIZE
	.align		4
.L_80:
        /*01a4*/ 	.byte	0x04, 0x11
        /*01a6*/ 	.short	(.L_82 - .L_81)
	.align		4
.L_81:
        /*01a8*/ 	.word	index@(_ZN7cutlass13device_kernelIN5flash19enable_sm80_to_sm89INS1_16FlashAttnFwdSm80INS1_25CollectiveMainloopFwdSm80ILi8ELi1ELb1EN4cute5tupleIJNS5_1CILi128EEENS7_ILi64EEENS7_ILi256EEEEEELi256ENS_6half_tEfNS_4arch4Sm80ELb0ELb0ELb0ELb0ELb1ELb0ELb1ELb1EEENS1_21CollectiveEpilogueFwdINS6_IJS8_SA_S9_EEENS6_IJNS7_ILi1EEESI_SI_EEESC_SE_Li256ELb0ELb1ELb1ELb0EEENS1_19SingleTileSchedulerILb0ELb1ELb1ELi128EEEEEEEEEvNT_6ParamsE)
        /*01ac*/ 	.word	0x00000000


	//----- nvinfo : EIATTR_REGCOUNT
	.align		4
.L_82:
        /*01b0*/ 	.byte	0x04, 0x2f
        /*01b2*/ 	.short	(.L_84 - .L_83)
	.align		4
.L_83:
        /*01b4*/ 	.word	index@(_ZN7cutlass13device_kernelIN5flash19enable_sm80_to_sm89INS1_16FlashAttnFwdSm80INS1_25CollectiveMainloopFwdSm80ILi8ELi1ELb0EN4cute5tupleIJNS5_1CILi128EEENS7_ILi48EEENS7_ILi256EEEEEELi256ENS_6half_tEfNS_4arch4Sm80ELb1ELb0ELb1ELb1ELb1ELb1ELb1ELb1EEENS1_21CollectiveEpilogueFwdINS6_IJS8_SA_S9_EEENS6_IJNS7_ILi1EEESI_SI_EEESC_SE_Li256ELb1ELb1ELb1ELb0EEENS1_36VarlenDynamicPersistentTileSchedulerILi128ELi48ELi256ELi256ELb1ELb1ELb0ELb1ELb1ELb1EEEEEEEEEvNT_6ParamsE)
        /*01b8*/ 	.word	0x00000004


	//----- nvinfo : EIATTR_FRAME_SIZE
	.align		4
.L_84:
        /*01bc*/ 	.byte	0x04, 0x11
        /*01be*/ 	.short	(.L_86 - .L_85)
	.align		4
.L_85:
        /*01c0*/ 	.word	index@(_ZN7cutlass13device_kernelIN5flash19enable_sm80_to_sm89INS1_16FlashAttnFwdSm80INS1_25CollectiveMainloopFwdSm80ILi8ELi1ELb0EN4cute5tupleIJNS5_1CILi128EEENS7_ILi48EEENS7_ILi256EEEEEELi256ENS_6half_tEfNS_4arch4Sm80ELb1ELb0ELb1ELb1ELb1ELb1ELb1ELb1EEENS1_21CollectiveEpilogueFwdINS6_IJS8_SA_S9_EEENS6_IJNS7_ILi1EEESI_SI_EEESC_SE_Li256ELb1ELb1ELb1ELb0EEENS1_36VarlenDynamicPersistentTileSchedulerILi128ELi48ELi256ELi256ELb1ELb1ELb0ELb1ELb1ELb1EEEEEEEEEvNT_6ParamsE)
        /*01c4*/ 	.word	0x00000000


	//----- nvinfo : EIATTR_REGCOUNT
	.align		4
.L_86:
        /*01c8*/ 	.byte	0x04, 0x2f
        /*01ca*/ 	.short	(.L_88 - .L_87)
	.align		4
.L_87:
        /*01cc*/ 	.word	index@(_ZN7cutlass13device_kernelIN5flash19enable_sm80_to_sm89INS1_16FlashAttnFwdSm80INS1_25CollectiveMainloopFwdSm80ILi8ELi1ELb0EN4cute5tupleIJNS5_1CILi128EEENS7_ILi64EEENS7_ILi256EEEEEELi256ENS_6half_tEfNS_4arch4Sm80ELb1ELb0ELb1ELb1ELb1ELb0ELb1ELb1EEENS1_21CollectiveEpilogueFwdINS6_IJS8_SA_S9_EEENS6_IJNS7_ILi1EEESI_SI_EEESC_SE_Li256ELb1ELb1ELb1ELb0EEENS1_36VarlenDynamicPersistentTileSchedulerILi128ELi64ELi256ELi256ELb1ELb1ELb0ELb1ELb1ELb1EEEEEEEEEvNT_6ParamsE)
        /*01d0*/ 	.word	0x00000004


	//----- nvinfo : EIATTR_FRAME_SIZE
	.align		4
.L_88:
        /*01d4*/ 	.byte	0x04, 0x11
        /*01d6*/ 	.short	(.L_90 - .L_89)
	.align		4
.L_89:
        /*01d8*/ 	.word	index@(_ZN7cutlass13device_kernelIN5flash19enable_sm80_to_sm89INS1_16FlashAttnFwdSm80INS1_25CollectiveMainloopFwdSm80ILi8ELi1ELb0EN4cute5tupleIJNS5_1CILi128EEENS7_ILi64EEENS7_ILi256EEEEEELi256ENS_6half_tEfNS_4arch4Sm80ELb1ELb0ELb1ELb1ELb1ELb0ELb1ELb1EEENS1_21CollectiveEpilogueFwdINS6_IJS8_SA_S9_EEENS6_IJNS7_ILi1EEESI_SI_EEESC_SE_Li256ELb1ELb1ELb1ELb0EEENS1_36VarlenDynamicPersistentTileSchedulerILi128ELi64ELi256ELi256ELb1ELb1ELb0ELb1ELb1ELb1EEEEEEEEEvNT_6ParamsE)
        /*01dc*/ 	.word	0x00000000


	//----- nvinfo : EIATTR_REGCOUNT
	.align		4
.L_90:
        /*01e0*/ 	.byte	0x04, 0x2f
        /*01e2*/ 	.short	(.L_92 - .L_91)
	.align		4
.L_91:
        /*01e4*/ 	.word	index@(_ZN7cutlass13device_kernelIN5flash19enable_sm80_to_sm89INS1_16FlashAttnFwdSm80INS1_25CollectiveMainloopFwdSm80ILi8ELi1ELb0EN4cute5tupleIJNS5_1CILi128EEENS7_ILi96EEENS7_ILi256EEEEEELi256ENS_6half_tEfNS_4arch4Sm80ELb1ELb0ELb1ELb0ELb1ELb0ELb1ELb1EEENS1_21CollectiveEpilogueFwdINS6_IJS8_SA_S9_EEENS6_IJNS7_ILi1EEESI_SI_EEESC_SE_Li256ELb0ELb1ELb1ELb0EEENS1_30DynamicPersistentTileSchedulerILi256ELi256ELb1ELb1ELb0EEEEEEEEEvNT_6ParamsE)
        /*01e8*/ 	.word	0x00000004


	//----- nvinfo : EIATTR_FRAME_SIZE
	.align		4
.L_92:
        /*01ec*/ 	.byte	0x04, 0x11
        /*01ee*/ 	.short	(.L_94 - .L_93)
	.align		4
.L_93:
        /*01f0*/ 	.word	index@(_ZN7cutlass13device_kernelIN5flash19enable_sm80_to_sm89INS1_16FlashAttnFwdSm80INS1_25CollectiveMainloopFwdSm80ILi8ELi1ELb0EN4cute5tupleIJNS5_1CILi128EEENS7_ILi96EEENS7_ILi256EEEEEELi256ENS_6half_tEfNS_4arch4Sm80ELb1ELb0ELb1ELb0ELb1ELb0ELb1ELb1EEENS1_21CollectiveEpilogueFwdINS6_IJS8_SA_S9_EEENS6_IJNS7_ILi1EEESI_SI_EEESC_SE_Li256ELb0ELb1ELb1ELb0EEENS1_30DynamicPersistentTileSchedulerILi256ELi256ELb1ELb1ELb0EEEEEEEEEvNT_6ParamsE)
        /*01f4*/ 	.word	0x00000000


	//----- nvinfo : EIATTR_REGCOUNT
	.align		4
.L_94:
        /*01f8*/ 	.byte	0x04, 0x2f
        /*01fa*/ 	.short	(.L_96 - .L_95)
	.align		4
.L_95:
        /*01fc*/ 	.word	index@(_ZN7cutlass13device_kernelIN5flash19enable_sm80_to_sm89INS1_16FlashAttnFwdSm80INS1_25CollectiveMainloopFwdSm80ILi8ELi1ELb0EN4cute5tupleIJNS5_1CILi128EEENS7_ILi48EEENS7_ILi256EEEEEELi256ENS_6half_tEfNS_4arch4Sm80ELb0ELb1ELb1ELb1ELb1ELb1ELb1ELb1EEENS1_21CollectiveEpilogueFwdINS6_IJS8_SA_S9_EEENS6_IJNS7_ILi1EEESI_SI_EEESC_SE_Li256ELb1ELb1ELb1ELb0EEENS1_36VarlenDynamicPersistentTileSchedulerILi128ELi48ELi256ELi256ELb1ELb1ELb0ELb1ELb0ELb1EEEEEEEEEvNT_6ParamsE)
        /*0200*/ 	.word	0x00000004


	//----- nvinfo : EIATTR_FRAME_SIZE
	.align		4
.L_96:
        /*0204*/ 	.byte	0x04, 0x11
        /*0206*/ 	.short	(.L_98 - .L_97)
	.align		4
.L_97:
        /*0208*/ 	.word	index@(_ZN7cutlass13device_kernelIN5flash19enable_sm80_to_sm89INS1_16FlashAttnFwdSm80INS1_25CollectiveMainloopFwdSm80ILi8ELi1ELb0EN4cute5tupleIJNS5_1CILi128EEENS7_ILi48EEENS7_ILi256EEEEEELi256ENS_6half_tEfNS_4arch4Sm80ELb0ELb1ELb1ELb1ELb1ELb1ELb1ELb1EEENS1_21CollectiveEpilogueFwdINS6_IJS8_SA_S9_EEENS6_IJNS7_ILi1EEESI_SI_EEESC_SE_Li256ELb1ELb1ELb1ELb0EEENS1_36VarlenDynamicPersistentTileSchedulerILi128ELi48ELi256ELi256ELb1ELb1ELb0ELb1ELb0ELb1EEEEEEEEEvNT_6ParamsE)
        /*020c*/ 	.word	0x00000000


	//----- nvinfo : EIATTR_REGCOUNT
	.align		4
.L_98:
        /*0210*/ 	.byte	0x04, 0x2f
        /*0212*/ 	.short	(.L_100 - .L_99)
	.align		4
.L_99:
        /*0214*/ 	.word	index@(_ZN7cutlass13device_kernelIN5flash19enable_sm80_to_sm89INS1_16FlashAttnFwdSm80INS1_25CollectiveMainloopFwdSm80ILi8ELi1ELb0EN4cute5tupleIJNS5_1CILi128EEENS7_ILi64EEENS7_ILi256EEEEEELi256ENS_6half_tEfNS_4arch4Sm80ELb0ELb1ELb1ELb1ELb1ELb0ELb1ELb1EEENS1_21CollectiveEpilogueFwdINS6_IJS8_SA_S9_EEENS6_IJNS7_ILi1EEESI_SI_EEESC_SE_Li256ELb1ELb1ELb1ELb0EEENS1_36VarlenDynamicPersistentTileSchedulerILi128ELi64ELi256ELi256ELb1ELb1ELb0ELb1ELb0ELb1EEEEEEEEEvNT_6ParamsE)
        /*0218*/ 	.word	0x00000004


	//----- nvinfo : EIATTR_FRAME_SIZE
	.align		4
.L_100:
        /*021c*/ 	.byte	0x04, 0x11
        /*021e*/ 	.short	(.L_102 - .L_101)
	.align		4
.L_101:
        /*0220*/ 	.word	index@(_ZN7cutlass13device_kernelIN5flash19enable_sm80_to_sm89INS1_16FlashAttnFwdSm80INS1_25CollectiveMainloopFwdSm80ILi8ELi1ELb0EN4cute5tupleIJNS5_1CILi128EEENS7_ILi64EEENS7_ILi256EEEEEELi256ENS_6half_tEfNS_4arch4Sm80ELb0ELb1ELb1ELb1ELb1ELb0ELb1ELb1EEENS1_21CollectiveEpilogueFwdINS6_IJS8_SA_S9_EEENS6_IJNS7_ILi1EEESI_SI_EEESC_SE_Li256ELb1ELb1ELb1ELb0EEENS1_36VarlenDynamicPersistentTileSchedulerILi128ELi64ELi256ELi256ELb1ELb1ELb0ELb1ELb0ELb1EEEEEEEEEvNT_6ParamsE)
        /*0224*/ 	.word	0x00000000


	//----- nvinfo : EIATTR_REGCOUNT
	.align		4
.L_102:
        /*0228*/ 	.byte	0x04, 0x2f
        /*022a*/ 	.short	(.L_104 - .L_103)
	.align		4
.L_103:
        /*022c*/ 	.word	index@(_ZN7cutlass13device_kernelIN5flash19enable_sm80_to_sm89INS1_16FlashAttnFwdSm80INS1_25CollectiveMainloopFwdSm80ILi8ELi1ELb0EN4cute5tupleIJNS5_1CILi128EEENS7_ILi64EEENS7_ILi256EEEEEELi256ENS_6half_tEfNS_4arch4Sm80ELb0ELb1ELb1ELb0ELb1ELb0ELb1ELb1EEENS1_21CollectiveEpilogueFwdINS6_IJS8_SA_S9_EEENS6_IJNS7_ILi1EEESI_SI_EEESC_SE_Li256ELb0ELb1ELb1ELb0EEENS1_19SingleTileSchedulerILb0ELb1ELb1ELi128EEEEEEEEEvNT_6ParamsE)
        /*0230*/ 	.word	0x00000004


	//----- nvinfo : EIATTR_FRAME_SIZE
	.align		4
.L_104:
        /*0234*/ 	.byte	0x04, 0x11
        /*0236*/ 	.short	(.L_106 - .L_105)
	.align		4
.L_105:
        /*0238*/ 	.word	index@(_ZN7cutlass13device_kernelIN5flash19enable_sm80_to_sm89INS1_16FlashAttnFwdSm80INS1_25CollectiveMainloopFwdSm80ILi8ELi1ELb0EN4cute5tupleIJNS5_1CILi128EEENS7_ILi64EEENS7_ILi256EEEEEELi256ENS_6half_tEfNS_4arch4Sm80ELb0ELb1ELb1ELb0ELb1ELb0ELb1ELb1EEENS1_21CollectiveEpilogueFwdINS6_IJS8_SA_S9_EEENS6_IJNS7_ILi1EEESI_SI_EEESC_SE_Li256ELb0ELb1ELb1ELb0EEENS1_19SingleTileSchedulerILb0ELb1ELb1ELi128EEEEEEEEEvNT_6ParamsE)
        /*023c*/ 	.word	0x00000000


	//----- nvinfo : EIATTR_REGCOUNT
	.align		4
.L_106:
        /*0240*/ 	.byte	0x04, 0x2f
        /*0242*/ 	.short	(.L_108 - .L_107)
	.align		4
.L_107:
        /*0244*/ 	.word	index@(_ZN7cutlass13device_kernelIN5flash19enable_sm80_to_sm89INS1_16FlashAttnFwdSm80INS1_25CollectiveMainloopFwdSm80ILi8ELi1ELb0EN4cute5tupleIJNS5_1CILi128EEENS7_ILi48EEENS7_ILi256EEEEEELi256ENS_6half_tEfNS_4arch4Sm80ELb0ELb0ELb1ELb1ELb1ELb1ELb1ELb1EEENS1_21CollectiveEpilogueFwdINS6_IJS8_SA_S9_EEENS6_IJNS7_ILi1EEESI_SI_EEESC_SE_Li256ELb1ELb1ELb1ELb0EEENS1_36VarlenDynamicPersistentTileSchedulerILi128ELi48ELi256ELi256ELb1ELb1ELb0ELb0ELb1ELb1EEEEEEEEEvNT_6ParamsE)
        /*0248*/ 	.word	0x00000004


	//----- nvinfo : EIATTR_FRAME_SIZE
	.align		4
.L_108:
        /*024c*/ 	.byte	0x04, 0x11
        /*024e*/ 	.short	(.L_110 - .L_109)
	.align		4
.L_109:
        /*0250*/ 	.word	index@(_ZN7cutlass13device_kernelIN5flash19enable_sm80_to_sm89INS1_16FlashAttnFwdSm80INS1_25CollectiveMainloopFwdSm80ILi8ELi1ELb0EN4cute5tupleIJNS5_1CILi128EEENS7_ILi48EEENS7_ILi256EEEEEELi256ENS_6half_tEfNS_4arch4Sm80ELb0ELb0ELb1ELb1ELb1ELb1ELb1ELb1EEENS1_21CollectiveEpilogueFwdINS6_IJS8_SA_S9_EEENS6_IJNS7_ILi1EEESI_SI_EEESC_SE_Li256ELb1ELb1ELb1ELb0EEENS1_36VarlenDynamicPersistentTileSchedulerILi128ELi48ELi256ELi256ELb1ELb1ELb0ELb0ELb1ELb1EEEEEEEEEvNT_6ParamsE)
        /*0254*/ 	.word	0x00000000


	//----- nvinfo : EIATTR_REGCOUNT
	.align		4
.L_110:
        /*0258*/ 	.byte	0x04, 0x2f
        /*025a*/ 	.short	(.L_112 - .L_111)
	.align		4
.L_111:
        /*025c*/ 	.word	index@(_ZN7cutlass13device_kernelIN5flash19enable_sm80_to_sm89INS1_16FlashAttnFwdSm80INS1_25CollectiveMainloopFwdSm80ILi8ELi1ELb0EN4cute5tupleIJNS5_1CILi128EEENS7_ILi64EEENS7_ILi256EEEEEELi256ENS_6half_tEfNS_4arch4Sm80ELb0ELb0ELb1ELb1ELb1ELb0ELb1ELb1EEENS1_21CollectiveEpilogueFwdINS6_IJS8_SA_S9_EEENS6_IJNS7_ILi1EEESI_SI_EEESC_SE_Li256ELb1ELb1ELb1ELb0EEENS1_36VarlenDynamicPersistentTileSchedulerILi128ELi64ELi256ELi256ELb1ELb1ELb0ELb0ELb1ELb1EEEEEEEEEvNT_6ParamsE)
        /*0260*/ 	.word	0x00000004


	//----- nvinfo : EIATTR_FRAME_SIZE
	.align		4
.L_112:
        /*0264*/ 	.byte	0x04, 0x11
        /*0266*/ 	.short	(.L_114 - .L_113)
	.align		4
.L_113:
        /*0268*/ 	.word	index@(_ZN7cutlass13device_kernelIN5flash19enable_sm80_to_sm89INS1_16FlashAttnFwdSm80INS1_25CollectiveMainloopFwdSm80ILi8ELi1ELb0EN4cute5tupleIJNS5_1CILi128EEENS7_ILi64EEENS7_ILi256EEEEEELi256ENS_6half_tEfNS_4arch4Sm80ELb0ELb0ELb1ELb1ELb1ELb0ELb1ELb1EEENS1_21CollectiveEpilogueFwdINS6_IJS8_SA_S9_EEENS6_IJNS7_ILi1EEESI_SI_EEESC_SE_Li256ELb1ELb1ELb1ELb0EEENS1_36VarlenDynamicPersistentTileSchedulerILi128ELi64ELi256ELi256ELb1ELb1ELb0ELb0ELb1ELb1EEEEEEEEEvNT_6ParamsE)
        /*026c*/ 	.word	0x00000000


	//----- nvinfo : EIATTR_REGCOUNT
	.align		4
.L_114:
        /*0270*/ 	.byte	0x04, 0x2f
        /*0272*/ 	.short	(.L_116 - .L_115)
	.align		4
.L_115:
        /*0274*/ 	.word	index@(_ZN7cutlass13device_kernelIN5flash19enable_sm80_to_sm89INS1_16FlashAttnFwdSm80INS1_25CollectiveMainloopFwdSm80ILi8ELi1ELb0EN4cute5tupleIJNS5_1CILi128EEENS7_ILi96EEENS7_ILi256EEEEEELi256ENS_6half_tEfNS_4arch4Sm80ELb0ELb0ELb1ELb0ELb1ELb0ELb1ELb1EEENS1_21CollectiveEpilogueFwdINS6_IJS8_SA_S9_EEENS6_IJNS7_ILi1EEESI_SI_EEESC_SE_Li256ELb0ELb1ELb1ELb0EEENS1_19SingleTileSchedulerILb0ELb1ELb1ELi128EEEEEEEEEvNT_6ParamsE)
        /*0278*/ 	.word	0x00000004


	//----- nvinfo : EIATTR_FRAME_SIZE
	.align		4
.L_116:
        /*027c*/ 	.byte	0x04, 0x11
        /*027e*/ 	.short	(.L_118 - .L_117)
	.align		4
.L_117:
        /*0280*/ 	.word	index@(_ZN7cutlass13device_kernelIN5flash19enable_sm80_to_sm89INS1_16FlashAttnFwdSm80INS1_25CollectiveMainloopFwdSm80ILi8ELi1ELb0EN4cute5tupleIJNS5_1CILi128EEENS7_ILi96EEENS7_ILi256EEEEEELi256ENS_6half_tEfNS_4arch4Sm80ELb0ELb0ELb1ELb0ELb1ELb0ELb1ELb1EEENS1_21CollectiveEpilogueFwdINS6_IJS8_SA_S9_EEENS6_IJNS7_ILi1EEESI_SI_EEESC_SE_Li256ELb0ELb1ELb1ELb0EEENS1_19SingleTileSchedulerILb0ELb1ELb1ELi128EEEEEEEEEvNT_6ParamsE)
        /*0284*/ 	.word	0x00000000


	//----- nvinfo : EIATTR_REGCOUNT
	.align		4
.L_118:
        /*0288*/ 	.byte	0x04, 0x2f
        /*028a*/ 	.short	(.L_120 - .L_119)
	.align		4
.L_119:
        /*028c*/ 	.word	index@(_ZN7cutlass13device_kernelIN5flash19enable_sm80_to_sm89INS1_16FlashAttnFwdSm80INS1_25CollectiveMainloopFwdSm80ILi8ELi1ELb0EN4cute5tupleIJNS5_1CILi128EEENS7_ILi32EEENS7_ILi256EEEEEELi256ENS_6half_tEfNS_4arch4Sm80ELb1ELb0ELb1ELb1ELb1ELb1ELb1ELb1EEENS1_21CollectiveEpilogueFwdINS6_IJS8_SA_S9_EEENS6_IJNS7_ILi1EEESI_SI_EEESC_SE_Li256ELb1ELb1ELb1ELb0EEENS1_36VarlenDynamicPersistentTileSchedulerILi128ELi32ELi256ELi256ELb1ELb1ELb0ELb1ELb1ELb1EEEEEEEEEvNT_6ParamsE)
        /*0290*/ 	.word	0x00000004


	//----- nvinfo : EIATTR_FRAME_SIZE
	.align		4
.L_120:
        /*0294*/ 	.byte	0x04, 0x11
        /*0296*/ 	.short	(.L_122 - .L_121)
	.align		4
.L_121:
        /*0298*/ 	.word	index@(_ZN7cutlass13device_kernelIN5flash19enable_sm80_to_sm89INS1_16FlashAttnFwdSm80INS1_25CollectiveMainloopFwdSm80ILi8ELi1ELb0EN4cute5tupleIJNS5_1CILi128EEENS7_ILi32EEENS7_ILi256EEEEEELi256ENS_6half_tEfNS_4arch4Sm80ELb1ELb0ELb1ELb1ELb1ELb1ELb1ELb1EEENS1_21CollectiveEpilogueFwdINS6_IJS8_SA_S9_EEENS6_IJNS7_ILi1EEESI_SI_EEESC_SE_Li256ELb1ELb1ELb1ELb0EEENS1_36VarlenDynamicPersistentTileSchedulerILi128ELi32ELi256ELi256ELb1ELb1ELb0ELb1ELb1ELb1EEEEEEEEEvNT_6ParamsE)
        /*029c*/ 	.word	0x00000000


	//----- nvinfo : EIATTR_REGCOUNT
	.align		4
.L_122:
        /*02a0*/ 	.byte	0x04, 0x2f
        /*02a2*/ 	.short	(.L_124 - .L_123)
	.align		4
.L_123:
        /*02a4*/ 	.word	index@(_ZN7cutlass13device_kernelIN5flash19enable_sm80_to_sm89INS1_16FlashAttnFwdSm80INS1_25CollectiveMainloopFwdSm80ILi8ELi1ELb1EN4cute5tupleIJNS5_1CILi128EEENS7_ILi48EEENS7_ILi256EEEEEELi256ENS_6half_tEfNS_4arch4Sm80ELb1ELb0ELb1ELb1ELb1ELb0ELb1ELb1EEENS1_21CollectiveEpilogueFwdINS6_IJS8_SA_S9_EEENS6_IJNS7_ILi1EEESI_SI_EEESC_SE_Li256ELb1ELb1ELb1ELb0EEENS1_36VarlenDynamicPersistentTileSchedulerILi128ELi48ELi256ELi256ELb1ELb1ELb0ELb1ELb1ELb1EEEEEEEEEvNT_6ParamsE)
        /*02a8*/ 	.word	0x00000004


	//----- nvinfo : EIATTR_FRAME_SIZE
	.align		4
.L_124:
        /*02ac*/ 	.byte	0x04, 0x11
        /*02ae*/ 	.short	(.L_126 - .L_125)
	.align		4
.L_125:
        /*02b0*/ 	.word	index@(_ZN7cutlass13device_kernelIN5flash19enable_sm80_to_sm89INS1_16FlashAttnFwdSm80INS1_25CollectiveMainloopFwdSm80ILi8ELi1ELb1EN4cute5tupleIJNS5_1CILi128EEENS7_ILi48EEENS7_ILi256EEEEEELi256ENS_6half_tEfNS_4arch4Sm80ELb1ELb0ELb1ELb1ELb1ELb0ELb1ELb1EEENS1_21CollectiveEpilogueFwdINS6_IJS8_SA_S9_EEENS6_IJNS7_ILi1EEESI_SI_EEESC_SE_Li256ELb1ELb1ELb1ELb0EEENS1_36VarlenDynamicPersistentTileSchedulerILi128ELi48ELi256ELi256ELb1ELb1ELb0ELb1ELb1ELb1EEEEEEEEEvNT_6ParamsE)
        /*02b4*/ 	.word	0x00000000


	//----- nvinfo : EIATTR_REGCOUNT
	.align		4
.L_126:
        /*02b8*/ 	.byte	0x04, 0x2f
        /*02ba*/ 	.short	(.L_128 - .L_127)
	.align		4
.L_127:
        /*02bc*/ 	.word	index@(_ZN7cutlass13device_kernelIN5flash19enable_sm80_to_sm89INS1_16FlashAttnFwdSm80INS1_25CollectiveMainloopFwdSm80ILi8ELi1ELb1EN4cute5tupleIJNS5_1CILi128EEENS7_ILi64EEENS7_ILi256EEEEEELi256ENS_6half_tEfNS_4arch4Sm80ELb1ELb0ELb1ELb0ELb1ELb0ELb1ELb1EEENS1_21CollectiveEpilogueFwdINS6_IJS8_SA_S9_EEENS6_IJNS7_ILi1EEESI_SI_EEESC_SE_Li256ELb0ELb1ELb1ELb0EEENS1_30DynamicPersistentTileSchedulerILi256ELi256ELb1ELb1ELb0EEEEEEEEEvNT_6ParamsE)
        /*02c0*/ 	.word	0x00000004


	//----- nvinfo : EIATTR_FRAME_SIZE
	.align		4
.L_128:
        /*02c4*/ 	.byte	0x04, 0x11
        /*02c6*/ 	.short	(.L_130 - .L_129)
	.align		4
.L_129:
        /*02c8*/ 	.word	index@(_ZN7cutlass13device_kernelIN5flash19enable_sm80_to_sm89INS1_16FlashAttnFwdSm80INS1_25CollectiveMainloopFwdSm80ILi8ELi1ELb1EN4cute5tupleIJNS5_1CILi128EEENS7_ILi64EEENS7_ILi256EEEEEELi256ENS_6half_tEfNS_4arch4Sm80ELb1ELb0ELb1ELb0ELb1ELb0ELb1ELb1EEENS1_21CollectiveEpilogueFwdINS6_IJS8_SA_S9_EEENS6_IJNS7_ILi1EEESI_SI_EEESC_SE_Li256ELb0ELb1ELb1ELb0EEENS1_30DynamicPersistentTileSchedulerILi256ELi256ELb1ELb1ELb0EEEEEEEEEvNT_6ParamsE)
        /*02cc*/ 	.word	0x00000000


	//----- nvinfo : EIATTR_REGCOUNT
	.align		4
.L_130:
        /*02d0*/ 	.byte	0x04, 0x2f
        /*02d2*/ 	.short	(.L_132 - .L_131)
	.align		4
.L_131:
        /*02d4*/ 	.word	index@(_ZN7cutlass13device_kernelIN5flash19enable_sm80_to_sm89INS1_16FlashAttnFwdSm80INS1_25CollectiveMainloopFwdSm80ILi8ELi1ELb0EN4cute5tupleIJNS5_1CILi128EEENS7_ILi32EEENS7_ILi256EEEEEELi256ENS_6half_tEfNS_4arch4Sm80ELb0ELb1ELb1ELb1ELb1ELb1ELb1ELb1EEENS1_21CollectiveEpilogueFwdINS6_IJS8_SA_S9_EEENS6_IJNS7_ILi1EEESI_SI_EEESC_SE_Li256ELb1ELb1ELb1ELb0EEENS1_36VarlenDynamicPersistentTileSchedulerILi128ELi32ELi256ELi256ELb1ELb1ELb0ELb1ELb0ELb1EEEEEEEEEvNT_6ParamsE)
        /*02d8*/ 	.word	0x00000004


	//----- nvinfo : EIATTR_FRAME_SIZE
	.align		4
.L_132:
        /*02dc*/ 	.byte	0x04, 0x11
        /*02de*/ 	.short	(.L_134 - .L_133)
	.align		4
.L_133:
        /*02e0*/ 	.word	index@(_ZN7cutlass13device_kernelIN5flash19enable_sm80_to_sm89INS1_16FlashAttnFwdSm80INS1_25CollectiveMainloopFwdSm80ILi8ELi1ELb0EN4cute5tupleIJNS5_1CILi128EEENS7_ILi32EEENS7_ILi256EEEEEELi256ENS_6half_tEfNS_4arch4Sm80ELb0ELb1ELb1ELb1ELb1ELb1ELb1ELb1EEENS1_21CollectiveEpilogueFwdINS6_IJS8_SA_S9_EEENS6_IJNS7_ILi1EEESI_SI_EEESC_SE_Li256ELb1ELb1ELb1ELb0EEENS1_36VarlenDynamicPersistentTileSchedulerILi128ELi32ELi256ELi256ELb1ELb1ELb0ELb1ELb0ELb1EEEEEEEEEvNT_6ParamsE)
        /*02e4*/ 	.word	0x00000000


	//----- nvinfo : EIATTR_REGCOUNT
	.align		4
.L_134:
        /*02e8*/ 	.byte	0x04, 0x2f
        /*02ea*/ 	.short	(.L_136 - .L_135)
	.align		4
.L_135:
        /*02ec*/ 	.word	index@(_ZN7cutlass13device_kernelIN5flash19enable_sm80_to_sm89INS1_16FlashAttnFwdSm80INS1_25CollectiveMainloopFwdSm80ILi8ELi1ELb1EN4cute5tupleIJNS5_1CILi128EEENS7_ILi48EEENS7_ILi256EEEEEELi256ENS_6half_tEfNS_4arch4Sm80ELb0ELb1ELb1ELb1ELb1ELb0ELb1ELb1EEENS1_21CollectiveEpilogueFwdINS6_IJS8_SA_S9_EEENS6_IJNS7_ILi1EEESI_SI_EEESC_SE_Li256ELb1ELb1ELb1ELb0EEENS1_36VarlenDynamicPersistentTileSchedulerILi128ELi48ELi256ELi256ELb1ELb1ELb0ELb1ELb0ELb1EEEEEEEEEvNT_6ParamsE)
        /*02f0*/ 	.word	0x00000004


	//----- nvinfo : EIATTR_FRAME_SIZE
	.align		4
.L_136:
        /*02f4*/ 	.byte	0x04, 0x11
        /*02f6*/ 	.short	(.L_138 - .L_137)
	.align		4
.L_137:
        /*02f8*/ 	.word	index@(_ZN7cutlass13device_kernelIN5flash19enable_sm80_to_sm89INS1_16FlashAttnFwdSm80INS1_25CollectiveMainloopFwdSm80ILi8ELi1ELb1EN4cute5tupleIJNS5_1CILi128EEENS7_ILi48EEENS7_ILi256EEEEEELi256ENS_6half_tEfNS_4arch4Sm80ELb0ELb1ELb1ELb1ELb1ELb0ELb1ELb1EEENS1_21CollectiveEpilogueFwdINS6_IJS8_SA_S9_EEENS6_IJNS7_ILi1EEESI_SI_EEESC_SE_Li256ELb1ELb1ELb1ELb0EEENS1_36VarlenDynamicPersistentTileSchedulerILi128ELi48ELi256ELi256ELb1ELb1ELb0ELb1ELb0ELb1EEEEEEEEEvNT_6ParamsE)
        /*02fc*/ 	.word	0x00000000


	//----- nvinfo : EIATTR_REGCOUNT
	.align		4
.L_138:
        /*0300*/ 	.byte	0x04, 0x2f
        /*0302*/ 	.short	(.L_140 - .L_139)
	.align		4
.L_139:
        /*0304*/ 	.word	index@(_ZN7cutlass13device_kernelIN5flash19enable_sm80_to_sm89INS1_16FlashAttnFwdSm80INS1_25CollectiveMainloopFwdSm80ILi8ELi1ELb1EN4cute5tupleIJNS5_1CILi128EEENS7_ILi48EEENS7_ILi256EEEEEELi256ENS_6half_tEfNS_4arch4Sm80ELb0ELb1ELb1ELb0ELb1ELb0ELb1ELb1EEENS1_21CollectiveEpilogueFwdINS6_IJS8_SA_S9_EEENS6_IJNS7_ILi1EEESI_SI_EEESC_SE_Li256ELb0ELb1ELb1ELb0EEENS1_19SingleTileSchedulerILb0ELb1ELb1ELi128EEEEEEEEEvNT_6ParamsE)
        /*0308*/ 	.word	0x00000004


	//----- nvinfo : EIATTR_FRAME_SIZE
	.align		4
.L_140:
        /*030c*/ 	.byte	0x04, 0x11
        /*030e*/ 	.short	(.L_142 - .L_141)
	.align		4
.L_141:
        /*0310*/ 	.word	index@(_ZN7cutlass13device_kernelIN5flash19enable_sm80_to_sm89INS1_16FlashAttnFwdSm80INS1_25CollectiveMainloopFwdSm80ILi8ELi1ELb1EN4cute5tupleIJNS5_1CILi128EEENS7_ILi48EEENS7_ILi256EEEEEELi256ENS_6half_tEfNS_4arch4Sm80ELb0ELb1ELb1ELb0ELb1ELb0ELb1ELb1EEENS1_21CollectiveEpilogueFwdINS6_IJS8_SA_S9_EEENS6_IJNS7_ILi1EEESI_SI_EEESC_SE_Li256ELb0ELb1ELb1ELb0EEENS1_19SingleTileSchedulerILb0ELb1ELb1ELi128EEEEEEEEEvNT_6ParamsE)
        /*0314*/ 	.word	0x00000000


	//----- nvinfo : EIATTR_REGCOUNT
	.align		4
.L_142:
        /*0318*/ 	.byte	0x04, 0x2f
        /*031a*/ 	.short	(.L_144 - .L_143)
	.align		4
.L_143:
        /*031c*/ 	.word	index@(_ZN7cutlass13device_kernelIN5flash19enable_sm80_to_sm89INS1_16FlashAttnFwdSm80INS1_25CollectiveMainloopFwdSm80ILi8ELi1ELb0EN4cute5tupleIJNS5_1CILi128EEENS7_ILi32EEENS7_ILi256EEEEEELi256ENS_6half_tEfNS_4arch4Sm80ELb0ELb0ELb1ELb1ELb1ELb1ELb1ELb1EEENS1_21CollectiveEpilogueFwdINS6_IJS8_SA_S9_EEENS6_IJNS7_ILi1EEESI_SI_EEESC_SE_Li256ELb1ELb1ELb1ELb0EEENS1_36VarlenDynamicPersistentTileSchedulerILi128ELi32ELi256ELi256ELb1ELb1ELb0ELb0ELb1ELb1EEEEEEEEEvNT_6ParamsE)
        /*0320*/ 	.word	0x00000004


	//----- nvinfo : EIATTR_FRAME_SIZE
	.align		4
.L_144:
        /*0324*/ 	.byte	0x04, 0x11
        /*0326*/ 	.short	(.L_146 - .L_145)
	.align		4
.L_145:
        /*0328*/ 	.word	index@(_ZN7cutlass13device_kernelIN5flash19enable_sm80_to_sm89INS1_16FlashAttnFwdSm80INS1_25CollectiveMainloopFwdSm80ILi8ELi1ELb0EN4cute5tupleIJNS5_1CILi128EEENS7_ILi32EEENS7_ILi256EEEEEELi256ENS_6half_tEfNS_4arch4Sm80ELb0ELb0ELb1ELb1ELb1ELb1ELb1ELb1EEENS1_21CollectiveEpilogueFwdINS6_IJS8_SA_S9_EEENS6_IJNS7_ILi1EEESI_SI_EEESC_SE_Li256ELb1ELb1ELb1ELb0EEENS1_36VarlenDynamicPersistentTileSchedulerILi128ELi32ELi256ELi256ELb1ELb1ELb0ELb0ELb1ELb1EEEEEEEEEvNT_6ParamsE)
        /*032c*/ 	.word	0x00000000


	//----- nvinfo : EIATTR_REGCOUNT
	.align		4
.L_146:
        /*0330*/ 	.byte	0x04, 0x2f
        /*0332*/ 	.short	(.L_148 - .L_147)
	.align		4
.L_147:
        /*0334*/ 	.word	index@(_ZN7cutlass13device_kernelIN5flash19enable_sm80_to_sm89INS1_16FlashAttnFwdSm80INS1_25CollectiveMainloopFwdSm80ILi8ELi1ELb1EN4cute5tupleIJNS5_1CILi128EEENS7_ILi48EEENS7_ILi256EEEEEELi256ENS_6half_tEfNS_4arch4Sm80ELb0ELb0ELb1ELb1ELb1ELb0ELb1ELb1EEENS1_21CollectiveEpilogueFwdINS6_IJS8_SA_S9_EEENS6_IJNS7_ILi1EEESI_SI_EEESC_SE_Li256ELb1ELb1ELb1ELb0EEENS1_36VarlenDynamicPersistentTileSchedulerILi128ELi48ELi256ELi256ELb1ELb1ELb0ELb0ELb1ELb1EEEEEEEEEvNT_6ParamsE)
        /*0338*/ 	.word	0x00000004


	//----- nvinfo : EIATTR_FRAME_SIZE
	.align		4
.L_148:
        /*033c*/ 	.byte	0x04, 0x11
        /*033e*/ 	.short	(.L_150 - .L_149)
	.align		4
.L_149:
        /*0340*/ 	.word	index@(_ZN7cutlass13device_kernelIN5flash19enable_sm80_to_sm89INS1_16FlashAttnFwdSm80INS1_25CollectiveMainloopFwdSm80ILi8ELi1ELb1EN4cute5tupleIJNS5_1CILi128EEENS7_ILi48EEENS7_ILi256EEEEEELi256ENS_6half_tEfNS_4arch4Sm80ELb0ELb0ELb1ELb1ELb1ELb0ELb1ELb1EEENS1_21CollectiveEpilogueFwdINS6_IJS8_SA_S9_EEENS6_IJNS7_ILi1EEESI_SI_EEESC_SE_Li256ELb1ELb1ELb1ELb0EEENS1_36VarlenDynamicPersistentTileSchedulerILi128ELi48ELi256ELi256ELb1ELb1ELb0ELb0ELb1ELb1EEEEEEEEEvNT_6ParamsE)
        /*0344*/ 	.word	0x00000000


	//----- nvinfo : EIATTR_REGCOUNT
	.align		4
.L_150:
        /*0348*/ 	.byte	0x04, 0x2f
        /*034a*/ 	.short	(.L_152 - .L_151)
	.align		4
.L_151:
        /*034c*/ 	.word	index@(_ZN7cutlass13device_kernelIN5flash19enable_sm80_to_sm89INS1_16FlashAttnFwdSm80INS1_25CollectiveMainloopFwdSm80ILi8ELi1ELb1EN4cute5tupleIJNS5_1CILi128EEENS7_ILi64EEENS7_ILi256EEEEEELi256ENS_6half_tEfNS_4arch4Sm80ELb0ELb0ELb1ELb0ELb1ELb0ELb1ELb1EEENS1_21CollectiveEpilogueFwdINS6_IJS8_SA_S9_EEENS6_IJNS7_ILi1EEESI_SI_EEESC_SE_Li256ELb0ELb1ELb1ELb0EEENS1_19SingleTileSchedulerILb0ELb1ELb1ELi128EEEEEEEEEvNT_6ParamsE)
        /*0350*/ 	.word	0x00000004


	//----- nvinfo : EIATTR_FRAME_SIZE
	.align		4
.L_152:
        /*0354*/ 	.byte	0x04, 0x11
        /*0356*/ 	.short	(.L_154 - .L_153)
	.align		4
.L_153:
        /*0358*/ 	.word	index@(_ZN7cutlass13device_kernelIN5flash19enable_sm80_to_sm89INS1_16FlashAttnFwdSm80INS1_25CollectiveMainloopFwdSm80ILi8ELi1ELb1EN4cute5tupleIJNS5_1CILi128EEENS7_ILi64EEENS7_ILi256EEEEEELi256ENS_6half_tEfNS_4arch4Sm80ELb0ELb0ELb1ELb0ELb1ELb0ELb1ELb1EEENS1_21CollectiveEpilogueFwdINS6_IJS8_SA_S9_EEENS6_IJNS7_ILi1EEESI_SI_EEESC_SE_Li256ELb0ELb1ELb1ELb0EEENS1_19SingleTileSchedulerILb0ELb1ELb1ELi128EEEEEEEEEvNT_6ParamsE)
        /*035c*/ 	.word	0x00000000


	//----- nvinfo : EIATTR_MIN_STACK_SIZE
	.align		4
.L_154:
        /*0360*/ 	.byte	0x04, 0x12
        /*0362*/ 	.short	(.L_156 - .L_155)
	.align		4
.L_155:
        /*0364*/ 	.word	index@(_ZN7cutlass13device_kernelIN5flash19enable_sm80_to_sm89INS1_16FlashAttnFwdSm80INS1_25CollectiveMainloopFwdSm80ILi8ELi1ELb1EN4cute5tupleIJNS5_1CILi128EEENS7_ILi64EEENS7_ILi256EEEEEELi256ENS_6half_tEfNS_4arch4Sm80ELb0ELb0ELb1ELb0ELb1ELb0ELb1ELb1EEENS1_21CollectiveEpilogueFwdINS6_IJS8_SA_S9_EEENS6_IJNS7_ILi1EEESI_SI_EEESC_SE_Li256ELb0ELb1ELb1ELb0EEENS1_19SingleTileSchedulerILb0ELb1ELb1ELi128EEEEEEEEEvNT_6ParamsE)
        /*0368*/ 	.word	0x00000000


	//----- nvinfo : EIATTR_MIN_STACK_SIZE
	.align		4
.L_156:
        /*036c*/ 	.byte	0x04, 0x12
        /*036e*/ 	.short	(.L_158 - .L_157)
	.align		4
.L_157:
        /*0370*/ 	.word	index@(_ZN7cutlass13device_kernelIN5flash19enable_sm80_to_sm89INS1_16FlashAttnFwdSm80INS1_25CollectiveMainloopFwdSm80ILi8ELi1ELb1EN4cute5tupleIJNS5_1CILi128EEENS7_ILi48EEENS7_ILi256EEEEEELi256ENS_6half_tEfNS_4arch4Sm80ELb0ELb0ELb1ELb1ELb1ELb0ELb1ELb1EEENS1_21CollectiveEpilogueFwdINS6_IJS8_SA_S9_EEENS6_IJNS7_ILi1EEESI_SI_EEESC_SE_Li256ELb1ELb1ELb1ELb0EEENS1_36VarlenDynamicPersistentTileSchedulerILi128ELi48ELi256ELi256ELb1ELb1ELb0ELb0ELb1ELb1EEEEEEEEEvNT_6ParamsE)
        /*0374*/ 	.word	0x00000000


	//----- nvinfo : EIATTR_MIN_STACK_SIZE
	.align		4
.L_158:
        /*0378*/ 	.byte	0x04, 0x12
        /*037a*/ 	.short	(.L_160 - .L_159)
	.align		4
.L_159:
        /*037c*/ 	.word	index@(_ZN7cutlass13device_kernelIN5flash19enable_sm80_to_sm89INS1_16FlashAttnFwdSm80INS1_25CollectiveMainloopFwdSm80ILi8ELi1ELb0EN4cute5tupleIJNS5_1CILi128EEENS7_ILi32EEENS7_ILi256EEEEEELi256ENS_6half_tEfNS_4arch4Sm80ELb0ELb0ELb1ELb1ELb1ELb1ELb1ELb1EEENS1_21CollectiveEpilogueFwdINS6_IJS8_SA_S9_EEENS6_IJNS7_ILi1EEESI_SI_EEESC_SE_Li256ELb1ELb1ELb1ELb0EEENS1_36VarlenDynamicPersistentTileSchedulerILi128ELi32ELi256ELi256ELb1ELb1ELb0ELb0ELb1ELb1EEEEEEEEEvNT_6ParamsE)
        /*0380*/ 	.word	0x00000000


	//----- nvinfo : EIATTR_MIN_STACK_SIZE
	.align		4
.L_160:
        /*0384*/ 	.byte	0x04, 0x12
        /*0386*/ 	.short	(.L_162 - .L_161)
	.align		4
.L_161:
        /*0388*/ 	.word	index@(_ZN7cutlass13device_kernelIN5flash19enable_sm80_to_sm89INS1_16FlashAttnFwdSm80INS1_25CollectiveMainloopFwdSm80ILi8ELi1ELb1EN4cute5tupleIJNS5_1CILi128EEENS7_ILi48EEENS7_ILi256EEEEEELi256ENS_6half_tEfNS_4arch4Sm80ELb0ELb1ELb1ELb0ELb1ELb0ELb1ELb1EEENS1_21CollectiveEpilogueFwdINS6_IJS8_SA_S9_EEENS6_IJNS7_ILi1EEESI_SI_EEESC_SE_Li256ELb0ELb1ELb1ELb0EEENS1_19SingleTileSchedulerILb0ELb1ELb1ELi128EEEEEEEEEvNT_6ParamsE)
        /*038c*/ 	.word	0x00000000


	//----- nvinfo : EIATTR_MIN_STACK_SIZE
	.align		4
.L_162:
        /*0390*/ 	.byte	0x04, 0x12
        /*0392*/ 	.short	(.L_164 - .L_163)
	.align		4
.L_163:
        /*0394*/ 	.word	index@(_ZN7cutlass13device_kernelIN5flash19enable_sm80_to_sm89INS1_16FlashAttnFwdSm80INS1_25CollectiveMainloopFwdSm80ILi8ELi1ELb1EN4cute5tupleIJNS5_1CILi128EEENS7_ILi48EEENS7_ILi256EEEEEELi256ENS_6half_tEfNS_4arch4Sm80ELb0ELb1ELb1ELb1ELb1ELb0ELb1ELb1EEENS1_21CollectiveEpilogueFwdINS6_IJS8_SA_S9_EEENS6_IJNS7_ILi1EEESI_SI_EEESC_SE_Li256ELb1ELb1ELb1ELb0EEENS1_36VarlenDynamicPersistentTileSchedulerILi128ELi48ELi256ELi256ELb1ELb1ELb0ELb1ELb0ELb1EEEEEEEEEvNT_6ParamsE)
        /*0398*/ 	.word	0x00000000


	//----- nvinfo : EIATTR_MIN_STACK_SIZE
	.align		4
.L_164:
        /*039c*/ 	.byte	0x04, 0x12
        /*039e*/ 	.short	(.L_166 - .L_165)
	.align		4
.L_165:
        /*03a0*/ 	.word	index@(_ZN7cutlass13device_kernelIN5flash19enable_sm80_to_sm89INS1_16FlashAttnFwdSm80INS1_25CollectiveMainloopFwdSm80ILi8ELi1ELb0EN4cute5tupleIJNS5_1CILi128EEENS7_ILi32EEENS7_ILi256EEEEEELi256ENS_6half_tEfNS_4arch4Sm80ELb0ELb1ELb1ELb1ELb1ELb1ELb1ELb1EEENS1_21CollectiveEpilogueFwdINS6_IJS8_SA_S9_EEENS6_IJNS7_ILi1EEESI_SI_EEESC_SE_Li256ELb1ELb1ELb1ELb0EEENS1_36VarlenDynamicPersistentTileSchedulerILi128ELi32ELi256ELi256ELb1ELb1ELb0ELb1ELb0ELb1EEEEEEEEEvNT_6ParamsE)
        /*03a4*/ 	.word	0x00000000


	//----- nvinfo : EIATTR_MIN_STACK_SIZE
	.align		4
.L_166:
        /*03a8*/ 	.byte	0x04, 0x12
        /*03aa*/ 	.short	(.L_168 - .L_167)
	.align		4
.L_167:
        /*03ac*/ 	.word	index@(_ZN7cutlass13device_kernelIN5flash19enable_sm80_to_sm89INS1_16FlashAttnFwdSm80INS1_25CollectiveMainloopFwdSm80ILi8ELi1ELb1EN4cute5tupleIJNS5_1CILi128EEENS7_ILi64EEENS7_ILi256EEEEEELi256ENS_6half_tEfNS_4arch4Sm80ELb1ELb0ELb1ELb0ELb1ELb0ELb1ELb1EEENS1_21CollectiveEpilogueFwdINS6_IJS8_SA_S9_EEENS6_IJNS7_ILi1EEESI_SI_EEESC_SE_Li256ELb0ELb1ELb1ELb0EEENS1_30DynamicPersistentTileSchedulerILi256ELi256ELb1ELb1ELb0EEEEEEEEEvNT_6ParamsE)
        /*03b0*/ 	.word	0x00000000


	//----- nvinfo : EIATTR_MIN_STACK_SIZE
	.align		4
.L_168:
        /*03b4*/ 	.byte	0x04, 0x12
        /*03b6*/ 	.short	(.L_170 - .L_169)
	.align		4
.L_169:
        /*03b8*/ 	.word	index@(_ZN7cutlass13device_kernelIN5flash19enable_sm80_to_sm89INS1_16FlashAttnFwdSm80INS1_25CollectiveMainloopFwdSm80ILi8ELi1ELb1EN4cute5tupleIJNS5_1CILi128EEENS7_ILi48EEENS7_ILi256EEEEEELi256ENS_6half_tEfNS_4arch4Sm80ELb1ELb0ELb1ELb1ELb1ELb0ELb1ELb1EEENS1_21CollectiveEpilogueFwdINS6_IJS8_SA_S9_EEENS6_IJNS7_ILi1EEESI_SI_EEESC_SE_Li256ELb1ELb1ELb1ELb0EEENS1_36VarlenDynamicPersistentTileSchedulerILi128ELi48ELi256ELi256ELb1ELb1ELb0ELb1ELb1ELb1EEEEEEEEEvNT_6ParamsE)
        /*03bc*/ 	.word	0x00000000


	//----- nvinfo : EIATTR_MIN_STACK_SIZE
	.align		4
.L_170:
        /*03c0*/ 	.byte	0x04, 0x12
        /*03c2*/ 	.short	(.L_172 - .L_171)
	.align		4
.L_171:
        /*03c4*/ 	.word	index@(_ZN7cutlass13device_kernelIN5flash19enable_sm80_to_sm89INS1_16FlashAttnFwdSm80INS1_25CollectiveMainloopFwdSm80ILi8ELi1ELb0EN4cute5tupleIJNS5_1CILi128EEENS7_ILi32EEENS7_ILi256EEEEEELi256ENS_6half_tEfNS_4arch4Sm80ELb1ELb0ELb1ELb1ELb1ELb1ELb1ELb1EEENS1_21CollectiveEpilogueFwdINS6_IJS8_SA_S9_EEENS6_IJNS7_ILi1EEESI_SI_EEESC_SE_Li256ELb1ELb1ELb1ELb0EEENS1_36VarlenDynamicPersistentTileSchedulerILi128ELi32ELi256ELi256ELb1ELb1ELb0ELb1ELb1ELb1EEEEEEEEEvNT_6ParamsE)
        /*03c8*/ 	.word	0x00000000


	//----- nvinfo : EIATTR_MIN_STACK_SIZE
	.align		4
.L_172:
        /*03cc*/ 	.byte	0x04, 0x12
        /*03ce*/ 	.short	(.L_174 - .L_173)
	.align		4
.L_173:
        /*03d0*/ 	.word	index@(_ZN7cutlass13device_kernelIN5flash19enable_sm80_to_sm89INS1_16FlashAttnFwdSm80INS1_25CollectiveMainloopFwdSm80ILi8ELi1ELb0EN4cute5tupleIJNS5_1CILi128EEENS7_ILi96EEENS7_ILi256EEEEEELi256ENS_6half_tEfNS_4arch4Sm80ELb0ELb0ELb1ELb0ELb1ELb0ELb1ELb1EEENS1_21CollectiveEpilogueFwdINS6_IJS8_SA_S9_EEENS6_IJNS7_ILi1EEESI_SI_EEESC_SE_Li256ELb0ELb1ELb1ELb0EEENS1_19SingleTileSchedulerILb0ELb1ELb1ELi128EEEEEEEEEvNT_6ParamsE)
        /*03d4*/ 	.word	0x00000000


	//----- nvinfo : EIATTR_MIN_STACK_SIZE
	.align		4
.L_174:
        /*03d8*/ 	.byte	0x04, 0x12
        /*03da*/ 	.short	(.L_176 - .L_175)
	.align		4
.L_175:
        /*03dc*/ 	.word	index@(_ZN7cutlass13device_kernelIN5flash19enable_sm80_to_sm89INS1_16FlashAttnFwdSm80INS1_25CollectiveMainloopFwdSm80ILi8ELi1ELb0EN4cute5tupleIJNS5_1CILi128EEENS7_ILi64EEENS7_ILi256EEEEEELi256ENS_6half_tEfNS_4arch4Sm80ELb0ELb0ELb1ELb1ELb1ELb0ELb1ELb1EEENS1_21CollectiveEpilogueFwdINS6_IJS8_SA_S9_EEENS6_IJNS7_ILi1EEESI_SI_EEESC_SE_Li256ELb1ELb1ELb1ELb0EEENS1_36VarlenDynamicPersistentTileSchedulerILi128ELi64ELi256ELi256ELb1ELb1ELb0ELb0ELb1ELb1EEEEEEEEEvNT_6ParamsE)
        /*03e0*/ 	.word	0x00000000


	//----- nvinfo : EIATTR_MIN_STACK_SIZE
	.align		4
.L_176:
        /*03e4*/ 	.byte	0x04, 0x12
        /*03e6*/ 	.short	(.L_178 - .L_177)
	.align		4
.L_177:
        /*03e8*/ 	.word	index@(_ZN7cutlass13device_kernelIN5flash19enable_sm80_to_sm89INS1_16FlashAttnFwdSm80INS1_25CollectiveMainloopFwdSm80ILi8ELi1ELb0EN4cute5tupleIJNS5_1CILi128EEENS7_ILi48EEENS7_ILi256EEEEEELi256ENS_6half_tEfNS_4arch4Sm80ELb0ELb0ELb1ELb1ELb1ELb1ELb1ELb1EEENS1_21CollectiveEpilogueFwdINS6_IJS8_SA_S9_EEENS6_IJNS7_ILi1EEESI_SI_EEESC_SE_Li256ELb1ELb1ELb1ELb0EEENS1_36VarlenDynamicPersistentTileSchedulerILi128ELi48ELi256ELi256ELb1ELb1ELb0ELb0ELb1ELb1EEEEEEEEEvNT_6ParamsE)
        /*03ec*/ 	.word	0x00000000


	//----- nvinfo : EIATTR_MIN_STACK_SIZE
	.align		4
.L_178:
        /*03f0*/ 	.byte	0x04, 0x12
        /*03f2*/ 	.short	(.L_180 - .L_179)
	.align		4
.L_179:
        /*03f4*/ 	.word	index@(_ZN7cutlass13device_kernelIN5flash19enable_sm80_to_sm89INS1_16FlashAttnFwdSm80INS1_25CollectiveMainloopFwdSm80ILi8ELi1ELb0EN4cute5tupleIJNS5_1CILi128EEENS7_ILi64EEENS7_ILi256EEEEEELi256ENS_6half_tEfNS_4arch4Sm80ELb0ELb1ELb1ELb0ELb1ELb0ELb1ELb1EEENS1_21CollectiveEpilogueFwdINS6_IJS8_SA_S9_EEENS6_IJNS7_ILi1EEESI_SI_EEESC_SE_Li256ELb0ELb1ELb1ELb0EEENS1_19SingleTileSchedulerILb0ELb1ELb1ELi128EEEEEEEEEvNT_6ParamsE)
        /*03f8*/ 	.word	0x00000000


	//----- nvinfo : EIATTR_MIN_STACK_SIZE
	.align		4
.L_180:
        /*03fc*/ 	.byte	0x04, 0x12
        /*03fe*/ 	.short	(.L_182 - .L_181)
	.align		4
.L_181:
        /*0400*/ 	.word	index@(_ZN7cutlass13device_kernelIN5flash19enable_sm80_to_sm89INS1_16FlashAttnFwdSm80INS1_25CollectiveMainloopFwdSm80ILi8ELi1ELb0EN4cute5tupleIJNS5_1CILi128EEENS7_ILi64EEENS7_ILi256EEEEEELi256ENS_6half_tEfNS_4arch4Sm80ELb0ELb1ELb1ELb1ELb1ELb0ELb1ELb1EEENS1_21CollectiveEpilogueFwdINS6_IJS8_SA_S9_EEENS6_IJNS7_ILi1EEESI_SI_EEESC_SE_Li256ELb1ELb1ELb1ELb0EEENS1_36VarlenDynamicPersistentTileSchedulerILi128ELi64ELi256ELi256ELb1ELb1ELb0ELb1ELb0ELb1EEEEEEEEEvNT_6ParamsE)
        /*0404*/ 	.word	0x00000000


	//----- nvinfo : EIATTR_MIN_STACK_SIZE
	.align		4
.L_182:
        /*0408*/ 	.byte	0x04, 0x12
        /*040a*/ 	.short	(.L_184 - .L_183)
	.align		4
.L_183:
        /*040c*/ 	.word	index@(_ZN7cutlass13device_kernelIN5flash19enable_sm80_to_sm89INS1_16FlashAttnFwdSm80INS1_25CollectiveMainloopFwdSm80ILi8ELi1ELb0EN4cute5tupleIJNS5_1CILi128EEENS7_ILi48EEENS7_ILi256EEEEEELi256ENS_6half_tEfNS_4arch4Sm80ELb0ELb1ELb1ELb1ELb1ELb1ELb1ELb1EEENS1_21CollectiveEpilogueFwdINS6_IJS8_SA_S9_EEENS6_IJNS7_ILi1EEESI_SI_EEESC_SE_Li256ELb1ELb1ELb1ELb0EEENS1_36VarlenDynamicPersistentTileSchedulerILi128ELi48ELi256ELi256ELb1ELb1ELb0ELb1ELb0ELb1EEEEEEEEEvNT_6ParamsE)
        /*0410*/ 	.word	0x00000000


	//----- nvinfo : EIATTR_MIN_STACK_SIZE
	.align		4
.L_184:
        /*0414*/ 	.byte	0x04, 0x12
        /*0416*/ 	.short	(.L_186 - .L_185)
	.align		4
.L_185:
        /*0418*/ 	.word	index@(_ZN7cutlass13device_kernelIN5flash19enable_sm80_to_sm89INS1_16FlashAttnFwdSm80INS1_25CollectiveMainloopFwdSm80ILi8ELi1ELb0EN4cute5tupleIJNS5_1CILi128EEENS7_ILi96EEENS7_ILi256EEEEEELi256ENS_6half_tEfNS_4arch4Sm80ELb1ELb0ELb1ELb0ELb1ELb0ELb1ELb1EEENS1_21CollectiveEpilogueFwdINS6_IJS8_SA_S9_EEENS6_IJNS7_ILi1EEESI_SI_EEESC_SE_Li256ELb0ELb1ELb1ELb0EEENS1_30DynamicPersistentTileSchedulerILi256ELi256ELb1ELb1ELb0EEEEEEEEEvNT_6ParamsE)
        /*041c*/ 	.word	0x00000000


	//----- nvinfo : EIATTR_MIN_STACK_SIZE
	.align		4
.L_186:
        /*0420*/ 	.byte	0x04, 0x12
        /*0422*/ 	.short	(.L_188 - .L_187)
	.align		4
.L_187:
        /*0424*/ 	.word	index@(_ZN7cutlass13device_kernelIN5flash19enable_sm80_to_sm89INS1_16FlashAttnFwdSm80INS1_25CollectiveMainloopFwdSm80ILi8ELi1ELb0EN4cute5tupleIJNS5_1CILi128EEENS7_ILi64EEENS7_ILi256EEEEEELi256ENS_6half_tEfNS_4arch4Sm80ELb1ELb0ELb1ELb1ELb1ELb0ELb1ELb1EEENS1_21CollectiveEpilogueFwdINS6_IJS8_SA_S9_EEENS6_IJNS7_ILi1EEESI_SI_EEESC_SE_Li256ELb1ELb1ELb1ELb0EEENS1_36VarlenDynamicPersistentTileSchedulerILi128ELi64ELi256ELi256ELb1ELb1ELb0ELb1ELb1ELb1EEEEEEEEEvNT_6ParamsE)
        /*0428*/ 	.word	0x00000000


	//----- nvinfo : EIATTR_MIN_STACK_SIZE
	.align		4
.L_188:
        /*042c*/ 	.byte	0x04, 0x12
        /*042e*/ 	.short	(.L_190 - .L_189)
	.align		4
.L_189:
        /*0430*/ 	.word	index@(_ZN7cutlass13device_kernelIN5flash19enable_sm80_to_sm89INS1_16FlashAttnFwdSm80INS1_25CollectiveMainloopFwdSm80ILi8ELi1ELb0EN4cute5tupleIJNS5_1CILi128EEENS7_ILi48EEENS7_ILi256EEEEEELi256ENS_6half_tEfNS_4arch4Sm80ELb1ELb0ELb1ELb1ELb1ELb1ELb1ELb1EEENS1_21CollectiveEpilogueFwdINS6_IJS8_SA_S9_EEENS6_IJNS7_ILi1EEESI_SI_EEESC_SE_Li256ELb1ELb1ELb1ELb0EEENS1_36VarlenDynamicPersistentTileSchedulerILi128ELi48ELi256ELi256ELb1ELb1ELb0ELb1ELb1ELb1EEEEEEEEEvNT_6ParamsE)
        /*0434*/ 	.word	0x00000000


	//----- nvinfo : EIATTR_MIN_STACK_SIZE
	.align		4
.L_190:
        /*0438*/ 	.byte	0x04, 0x12
        /*043a*/ 	.short	(.L_192 - .L_191)
	.align		4
.L_191:
        /*043c*/ 	.word	index@(_ZN7cutlass13device_kernelIN5flash19enable_sm80_to_sm89INS1_16FlashAttnFwdSm80INS1_25CollectiveMainloopFwdSm80ILi8ELi1ELb1EN4cute5tupleIJNS5_1CILi128EEENS7_ILi64EEENS7_ILi256EEEEEELi256ENS_6half_tEfNS_4arch4Sm80ELb0ELb0ELb0ELb0ELb1ELb0ELb1ELb1EEENS1_21CollectiveEpilogueFwdINS6_IJS8_SA_S9_EEENS6_IJNS7_ILi1EEESI_SI_EEESC_SE_Li256ELb0ELb1ELb1ELb0EEENS1_19SingleTileSchedulerILb0ELb1ELb1ELi128EEEEEEEEEvNT_6ParamsE)
        /*0440*/ 	.word	0x00000000


	//----- nvinfo : EIATTR_MIN_STACK_SIZE
	.align		4
.L_192:
        /*0444*/ 	.byte	0x04, 0x12
        /*0446*/ 	.short	(.L_194 - .L_193)
	.align		4
.L_193:
        /*0448*/ 	.word	index@(_ZN7cutlass13device_kernelIN5flash19enable_sm80_to_sm89INS1_16FlashAttnFwdSm80INS1_25CollectiveMainloopFwdSm80ILi8ELi1ELb1EN4cute5tupleIJNS5_1CILi128EEENS7_ILi48EEENS7_ILi256EEEEEELi256ENS_6half_tEfNS_4arch4Sm80ELb0ELb0ELb0ELb1ELb1ELb0ELb1ELb1EEENS1_21CollectiveEpilogueFwdINS6_IJS8_SA_S9_EEENS6_IJNS7_ILi1EEESI_SI_EEESC_SE_Li256ELb1ELb1ELb1ELb0EEENS1_36VarlenDynamicPersistentTileSchedulerILi128ELi48ELi256ELi256ELb1ELb1ELb0ELb0ELb1ELb1EEEEEEEEEvNT_6ParamsE)
        /*044c*/ 	.word	0x00000000


	//----- nvinfo : EIATTR_MIN_STACK_SIZE
	.align		4
.L_194:
        /*0450*/ 	.byte	0x04, 0x12
        /*0452*/ 	.short	(.L_196 - .L_195)
	.align		4
.L_195:
        /*0454*/ 	.word	index@(_ZN7cutlass13device_kernelIN5flash19enable_sm80_to_sm89INS1_16FlashAttnFwdSm80INS1_25CollectiveMainloopFwdSm80ILi8ELi1ELb0EN4cute5tupleIJNS5_1CILi128EEENS7_ILi32EEENS7_ILi256EEEEEELi256ENS_6half_tEfNS_4arch4Sm80ELb0ELb0ELb0ELb1ELb1ELb1ELb1ELb1EEENS1_21CollectiveEpilogueFwdINS6_IJS8_SA_S9_EEENS6_IJNS7_ILi1EEESI_SI_EEESC_SE_Li256ELb1ELb1ELb1ELb0EEENS1_36VarlenDynamicPersistentTileSchedulerILi128ELi32ELi256ELi256ELb1ELb1ELb0ELb0ELb1ELb1EEEEEEEEEvNT_6ParamsE)
        /*0458*/ 	.word	0x00000000


	//----- nvinfo : EIATTR_MIN_STACK_SIZE
	.align		4
.L_196:
        /*045c*/ 	.byte	0x04, 0x12
        /*045e*/ 	.short	(.L_198 - .L_197)
	.align		4
.L_197:
        /*0460*/ 	.word	index@(_ZN7cutlass13device_kernelIN5flash19enable_sm80_to_sm89INS1_16FlashAttnFwdSm80INS1_25CollectiveMainloopFwdSm80ILi8ELi1ELb1EN4cute5tupleIJNS5_1CILi128EEENS7_ILi48EEENS7_ILi256EEEEEELi256ENS_6half_tEfNS_4arch4Sm80ELb0ELb1ELb0ELb0ELb1ELb0ELb1ELb1EEENS1_21CollectiveEpilogueFwdINS6_IJS8_SA_S9_EEENS6_IJNS7_ILi1EEESI_SI_EEESC_SE_Li256ELb0ELb1ELb1ELb0EEENS1_19SingleTileSchedulerILb0ELb1ELb1ELi128EEEEEEEEEvNT_6ParamsE)
        /*0464*/ 	.word	0x00000000


	//----- nvinfo : EIATTR_MIN_STACK_SIZE
	.align		4
.L_198:
        /*0468*/ 	.byte	0x04, 0x12
        /*046a*/ 	.short	(.L_200 - .L_199)
	.align		4
.L_199:
        /*046c*/ 	.word	index@(_ZN7cutlass13device_kernelIN5flash19enable_sm80_to_sm89INS1_16FlashAttnFwdSm80INS1_25CollectiveMainloopFwdSm80ILi8ELi1ELb1EN4cute5tupleIJNS5_1CILi128EEENS7_ILi48EEENS7_ILi256EEEEEELi256ENS_6half_tEfNS_4arch4Sm80ELb0ELb1ELb0ELb1ELb1ELb0ELb1ELb1EEENS1_21CollectiveEpilogueFwdINS6_IJS8_SA_S9_EEENS6_IJNS7_ILi1EEESI_SI_EEESC_SE_Li256ELb1ELb1ELb1ELb0EEENS1_36VarlenDynamicPersistentTileSchedulerILi128ELi48ELi256ELi256ELb1ELb1ELb0ELb1ELb0ELb1EEEEEEEEEvNT_6ParamsE)
        /*0470*/ 	.word	0x00000000


	//----- nvinfo : EIATTR_MIN_STACK_SIZE
	.align		4
.L_200:
        /*0474*/ 	.byte	0x04, 0x12
        /*0476*/ 	.short	(.L_202 - .L_201)
	.align		4
.L_201:
        /*0478*/ 	.word	index@(_ZN7cutlass13device_kernelIN5flash19enable_sm80_to_sm89INS1_16FlashAttnFwdSm80INS1_25CollectiveMainloopFwdSm80ILi8ELi1ELb0EN4cute5tupleIJNS5_1CILi128EEENS7_ILi32EEENS7_ILi256EEEEEELi256ENS_6half_tEfNS_4arch4Sm80ELb0ELb1ELb0ELb1ELb1ELb1ELb1ELb1EEENS1_21CollectiveEpilogueFwdINS6_IJS8_SA_S9_EEENS6_IJNS7_ILi1EEESI_SI_EEESC_SE_Li256ELb1ELb1ELb1ELb0EEENS1_36VarlenDynamicPersistentTileSchedulerILi128ELi32ELi256ELi256ELb1ELb1ELb0ELb1ELb0ELb1EEEEEEEEEvNT_6ParamsE)
        /*047c*/ 	.word	0x00000000


	//----- nvinfo : EIATTR_MIN_STACK_SIZE
	.align		4
.L_202:
        /*0480*/ 	.byte	0x04, 0x12
        /*0482*/ 	.short	(.L_204 - .L_203)
	.align		4
.L_203:
        /*0484*/ 	.word	index@(_ZN7cutlass13device_kernelIN5flash19enable_sm80_to_sm89INS1_16FlashAttnFwdSm80INS1_25CollectiveMainloopFwdSm80ILi8ELi1ELb1EN4cute5tupleIJNS5_1CILi128EEENS7_ILi64EEENS7_ILi256EEEEEELi256ENS_6half_tEfNS_4arch4Sm80ELb1ELb0ELb0ELb0ELb1ELb0ELb1ELb1EEENS1_21CollectiveEpilogueFwdINS6_IJS8_SA_S9_EEENS6_IJNS7_ILi1EEESI_SI_EEESC_SE_Li256ELb0ELb1ELb1ELb0EEENS1_30DynamicPersistentTileSchedulerILi256ELi256ELb1ELb1ELb0EEEEEEEEEvNT_6ParamsE)
        /*0488*/ 	.word	0x00000000


	//----- nvinfo : EIATTR_MIN_STACK_SIZE
	.align		4
.L_204:
        /*048c*/ 	.byte	0x04, 0x12
        /*048e*/ 	.short	(.L_206 - .L_205)
	.align		4
.L_205:
        /*0490*/ 	.word	index@(_ZN7cutlass13device_kernelIN5flash19enable_sm80_to_sm89INS1_16FlashAttnFwdSm80INS1_25CollectiveMainloopFwdSm80ILi8ELi1ELb1EN4cute5tupleIJNS5_1CILi128EEENS7_ILi48EEENS7_ILi256EEEEEELi256ENS_6half_tEfNS_4arch4Sm80ELb1ELb0ELb0ELb1ELb1ELb0ELb1ELb1EEENS1_21CollectiveEpilogueFwdINS6_IJS8_SA_S9_EEENS6_IJNS7_ILi1EEESI_SI_EEESC_SE_Li256ELb1ELb1ELb1ELb0EEENS1_36VarlenDynamicPersistentTileSchedulerILi128ELi48ELi256ELi256ELb1ELb1ELb0ELb1ELb1ELb1EEEEEEEEEvNT_6ParamsE)
        /*0494*/ 	.word	0x00000000


	//----- nvinfo : EIATTR_MIN_STACK_SIZE
	.align		4
.L_206:
        /*0498*/ 	.byte	0x04, 0x12
        /*049a*/ 	.short	(.L_208 - .L_207)
	.align		4
.L_207:
        /*049c*/ 	.word	index@(_ZN7cutlass13device_kernelIN5flash19enable_sm80_to_sm89INS1_16FlashAttnFwdSm80INS1_25CollectiveMainloopFwdSm80ILi8ELi1ELb0EN4cute5tupleIJNS5_1CILi128EEENS7_ILi32EEENS7_ILi256EEEEEELi256ENS_6half_tEfNS_4arch4Sm80ELb1ELb0ELb0ELb1ELb1ELb1ELb1ELb1EEENS1_21CollectiveEpilogueFwdINS6_IJS8_SA_S9_EEENS6_IJNS7_ILi1EEESI_SI_EEESC_SE_Li256ELb1ELb1ELb1ELb0EEENS1_36VarlenDynamicPersistentTileSchedulerILi128ELi32ELi256ELi256ELb1ELb1ELb0ELb1ELb1ELb1EEEEEEEEEvNT_6ParamsE)
        /*04a0*/ 	.word	0x00000000


	//----- nvinfo : EIATTR_MIN_STACK_SIZE
	.align		4
.L_208:
        /*04a4*/ 	.byte	0x04, 0x12
        /*04a6*/ 	.short	(.L_210 - .L_209)
	.align		4
.L_209:
        /*04a8*/ 	.word	index@(_ZN7cutlass13device_kernelIN5flash19enable_sm80_to_sm89INS1_16FlashAttnFwdSm80INS1_25CollectiveMainloopFwdSm80ILi8ELi1ELb0EN4cute5tupleIJNS5_1CILi128EEENS7_ILi96EEENS7_ILi256EEEEEELi256ENS_6half_tEfNS_4arch4Sm80ELb0ELb0ELb0ELb0ELb1ELb0ELb1ELb1EEENS1_21CollectiveEpilogueFwdINS6_IJS8_SA_S9_EEENS6_IJNS7_ILi1EEESI_SI_EEESC_SE_Li256ELb0ELb1ELb1ELb0EEENS1_19SingleTileSchedulerILb0ELb1ELb1ELi128EEEEEEEEEvNT_6ParamsE)
        /*04ac*/ 	.word	0x00000000


	//----- nvinfo : EIATTR_MIN_STACK_SIZE
	.align		4
.L_210:
        /*04b0*/ 	.byte	0x04, 0x12
        /*04b2*/ 	.short	(.L_212 - .L_211)
	.align		4
.L_211:
        /*04b4*/ 	.word	index@(_ZN7cutlass13device_kernelIN5flash19enable_sm80_to_sm89INS1_16FlashAttnFwdSm80INS1_25CollectiveMainloopFwdSm80ILi8ELi1ELb0EN4cute5tupleIJNS5_1CILi128EEENS7_ILi64EEENS7_ILi256EEEEEELi256ENS_6half_tEfNS_4arch4Sm80ELb0ELb0ELb0ELb1ELb1ELb0ELb1ELb1EEENS1_21CollectiveEpilogueFwdINS6_IJS8_SA_S9_EEENS6_IJNS7_ILi1EEESI_SI_EEESC_SE_Li256ELb1ELb1ELb1ELb0EEENS1_36VarlenDynamicPersistentTileSchedulerILi128ELi64ELi256ELi256ELb1ELb1ELb0ELb0ELb1ELb1EEEEEEEEEvNT_6ParamsE)
        /*04b8*/ 	.word	0x00000000


	//----- nvinfo : EIATTR_MIN_STACK_SIZE
	.align		4
.L_212:
        /*04bc*/ 	.byte	0x04, 0x12
        /*04be*/ 	.short	(.L_214 - .L_213)
	.align		4
.L_213:
        /*04c0*/ 	.word	index@(_ZN7cutlass13device_kernelIN5flash19enable_sm80_to_sm89INS1_16FlashAttnFwdSm80INS1_25CollectiveMainloopFwdSm80ILi8ELi1ELb0EN4cute5tupleIJNS5_1CILi128EEENS7_ILi48EEENS7_ILi256EEEEEELi256ENS_6half_tEfNS_4arch4Sm80ELb0ELb0ELb0ELb1ELb1ELb1ELb1ELb1EEENS1_21CollectiveEpilogueFwdINS6_IJS8_SA_S9_EEENS6_IJNS7_ILi1EEESI_SI_EEESC_SE_Li256ELb1ELb1ELb1ELb0EEENS1_36VarlenDynamicPersistentTileSchedulerILi128ELi48ELi256ELi256ELb1ELb1ELb0ELb0ELb1ELb1EEEEEEEEEvNT_6ParamsE)
        /*04c4*/ 	.word	0x00000000


	//----- nvinfo : EIATTR_MIN_STACK_SIZE
	.align		4
.L_214:
        /*04c8*/ 	.byte	0x04, 0x12
        /*04ca*/ 	.short	(.L_216 - .L_215)
	.align		4
.L_215:
        /*04cc*/ 	.word	index@(_ZN7cutlass13device_kernelIN5flash19enable_sm80_to_sm89INS1_16FlashAttnFwdSm80INS1_25CollectiveMainloopFwdSm80ILi8ELi1ELb0EN4cute5tupleIJNS5_1CILi128EEENS7_ILi64EEENS7_ILi256EEEEEELi256ENS_6half_tEfNS_4arch4Sm80ELb0ELb1ELb0ELb0ELb1ELb0ELb1ELb1EEENS1_21CollectiveEpilogueFwdINS6_IJS8_SA_S9_EEENS6_IJNS7_ILi1EEESI_SI_EEESC_SE_Li256ELb0ELb1ELb1ELb0EEENS1_19SingleTileSchedulerILb0ELb1ELb1ELi128EEEEEEEEEvNT_6ParamsE)
        /*04d0*/ 	.word	0x00000000


	//----- nvinfo : EIATTR_MIN_STACK_SIZE
	.align		4
.L_216:
        /*04d4*/ 	.byte	0x04, 0x12
        /*04d6*/ 	.short	(.L_218 - .L_217)
	.align		4
.L_217:
        /*04d8*/ 	.word	index@(_ZN7cutlass13device_kernelIN5flash19enable_sm80_to_sm89INS1_16FlashAttnFwdSm80INS1_25CollectiveMainloopFwdSm80ILi8ELi1ELb0EN4cute5tupleIJNS5_1CILi128EEENS7_ILi64EEENS7_ILi256EEEEEELi256ENS_6half_tEfNS_4arch4Sm80ELb0ELb1ELb0ELb1ELb1ELb0ELb1ELb1EEENS1_21CollectiveEpilogueFwdINS6_IJS8_SA_S9_EEENS6_IJNS7_ILi1EEESI_SI_EEESC_SE_Li256ELb1ELb1ELb1ELb0EEENS1_36VarlenDynamicPersistentTileSchedulerILi128ELi64ELi256ELi256ELb1ELb1ELb0ELb1ELb0ELb1EEEEEEEEEvNT_6ParamsE)
        /*04dc*/ 	.word	0x00000000


	//----- nvinfo : EIATTR_MIN_STACK_SIZE
	.align		4
.L_218:
        /*04e0*/ 	.byte	0x04, 0x12
        /*04e2*/ 	.short	(.L_220 - .L_219)
	.align		4
.L_219:
        /*04e4*/ 	.word	index@(_ZN7cutlass13device_kernelIN5flash19enable_sm80_to_sm89INS1_16FlashAttnFwdSm80INS1_25CollectiveMainloopFwdSm80ILi8ELi1ELb0EN4cute5tupleIJNS5_1CILi128EEENS7_ILi48EEENS7_ILi256EEEEEELi256ENS_6half_tEfNS_4arch4Sm80ELb0ELb1ELb0ELb1ELb1ELb1ELb1ELb1EEENS1_21CollectiveEpilogueFwdINS6_IJS8_SA_S9_EEENS6_IJNS7_ILi1EEESI_SI_EEESC_SE_Li256ELb1ELb1ELb1ELb0EEENS1_36VarlenDynamicPersistentTileSchedulerILi128ELi48ELi256ELi256ELb1ELb1ELb0ELb1ELb0ELb1EEEEEEEEEvNT_6ParamsE)
        /*04e8*/ 	.word	0x00000000


	//----- nvinfo : EIATTR_MIN_STACK_SIZE
	.align		4
.L_220:
        /*04ec*/ 	.byte	0x04, 0x12
        /*04ee*/ 	.short	(.L_222 - .L_221)
	.align		4
.L_221:
        /*04f0*/ 	.word	index@(_ZN7cutlass13device_kernelIN5flash19enable_sm80_to_sm89INS1_16FlashAttnFwdSm80INS1_25CollectiveMainloopFwdSm80ILi8ELi1ELb0EN4cute5tupleIJNS5_1CILi128EEENS7_ILi96EEENS7_ILi256EEEEEELi256ENS_6half_tEfNS_4arch4Sm80ELb1ELb0ELb0ELb0ELb1ELb0ELb1ELb1EEENS1_21CollectiveEpilogueFwdINS6_IJS8_SA_S9_EEENS6_IJNS7_ILi1EEESI_SI_EEESC_SE_Li256ELb0ELb1ELb1ELb0EEENS1_30DynamicPersistentTileSchedulerILi256ELi256ELb1ELb1ELb0EEEEEEEEEvNT_6ParamsE)
        /*04f4*/ 	.word	0x00000000


	//----- nvinfo : EIATTR_MIN_STACK_SIZE
	.align		4
.L_222:
        /*04f8*/ 	.byte	0x04, 0x12
        /*04fa*/ 	.short	(.L_224 - .L_223)
	.align		4
.L_223:
        /*04fc*/ 	.word	index@(_ZN7cutlass13device_kernelIN5flash19enable_sm80_to_sm89INS1_16FlashAttnFwdSm80INS1_25CollectiveMainloopFwdSm80ILi8ELi1ELb0EN4cute5tupleIJNS5_1CILi128EEENS7_ILi64EEENS7_ILi256EEEEEELi256ENS_6half_tEfNS_4arch4Sm80ELb1ELb0ELb0ELb1ELb1ELb0ELb1ELb1EEENS1_21CollectiveEpilogueFwdINS6_IJS8_SA_S9_EEENS6_IJNS7_ILi1EEESI_SI_EEESC_SE_Li256ELb1ELb1ELb1ELb0EEENS1_36VarlenDynamicPersistentTileSchedulerILi128ELi64ELi256ELi256ELb1ELb1ELb0ELb1ELb1ELb1EEEEEEEEEvNT_6ParamsE)
        /*0500*/ 	.word	0x00000000


	//----- nvinfo : EIATTR_MIN_STACK_SIZE
	.align		4
.L_224:
        /*0504*/ 	.byte	0x04, 0x12
        /*0506*/ 	.short	(.L_226 - .L_225)
	.align		4
.L_225:
        /*0508*/ 	.word	index@(_ZN7cutlass13device_kernelIN5flash19enable_sm80_to_sm89INS1_16FlashAttnFwdSm80INS1_25CollectiveMainloopFwdSm80ILi8ELi1ELb0EN4cute5tupleIJNS5_1CILi128EEENS7_ILi48EEENS7_ILi256EEEEEELi256ENS_6half_tEfNS_4arch4Sm80ELb1ELb0ELb0ELb1ELb1ELb1ELb1ELb1EEENS1_21CollectiveEpilogueFwdINS6_IJS8_SA_S9_EEENS6_IJNS7_ILi1EEESI_SI_EEESC_SE_Li256ELb1ELb1ELb1ELb0EEENS1_36VarlenDynamicPersistentTileSchedulerILi128ELi48ELi256ELi256ELb1ELb1ELb0ELb1ELb1ELb1EEEEEEEEEvNT_6ParamsE)
        /*050c*/ 	.word	0x00000000
.L_226:


//--------------------- .nv.compat                --------------------------
	.section	.nv.compat,"",@"SHT_CUDA_COMPAT_INFO"
	.align	4
        /*0000*/ 	.byte	0x02, 0x09, 0x01, 0x00, 0x02, 0x02, 0x01, 0x00, 0x02, 0x05, 0x05, 0x00, 0x03, 0x07, 0x01, 0x01
        /*0010*/ 	.byte	0x02, 0x03, 0x00, 0x00, 0x02, 0x06, 0x01, 0x00, 0x04, 0x0b, 0x08, 0x00, 0x00, 0x00, 0x00, 0x00
        /*0020*/ 	.byte	0x00, 0x00, 0x00, 0x00


//--------------------- .nv.info._ZN7cutlass13device_kernelIN5flash19enable_sm80_to_sm89INS1_16FlashAttnFwdSm80INS1_25CollectiveMainloopFwdSm80ILi8ELi1ELb1EN4cute5tupleIJNS5_1CILi128EEENS7_ILi64EEENS7_ILi256EEEEEELi256ENS_6half_tEfNS_4arch4Sm80ELb0ELb0ELb1ELb0ELb1ELb0ELb1ELb1EEENS1_21CollectiveEpilogueFwdINS6_IJS8_SA_S9_EEENS6_IJNS7_ILi1EEESI_SI_EEESC_SE_Li256ELb0ELb1ELb1ELb0EEENS1_19SingleTileSchedulerILb0ELb1ELb1ELi128EEEEEEEEEvNT_6ParamsE --------------------------
	.section	.nv.info._ZN7cutlass13device_kernelIN5flash19enable_sm80_to_sm89INS1_16FlashAttnFwdSm80INS1_25CollectiveMainloopFwdSm80ILi8ELi1ELb1EN4cute5tupleIJNS5_1CILi128EEENS7_ILi64EEENS7_ILi256EEEEEELi256ENS_6half_tEfNS_4arch4Sm80ELb0ELb0ELb1ELb0ELb1ELb0ELb1ELb1EEENS1_21CollectiveEpilogueFwdINS6_IJS8_SA_S9_EEENS6_IJNS7_ILi1EEESI_SI_EEESC_SE_Li256ELb0ELb1ELb1ELb0EEENS1_19SingleTileSchedulerILb0ELb1ELb1ELi128EEEEEEEEEvNT_6ParamsE,"",@"SHT_CUDA_INFO"
	.sectionflags	@""
	.align	4


	//----- nvinfo : EIATTR_CUDA_API_VERSION
	.align		4
        /*0000*/ 	.byte	0x04, 0x37
        /*0002*/ 	.short	(.L_228 - .L_227)
.L_227:
        /*0004*/ 	.word	0x00000082


	//----- nvinfo : EIATTR_KPARAM_INFO
	.align		4
.L_228:
        /*0008*/ 	.byte	0x04, 0x17
        /*000a*/ 	.short	(.L_230 - .L_229)
.L_229:
        /*000c*/ 	.word	0x00000000
        /*0010*/ 	.short	0x0000
        /*0012*/ 	.short	0x0000
        /*0014*/ 	.byte	0x00, 0xf0, 0x61, 0x10


	//----- nvinfo : EIATTR_SPARSE_MMA_MASK
	.align		4
.L_230:
        /*0018*/ 	.byte	0x03, 0x50
        /*001a*/ 	.short	0x0000


	//----- nvinfo : EIATTR_MAXREG_COUNT
	.align		4
        /*001c*/ 	.byte	0x03, 0x1b
        /*001e*/ 	.short	0x00ff


	//----- nvinfo : EIATTR_MERCURY_ISA_VERSION
	.align		4
        /*0020*/ 	.byte	0x03, 0x5f
        /*0022*/ 	.short	0x0101


	//----- nvinfo : EIATTR_EXIT_INSTR_OFFSETS
	.align		4
        /*0024*/ 	.byte	0x04, 0x1c
        /*0026*/ 	.short	(.L_232 - .L_231)


	//   ....[0]....
.L_231:
        /*0028*/ 	.word	0x00000010


	//----- nvinfo : EIATTR_MAX_THREADS
	.align		4
.L_232:
        /*002c*/ 	.byte	0x04, 0x05
        /*002e*/ 	.short	(.L_234 - .L_233)
.L_233:
        /*0030*/ 	.word	0x00000100
        /*0034*/ 	.word	0x00000001
        /*0038*/ 	.word	0x00000001


	//----- nvinfo : EIATTR_CBANK_PARAM_SIZE
	.align		4
.L_234:
        /*003c*/ 	.byte	0x03, 0x19
        /*003e*/ 	.short	0x0418


	//----- nvinfo : EIATTR_PARAM_CBANK
	.align		4
        /*0040*/ 	.byte	0x04, 0x0a
        /*0042*/ 	.short	(.L_236 - .L_235)
	.align		4
.L_235:
        /*0044*/ 	.word	index@(.nv.constant0._ZN7cutlass13device_kernelIN5flash19enable_sm80_to_sm89INS1_16FlashAttnFwdSm80INS1_25CollectiveMainloopFwdSm80ILi8ELi1ELb1EN4cute5tupleIJNS5_1CILi128EEENS7_ILi64EEENS7_ILi256EEEEEELi256ENS_6half_tEfNS_4arch4Sm80ELb0ELb0ELb1ELb0ELb1ELb0ELb1ELb1EEENS1_21CollectiveEpilogueFwdINS6_IJS8_SA_S9_EEENS6_IJNS7_ILi1EEESI_SI_EEESC_SE_Li256ELb0ELb1ELb1ELb0EEENS1_19SingleTileSchedulerILb0ELb1ELb1ELi128EEEEEEEEEvNT_6ParamsE)
        /*0048*/ 	.short	0x0210
        /*004a*/ 	.short	0x0418


	//----- nvinfo : EIATTR_SW_WAR
	.align		4
.L_236:
        /*004c*/ 	.byte	0x04, 0x36
        /*004e*/ 	.short	(.L_238 - .L_237)
.L_237:
        /*0050*/ 	.word	0x00000008
.L_238:


//--------------------- .nv.info._ZN7cutlass13device_kernelIN5flash19enable_sm80_to_sm89INS1_16FlashAttnFwdSm80INS1_25CollectiveMainloopFwdSm80ILi8ELi1ELb1EN4cute5tupleIJNS5_1CILi128EEENS7_ILi48EEENS7_ILi256EEEEEELi256ENS_6half_tEfNS_4arch4Sm80ELb0ELb0ELb1ELb1ELb1ELb0ELb1ELb1EEENS1_21CollectiveEpilogueFwdINS6_IJS8_SA_S9_EEENS6_IJNS7_ILi1EEESI_SI_EEESC_SE_Li256ELb1ELb1ELb1ELb0EEENS1_36VarlenDynamicPersistentTileSchedulerILi128ELi48ELi256ELi256ELb1ELb1ELb0ELb0ELb1ELb1EEEEEEEEEvNT_6ParamsE --------------------------
	.section	.nv.info._ZN7cutlass13device_kernelIN5flash19enable_sm80_to_sm89INS1_16FlashAttnFwdSm80INS1_25CollectiveMainloopFwdSm80ILi8ELi1ELb1EN4cute5tupleIJNS5_1CILi128EEENS7_ILi48EEENS7_ILi256EEEEEELi256ENS_6half_tEfNS_4arch4Sm80ELb0ELb0ELb1ELb1ELb1ELb0ELb1ELb1EEENS1_21CollectiveEpilogueFwdINS6_IJS8_SA_S9_EEENS6_IJNS7_ILi1EEESI_SI_EEESC_SE_Li256ELb1ELb1ELb1ELb0EEENS1_36VarlenDynamicPersistentTileSchedulerILi128ELi48ELi256ELi256ELb1ELb1ELb0ELb0ELb1ELb1EEEEEEEEEvNT_6ParamsE,"",@"SHT_CUDA_INFO"
	.sectionflags	@""
	.align	4


	//----- nvinfo : EIATTR_CUDA_API_VERSION
	.align		4
        /*0000*/ 	.byte	0x04, 0x37
        /*0002*/ 	.short	(.L_240 - .L_239)
.L_239:
        /*0004*/ 	.word	0x00000082


	//----- nvinfo : EIATTR_KPARAM_INFO
	.align		4
.L_240:
        /*0008*/ 	.byte	0x04, 0x17
        /*000a*/ 	.short	(.L_242 - .L_241)
.L_241:
        /*000c*/ 	.word	0x00000000
        /*0010*/ 	.short	0x0000
        /*0012*/ 	.short	0x0000
        /*0014*/ 	.byte	0x00, 0xf0, 0xe1, 0x10


	//----- nvinfo : EIATTR_SPARSE_MMA_MASK
	.align		4
.L_242:
        /*0018*/ 	.byte	0x03, 0x50
        /*001a*/ 	.short	0x0000


	//----- nvinfo : EIATTR_MAXREG_COUNT
	.align		4
        /*001c*/ 	.byte	0x03, 0x1b
        /*001e*/ 	.short	0x00ff


	//----- nvinfo : EIATTR_MERCURY_ISA_VERSION
	.align		4
        /*0020*/ 	.byte	0x03, 0x5f
        /*0022*/ 	.short	0x0101


	//----- nvinfo : EIATTR_EXIT_INSTR_OFFSETS
	.align		4
        /*0024*/ 	.byte	0x04, 0x1c
        /*0026*/ 	.short	(.L_244 - .L_243)


	//   ....[0]....
.L_243:
        /*0028*/ 	.word	0x00000010


	//----- nvinfo : EIATTR_MAX_THREADS
	.align		4
.L_244:
        /*002c*/ 	.byte	0x04, 0x05
        /*002e*/ 	.short	(.L_246 - .L_245)
.L_245:
        /*0030*/ 	.word	0x00000100
        /*0034*/ 	.word	0x00000001
        /*0038*/ 	.word	0x00000001


	//----- nvinfo : EIATTR_CBANK_PARAM_SIZE
	.align		4
.L_246:
        /*003c*/ 	.byte	0x03, 0x19
        /*003e*/ 	.short	0x0438


	//----- nvinfo : EIATTR_PARAM_CBANK
	.align		4
        /*0040*/ 	.byte	0x04, 0x0a
        /*0042*/ 	.short	(.L_248 - .L_247)
	.align		4
.L_247:
        /*0044*/ 	.word	index@(.nv.constant0._ZN7cutlass13device_kernelIN5flash19enable_sm80_to_sm89INS1_16FlashAttnFwdSm80INS1_25CollectiveMainloopFwdSm80ILi8ELi1ELb1EN4cute5tupleIJNS5_1CILi128EEENS7_ILi48EEENS7_ILi256EEEEEELi256ENS_6half_tEfNS_4arch4Sm80ELb0ELb0ELb1ELb1ELb1ELb0ELb1ELb1EEENS1_21CollectiveEpilogueFwdINS6_IJS8_SA_S9_EEENS6_IJNS7_ILi1EEESI_SI_EEESC_SE_Li256ELb1ELb1ELb1ELb0EEENS1_36VarlenDynamicPersistentTileSchedulerILi128ELi48ELi256ELi256ELb1ELb1ELb0ELb0ELb1ELb1EEEEEEEEEvNT_6ParamsE)
        /*0048*/ 	.short	0x0210
        /*004a*/ 	.short	0x0438


	//----- nvinfo : EIATTR_SW_WAR
	.align		4
.L_248:
        /*004c*/ 	.byte	0x04, 0x36
        /*004e*/ 	.short	(.L_250 - .L_249)
.L_249:
        /*0050*/ 	.word	0x00000008
.L_250:


//--------------------- .nv.info._ZN7cutlass13device_kernelIN5flash19enable_sm80_to_sm89INS1_16FlashAttnFwdSm80INS1_25CollectiveMainloopFwdSm80ILi8ELi1ELb0EN4cute5tupleIJNS5_1CILi128EEENS7_ILi32EEENS7_ILi256EEEEEELi256ENS_6half_tEfNS_4arch4Sm80ELb0ELb0ELb1ELb1ELb1ELb1ELb1ELb1EEENS1_21CollectiveEpilogueFwdINS6_IJS8_SA_S9_EEENS6_IJNS7_ILi1EEESI_SI_EEESC_SE_Li256ELb1ELb1ELb1ELb0EEENS1_36VarlenDynamicPersistentTileSchedulerILi128ELi32ELi256ELi256ELb1ELb1ELb0ELb0ELb1ELb1EEEEEEEEEvNT_6ParamsE --------------------------
	.section	.nv.info._ZN7cutlass13device_kernelIN5flash19enable_sm80_to_sm89INS1_16FlashAttnFwdSm80INS1_25CollectiveMainloopFwdSm80ILi8ELi1ELb0EN4cute5tupleIJNS5_1CILi128EEENS7_ILi32EEENS7_ILi256EEEEEELi256ENS_6half_tEfNS_4arch4Sm80ELb0ELb0ELb1ELb1ELb1ELb1ELb1ELb1EEENS1_21CollectiveEpilogueFwdINS6_IJS8_SA_S9_EEENS6_IJNS7_ILi1EEESI_SI_EEESC_SE_Li256ELb1ELb1ELb1ELb0EEENS1_36VarlenDynamicPersistentTileSchedulerILi128ELi32ELi256ELi256ELb1ELb1ELb0ELb0ELb1ELb1EEEEEEEEEvNT_6ParamsE,"",@"SHT_CUDA_INFO"
	.sectionflags	@""
	.align	4


	//----- nvinfo : EIATTR_CUDA_API_VERSION
	.align		4
        /*0000*/ 	.byte	0x04, 0x37
        /*0002*/ 	.short	(.L_252 - .L_251)
.L_251:
        /*0004*/ 	.word	0x00000082


	//----- nvinfo : EIATTR_KPARAM_INFO
	.align		4
.L_252:
        /*0008*/ 	.byte	0x04, 0x17
        /*000a*/ 	.short	(.L_254 - .L_253)
.L_253:
        /*000c*/ 	.word	0x00000000
        /*0010*/ 	.short	0x0000
        /*0012*/ 	.short	0x0000
        /*0014*/ 	.byte	0x00, 0xf0, 0xe1, 0x10


	//----- nvinfo : EIATTR_SPARSE_MMA_MASK
	.align		4
.L_254:
        /*0018*/ 	.byte	0x03, 0x50
        /*001a*/ 	.short	0x0000


	//----- nvinfo : EIATTR_MAXREG_COUNT
	.align		4
        /*001c*/ 	.byte	0x03, 0x1b
        /*001e*/ 	.short	0x00ff


	//----- nvinfo : EIATTR_MERCURY_ISA_VERSION
	.align		4
        /*0020*/ 	.byte	0x03, 0x5f
        /*0022*/ 	.short	0x0101


	//----- nvinfo : EIATTR_EXIT_INSTR_OFFSETS
	.align		4
        /*0024*/ 	.byte	0x04, 0x1c
        /*0026*/ 	.short	(.L_256 - .L_255)


	//   ....[0]....
.L_255:
        /*0028*/ 	.word	0x00000010


	//----- nvinfo : EIATTR_MAX_THREADS
	.align		4
.L_256:
        /*002c*/ 	.byte	0x04, 0x05
        /*002e*/ 	.short	(.L_258 - .L_257)
.L_257:
        /*0030*/ 	.word	0x00000100
        /*0034*/ 	.word	0x00000001
        /*0038*/ 	.word	0x00000001


	//----- nvinfo : EIATTR_CBANK_PARAM_SIZE
	.align		4
.L_258:
        /*003c*/ 	.byte	0x03, 0x19
        /*003e*/ 	.short	0x0438


	//----- nvinfo : EIATTR_PARAM_CBANK
	.align		4
        /*0040*/ 	.byte	0x04, 0x0a
        /*0042*/ 	.short	(.L_260 - .L_259)
	.align		4
.L_259:
        /*0044*/ 	.word	index@(.nv.constant0._ZN7cutlass13device_kernelIN5flash19enable_sm80_to_sm89INS1_16FlashAttnFwdSm80INS1_25CollectiveMainloopFwdSm80ILi8ELi1ELb0EN4cute5tupleIJNS5_1CILi128EEENS7_ILi32EEENS7_ILi256EEEEEELi256ENS_6half_tEfNS_4arch4Sm80ELb0ELb0ELb1ELb1ELb1ELb1ELb1ELb1EEENS1_21CollectiveEpilogueFwdINS6_IJS8_SA_S9_EEENS6_IJNS7_ILi1EEESI_SI_EEESC_SE_Li256ELb1ELb1ELb1ELb0EEENS1_36VarlenDynamicPersistentTileSchedulerILi128ELi32ELi256ELi256ELb1ELb1ELb0ELb0ELb1ELb1EEEEEEEEEvNT_6ParamsE)
        /*0048*/ 	.short	0x0210
        /*004a*/ 	.short	0x0438


	//----- nvinfo : EIATTR_SW_WAR
	.align		4
.L_260:
        /*004c*/ 	.byte	0x04, 0x36
        /*004e*/ 	.short	(.L_262 - .L_261)
.L_261:
        /*0050*/ 	.word	0x00000008
.L_262:


//--------------------- .nv.info._ZN7cutlass13device_kernelIN5flash19enable_sm80_to_sm89INS1_16FlashAttnFwdSm80INS1_25CollectiveMainloopFwdSm80ILi8ELi1ELb1EN4cute5tupleIJNS5_1CILi128EEENS7_ILi48EEENS7_ILi256EEEEEELi256ENS_6half_tEfNS_4arch4Sm80ELb0ELb1ELb1ELb0ELb1ELb0ELb1ELb1EEENS1_21CollectiveEpilogueFwdINS6_IJS8_SA_S9_EEENS6_IJNS7_ILi1EEESI_SI_EEESC_SE_Li256ELb0ELb1ELb1ELb0EEENS1_19SingleTileSchedulerILb0ELb1ELb1ELi128EEEEEEEEEvNT_6ParamsE --------------------------
	.section	.nv.info._ZN7cutlass13device_kernelIN5flash19enable_sm80_to_sm89INS1_16FlashAttnFwdSm80INS1_25CollectiveMainloopFwdSm80ILi8ELi1ELb1EN4cute5tupleIJNS5_1CILi128EEENS7_ILi48EEENS7_ILi256EEEEEELi256ENS_6half_tEfNS_4arch4Sm80ELb0ELb1ELb1ELb0ELb1ELb0ELb1ELb1EEENS1_21CollectiveEpilogueFwdINS6_IJS8_SA_S9_EEENS6_IJNS7_ILi1EEESI_SI_EEESC_SE_Li256ELb0ELb1ELb1ELb0EEENS1_19SingleTileSchedulerILb0ELb1ELb1ELi128EEEEEEEEEvNT_6ParamsE,"",@"SHT_CUDA_INFO"
	.sectionflags	@""
	.align	4


	//----- nvinfo : EIATTR_CUDA_API_VERSION
	.align		4
        /*0000*/ 	.byte	0x04, 0x37
        /*0002*/ 	.short	(.L_264 - .L_263)
.L_263:
        /*0004*/ 	.word	0x00000082


	//----- nvinfo : EIATTR_KPARAM_INFO
	.align		4
.L_264:
        /*0008*/ 	.byte	0x04, 0x17
        /*000a*/ 	.short	(.L_266 - .L_265)
.L_265:
        /*000c*/ 	.word	0x00000000
        /*0010*/ 	.short	0x0000
        /*0012*/ 	.short	0x0000
        /*0014*/ 	.byte	0x00, 0xf0, 0x61, 0x10


	//----- nvinfo : EIATTR_SPARSE_MMA_MASK
	.align		4
.L_266:
        /*0018*/ 	.byte	0x03, 0x50
        /*001a*/ 	.short	0x0000


	//----- nvinfo : EIATTR_MAXREG_COUNT
	.align		4
        /*001c*/ 	.byte	0x03, 0x1b
        /*001e*/ 	.short	0x00ff


	//----- nvinfo : EIATTR_MERCURY_ISA_VERSION
	.align		4
        /*0020*/ 	.byte	0x03, 0x5f
        /*0022*/ 	.short	0x0101


	//----- nvinfo : EIATTR_EXIT_INSTR_OFFSETS
	.align		4
        /*0024*/ 	.byte	0x04, 0x1c
        /*0026*/ 	.short	(.L_268 - .L_267)


	//   ....[0]....
.L_267:
        /*0028*/ 	.word	0x00000010


	//----- nvinfo : EIATTR_MAX_THREADS
	.align		4
.L_268:
        /*002c*/ 	.byte	0x04, 0x05
        /*002e*/ 	.short	(.L_270 - .L_269)
.L_269:
        /*0030*/ 	.word	0x00000100
        /*0034*/ 	.word	0x00000001
        /*0038*/ 	.word	0x00000001


	//----- nvinfo : EIATTR_CBANK_PARAM_SIZE
	.align		4
.L_270:
        /*003c*/ 	.byte	0x03, 0x19
        /*003e*/ 	.short	0x0418


	//----- nvinfo : EIATTR_PARAM_CBANK
	.align		4
        /*0040*/ 	.byte	0x04, 0x0a
        /*0042*/ 	.short	(.L_272 - .L_271)
	.align		4
.L_271:
        /*0044*/ 	.word	index@(.nv.constant0._ZN7cutlass13device_kernelIN5flash19enable_sm80_to_sm89INS1_16FlashAttnFwdSm80INS1_25CollectiveMainloopFwdSm80ILi8ELi1ELb1EN4cute5tupleIJNS5_1CILi128EEENS7_ILi48EEENS7_ILi256EEEEEELi256ENS_6half_tEfNS_4arch4Sm80ELb0ELb1ELb1ELb0ELb1ELb0ELb1ELb1EEENS1_21CollectiveEpilogueFwdINS6_IJS8_SA_S9_EEENS6_IJNS7_ILi1EEESI_SI_EEESC_SE_Li256ELb0ELb1ELb1ELb0EEENS1_19SingleTileSchedulerILb0ELb1ELb1ELi128EEEEEEEEEvNT_6ParamsE)
        /*0048*/ 	.short	0x0210
        /*004a*/ 	.short	0x0418


	//----- nvinfo : EIATTR_SW_WAR
	.align		4
.L_272:
        /*004c*/ 	.byte	0x04, 0x36
        /*004e*/ 	.short	(.L_274 - .L_273)
.L_273:
        /*0050*/ 	.word	0x00000008
.L_274:


//--------------------- .nv.info._ZN7cutlass13device_kernelIN5flash19enable_sm80_to_sm89INS1_16FlashAttnFwdSm80INS1_25CollectiveMainloopFwdSm80ILi8ELi1ELb1EN4cute5tupleIJNS5_1CILi128EEENS7_ILi48EEENS7_ILi256EEEEEELi256ENS_6half_tEfNS_4arch4Sm80ELb0ELb1ELb1ELb1ELb1ELb0ELb1ELb1EEENS1_21CollectiveEpilogueFwdINS6_IJS8_SA_S9_EEENS6_IJNS7_ILi1EEESI_SI_EEESC_SE_Li256ELb1ELb1ELb1ELb0EEENS1_36VarlenDynamicPersistentTileSchedulerILi128ELi48ELi256ELi256ELb1ELb1ELb0ELb1ELb0ELb1EEEEEEEEEvNT_6ParamsE --------------------------
	.section	.nv.info._ZN7cutlass13device_kernelIN5flash19enable_sm80_to_sm89INS1_16FlashAttnFwdSm80INS1_25CollectiveMainloopFwdSm80ILi8ELi1ELb1EN4cute5tupleIJNS5_1CILi128EEENS7_ILi48EEENS7_ILi256EEEEEELi256ENS_6half_tEfNS_4arch4Sm80ELb0ELb1ELb1ELb1ELb1ELb0ELb1ELb1EEENS1_21CollectiveEpilogueFwdINS6_IJS8_SA_S9_EEENS6_IJNS7_ILi1EEESI_SI_EEESC_SE_Li256ELb1ELb1ELb1ELb0EEENS1_36VarlenDynamicPersistentTileSchedulerILi128ELi48ELi256ELi256ELb1ELb1ELb0ELb1ELb0ELb1EEEEEEEEEvNT_6ParamsE,"",@"SHT_CUDA_INFO"
	.sectionflags	@""
	.align	4


	//----- nvinfo : EIATTR_CUDA_API_VERSION
	.align		4
        /*0000*/ 	.byte	0x04, 0x37
        /*0002*/ 	.short	(.L_276 - .L_275)
.L_275:
        /*0004*/ 	.word	0x00000082


	//----- nvinfo : EIATTR_KPARAM_INFO
	.align		4
.L_276:
        /*0008*/ 	.byte	0x04, 0x17
        /*000a*/ 	.short	(.L_278 - .L_277)
.L_277:
        /*000c*/ 	.word	0x00000000
        /*0010*/ 	.short	0x0000
        /*0012*/ 	.short	0x0000
        /*0014*/ 	.byte	0x00, 0xf0, 0xe1, 0x10


	//----- nvinfo : EIATTR_SPARSE_MMA_MASK
	.align		4
.L_278:
        /*0018*/ 	.byte	0x03, 0x50
        /*001a*/ 	.short	0x0000


	//----- nvinfo : EIATTR_MAXREG_COUNT
	.align		4
        /*001c*/ 	.byte	0x03, 0x1b
        /*001e*/ 	.short	0x00ff


	//----- nvinfo : EIATTR_MERCURY_ISA_VERSION
	.align		4
        /*0020*/ 	.byte	0x03, 0x5f
        /*0022*/ 	.short	0x0101


	//----- nvinfo : EIATTR_EXIT_INSTR_OFFSETS
	.align		4
        /*0024*/ 	.byte	0x04, 0x1c
        /*0026*/ 	.short	(.L_280 - .L_279)


	//   ....[0]....
.L_279:
        /*0028*/ 	.word	0x00000010


	//----- nvinfo : EIATTR_MAX_THREADS
	.align		4
.L_280:
        /*002c*/ 	.byte	0x04, 0x05
        /*002e*/ 	.short	(.L_282 - .L_281)
.L_281:
        /*0030*/ 	.word	0x00000100
        /*0034*/ 	.word	0x00000001
        /*0038*/ 	.word	0x00000001


	//----- nvinfo : EIATTR_CBANK_PARAM_SIZE
	.align		4
.L_282:
        /*003c*/ 	.byte	0x03, 0x19
        /*003e*/ 	.short	0x0438


	//----- nvinfo : EIATTR_PARAM_CBANK
	.align		4
        /*0040*/ 	.byte	0x04, 0x0a
        /*0042*/ 	.short	(.L_284 - .L_283)
	.align		4
.L_283:
        /*0044*/ 	.word	index@(.nv.constant0._ZN7cutlass13device_kernelIN5flash19enable_sm80_to_sm89INS1_16FlashAttnFwdSm80INS1_25CollectiveMainloopFwdSm80ILi8ELi1ELb1EN4cute5tupleIJNS5_1CILi128EEENS7_ILi48EEENS7_ILi256EEEEEELi256ENS_6half_tEfNS_4arch4Sm80ELb0ELb1ELb1ELb1ELb1ELb0ELb1ELb1EEENS1_21CollectiveEpilogueFwdINS6_IJS8_SA_S9_EEENS6_IJNS7_ILi1EEESI_SI_EEESC_SE_Li256ELb1ELb1ELb1ELb0EEENS1_36VarlenDynamicPersistentTileSchedulerILi128ELi48ELi256ELi256ELb1ELb1ELb0ELb1ELb0ELb1EEEEEEEEEvNT_6ParamsE)
        /*0048*/ 	.short	0x0210
        /*004a*/ 	.short	0x0438


	//----- nvinfo : EIATTR_SW_WAR
	.align		4
.L_284:
        /*004c*/ 	.byte	0x04, 0x36
        /*004e*/ 	.short	(.L_286 - .L_285)
.L_285:
        /*0050*/ 	.word	0x00000008
.L_286:


//--------------------- .nv.info._ZN7cutlass13device_kernelIN5flash19enable_sm80_to_sm89INS1_16FlashAttnFwdSm80INS1_25CollectiveMainloopFwdSm80ILi8ELi1ELb0EN4cute5tupleIJNS5_1CILi128EEENS7_ILi32EEENS7_ILi256EEEEEELi256ENS_6half_tEfNS_4arch4Sm80ELb0ELb1ELb1ELb1ELb1ELb1ELb1ELb1EEENS1_21CollectiveEpilogueFwdINS6_IJS8_SA_S9_EEENS6_IJNS7_ILi1EEESI_SI_EEESC_SE_Li256ELb1ELb1ELb1ELb0EEENS1_36VarlenDynamicPersistentTileSchedulerILi128ELi32ELi256ELi256ELb1ELb1ELb0ELb1ELb0ELb1EEEEEEEEEvNT_6ParamsE --------------------------
	.section	.nv.info._ZN7cutlass13device_kernelIN5flash19enable_sm80_to_sm89INS1_16FlashAttnFwdSm80INS1_25CollectiveMainloopFwdSm80ILi8ELi1ELb0EN4cute5tupleIJNS5_1CILi128EEENS7_ILi32EEENS7_ILi256EEEEEELi256ENS_6half_tEfNS_4arch4Sm80ELb0ELb1ELb1ELb1ELb1ELb1ELb1ELb1EEENS1_21CollectiveEpilogueFwdINS6_IJS8_SA_S9_EEENS6_IJNS7_ILi1EEESI_SI_EEESC_SE_Li256ELb1ELb1ELb1ELb0EEENS1_36VarlenDynamicPersistentTileSchedulerILi128ELi32ELi256ELi256ELb1ELb1ELb0ELb1ELb0ELb1EEEEEEEEEvNT_6ParamsE,"",@"SHT_CUDA_INFO"
	.sectionflags	@""
	.align	4


	//----- nvinfo : EIATTR_CUDA_API_VERSION
	.align		4
        /*0000*/ 	.byte	0x04, 0x37
        /*0002*/ 	.short	(.L_288 - .L_287)
.L_287:
        /*0004*/ 	.word	0x00000082


	//----- nvinfo : EIATTR_KPARAM_INFO
	.align		4
.L_288:
        /*0008*/ 	.byte	0x04, 0x17
        /*000a*/ 	.short	(.L_290 - .L_289)
.L_289:
        /*000c*/ 	.word	0x00000000
        /*0010*/ 	.short	0x0000
        /*0012*/ 	.short	0x0000
        /*0014*/ 	.byte	0x00, 0xf0, 0xe1, 0x10


	//----- nvinfo : EIATTR_SPARSE_MMA_MASK
	.align		4
.L_290:
        /*0018*/ 	.byte	0x03, 0x50
        /*001a*/ 	.short	0x0000


	//----- nvinfo : EIATTR_MAXREG_COUNT
	.align		4
        /*001c*/ 	.byte	0x03, 0x1b
        /*001e*/ 	.short	0x00ff


	//----- nvinfo : EIATTR_MERCURY_ISA_VERSION
	.align		4
        /*0020*/ 	.byte	0x03, 0x5f
        /*0022*/ 	.short	0x0101


	//----- nvinfo : EIATTR_EXIT_INSTR_OFFSETS
	.align		4
        /*0024*/ 	.byte	0x04, 0x1c
        /*0026*/ 	.short	(.L_292 - .L_291)


	//   ....[0]....
.L_291:
        /*0028*/ 	.word	0x00000010


	//----- nvinfo : EIATTR_MAX_THREADS
	.align		4
.L_292:
        /*002c*/ 	.byte	0x04, 0x05
        /*002e*/ 	.short	(.L_294 - .L_293)
.L_293:
        /*0030*/ 	.word	0x00000100
        /*0034*/ 	.word	0x00000001
        /*0038*/ 	.word	0x00000001


	//----- nvinfo : EIATTR_CBANK_PARAM_SIZE
	.align		4
.L_294:
        /*003c*/ 	.byte	0x03, 0x19
        /*003e*/ 	.short	0x0438


	//----- nvinfo : EIATTR_PARAM_CBANK
	.align		4
        /*0040*/ 	.byte	0x04, 0x0a
        /*0042*/ 	.short	(.L_296 - .L_295)
	.align		4
.L_295:
        /*0044*/ 	.word	index@(.nv.constant0._ZN7cutlass13device_kernelIN5flash19enable_sm80_to_sm89INS1_16FlashAttnFwdSm80INS1_25CollectiveMainloopFwdSm80ILi8ELi1ELb0EN4cute5tupleIJNS5_1CILi128EEENS7_ILi32EEENS7_ILi256EEEEEELi256ENS_6half_tEfNS_4arch4Sm80ELb0ELb1ELb1ELb1ELb1ELb1ELb1ELb1EEENS1_21CollectiveEpilogueFwdINS6_IJS8_SA_S9_EEENS6_IJNS7_ILi1EEESI_SI_EEESC_SE_Li256ELb1ELb1ELb1ELb0EEENS1_36VarlenDynamicPersistentTileSchedulerILi128ELi32ELi256ELi256ELb1ELb1ELb0ELb1ELb0ELb1EEEEEEEEEvNT_6ParamsE)
        /*0048*/ 	.short	0x0210
        /*004a*/ 	.short	0x0438


	//----- nvinfo : EIATTR_SW_WAR
	.align		4
.L_296:
        /*004c*/ 	.byte	0x04, 0x36
        /*004e*/ 	.short	(.L_298 - .L_297)
.L_297:
        /*0050*/ 	.word	0x00000008
.L_298:


//--------------------- .nv.info._ZN7cutlass13device_kernelIN5flash19enable_sm80_to_sm89INS1_16FlashAttnFwdSm80INS1_25CollectiveMainloopFwdSm80ILi8ELi1ELb1EN4cute5tupleIJNS5_1CILi128EEENS7_ILi64EEENS7_ILi256EEEEEELi256ENS_6half_tEfNS_4arch4Sm80ELb1ELb0ELb1ELb0ELb1ELb0ELb1ELb1EEENS1_21CollectiveEpilogueFwdINS6_IJS8_SA_S9_EEENS6_IJNS7_ILi1EEESI_SI_EEESC_SE_Li256ELb0ELb1ELb1ELb0EEENS1_30DynamicPersistentTileSchedulerILi256ELi256ELb1ELb1ELb0EEEEEEEEEvNT_6ParamsE --------------------------
	.section	.nv.info._ZN7cutlass13device_kernelIN5flash19enable_sm80_to_sm89INS1_16FlashAttnFwdSm80INS1_25CollectiveMainloopFwdSm80ILi8ELi1ELb1EN4cute5tupleIJNS5_1CILi128EEENS7_ILi64EEENS7_ILi256EEEEEELi256ENS_6half_tEfNS_4arch4Sm80ELb1ELb0ELb1ELb0ELb1ELb0ELb1ELb1EEENS1_21CollectiveEpilogueFwdINS6_IJS8_SA_S9_EEENS6_IJNS7_ILi1EEESI_SI_EEESC_SE_Li256ELb0ELb1ELb1ELb0EEENS1_30DynamicPersistentTileSchedulerILi256ELi256ELb1ELb1ELb0EEEEEEEEEvNT_6ParamsE,"",@"SHT_CUDA_INFO"
	.sectionflags	@""
	.align	4


	//----- nvinfo : EIATTR_CUDA_API_VERSION
	.align		4
        /*0000*/ 	.byte	0x04, 0x37
        /*0002*/ 	.short	(.L_300 - .L_299)
.L_299:
        /*0004*/ 	.word	0x00000082


	//----- nvinfo : EIATTR_KPARAM_INFO
	.align		4
.L_300:
        /*0008*/ 	.byte	0x04, 0x17
        /*000a*/ 	.short	(.L_302 - .L_301)
.L_301:
        /*000c*/ 	.word	0x00000000
        /*0010*/ 	.short	0x0000
        /*0012*/ 	.short	0x0000
        /*0014*/ 	.byte	0x00, 0xf0, 0xa1, 0x10


	//----- nvinfo : EIATTR_SPARSE_MMA_MASK
	.align		4
.L_302:
        /*0018*/ 	.byte	0x03, 0x50
        /*001a*/ 	.short	0x0000


	//----- nvinfo : EIATTR_MAXREG_COUNT
	.align		4
        /*001c*/ 	.byte	0x03, 0x1b
        /*001e*/ 	.short	0x00ff


	//----- nvinfo : EIATTR_MERCURY_ISA_VERSION
	.align		4
        /*0020*/ 	.byte	0x03, 0x5f
        /*0022*/ 	.short	0x0101


	//----- nvinfo : EIATTR_EXIT_INSTR_OFFSETS
	.align		4
        /*0024*/ 	.byte	0x04, 0x1c
        /*0026*/ 	.short	(.L_304 - .L_303)


	//   ....[0]....
.L_303:
        /*0028*/ 	.word	0x00000010


	//----- nvinfo : EIATTR_MAX_THREADS
	.align		4
.L_304:
        /*002c*/ 	.byte	0x04, 0x05
        /*002e*/ 	.short	(.L_306 - .L_305)
.L_305:
        /*0030*/ 	.word	0x00000100
        /*0034*/ 	.word	0x00000001
        /*0038*/ 	.word	0x00000001


	//----- nvinfo : EIATTR_CBANK_PARAM_SIZE
	.align		4
.L_306:
        /*003c*/ 	.byte	0x03, 0x19
        /*003e*/ 	.short	0x0428


	//----- nvinfo : EIATTR_PARAM_CBANK
	.align		4
        /*0040*/ 	.byte	0x04, 0x0a
        /*0042*/ 	.short	(.L_308 - .L_307)
	.align		4
.L_307:
        /*0044*/ 	.word	index@(.nv.constant0._ZN7cutlass13device_kernelIN5flash19enable_sm80_to_sm89INS1_16FlashAttnFwdSm80INS1_25CollectiveMainloopFwdSm80ILi8ELi1ELb1EN4cute5tupleIJNS5_1CILi128EEENS7_ILi64EEENS7_ILi256EEEEEELi256ENS_6half_tEfNS_4arch4Sm80ELb1ELb0ELb1ELb0ELb1ELb0ELb1ELb1EEENS1_21CollectiveEpilogueFwdINS6_IJS8_SA_S9_EEENS6_IJNS7_ILi1EEESI_SI_EEESC_SE_Li256ELb0ELb1ELb1ELb0EEENS1_30DynamicPersistentTileSchedulerILi256ELi256ELb1ELb1ELb0EEEEEEEEEvNT_6ParamsE)
        /*0048*/ 	.short	0x0210
        /*004a*/ 	.short	0x0428


	//----- nvinfo : EIATTR_SW_WAR
	.align		4
.L_308:
        /*004c*/ 	.byte	0x04, 0x36
        /*004e*/ 	.short	(.L_310 - .L_309)
.L_309:
        /*0050*/ 	.word	0x00000008
.L_310:


//--------------------- .nv.info._ZN7cutlass13device_kernelIN5flash19enable_sm80_to_sm89INS1_16FlashAttnFwdSm80INS1_25CollectiveMainloopFwdSm80ILi8ELi1ELb1EN4cute5tupleIJNS5_1CILi128EEENS7_ILi48EEENS7_ILi256EEEEEELi256ENS_6half_tEfNS_4arch4Sm80ELb1ELb0ELb1ELb1ELb1ELb0ELb1ELb1EEENS1_21CollectiveEpilogueFwdINS6_IJS8_SA_S9_EEENS6_IJNS7_ILi1EEESI_SI_EEESC_SE_Li256ELb1ELb1ELb1ELb0EEENS1_36VarlenDynamicPersistentTileSchedulerILi128ELi48ELi256ELi256ELb1ELb1ELb0ELb1ELb1ELb1EEEEEEEEEvNT_6ParamsE --------------------------
	.section	.nv.info._ZN7cutlass13device_kernelIN5flash19enable_sm80_to_sm89INS1_16FlashAttnFwdSm80INS1_25CollectiveMainloopFwdSm80ILi8ELi1ELb1EN4cute5tupleIJNS5_1CILi128EEENS7_ILi48EEENS7_ILi256EEEEEELi256ENS_6half_tEfNS_4arch4Sm80ELb1ELb0ELb1ELb1ELb1ELb0ELb1ELb1EEENS1_21CollectiveEpilogueFwdINS6_IJS8_SA_S9_EEENS6_IJNS7_ILi1EEESI_SI_EEESC_SE_Li256ELb1ELb1ELb1ELb0EEENS1_36VarlenDynamicPersistentTileSchedulerILi128ELi48ELi256ELi256ELb1ELb1ELb0ELb1ELb1ELb1EEEEEEEEEvNT_6ParamsE,"",@"SHT_CUDA_INFO"
	.sectionflags	@""
	.align	4


	//----- nvinfo : EIATTR_CUDA_API_VERSION
	.align		4
        /*0000*/ 	.byte	0x04, 0x37
        /*0002*/ 	.short	(.L_312 - .L_311)
.L_311:
        /*0004*/ 	.word	0x00000082


	//----- nvinfo : EIATTR_KPARAM_INFO
	.align		4
.L_312:
        /*0008*/ 	.byte	0x04, 0x17
        /*000a*/ 	.short	(.L_314 - .L_313)
.L_313:
        /*000c*/ 	.word	0x00000000
        /*0010*/ 	.short	0x0000
        /*0012*/ 	.short	0x0000
        /*0014*/ 	.byte	0x00, 0xf0, 0xe1, 0x10


	//----- nvinfo : EIATTR_SPARSE_MMA_MASK
	.align		4
.L_314:
        /*0018*/ 	.byte	0x03, 0x50
        /*001a*/ 	.short	0x0000


	//----- nvinfo : EIATTR_MAXREG_COUNT
	.align		4
        /*001c*/ 	.byte	0x03, 0x1b
        /*001e*/ 	.short	0x00ff


	//----- nvinfo : EIATTR_MERCURY_ISA_VERSION
	.align		4
        /*0020*/ 	.byte	0x03, 0x5f
        /*0022*/ 	.short	0x0101


	//----- nvinfo : EIATTR_EXIT_INSTR_OFFSETS
	.align		4
        /*0024*/ 	.byte	0x04, 0x1c
        /*0026*/ 	.short	(.L_316 - .L_315)


	//   ....[0]....
.L_315:
        /*0028*/ 	.word	0x00000010


	//----- nvinfo : EIATTR_MAX_THREADS
	.align		4
.L_316:
        /*002c*/ 	.byte	0x04, 0x05
        /*002e*/ 	.short	(.L_318 - .L_317)
.L_317:
        /*0030*/ 	.word	0x00000100
        /*0034*/ 	.word	0x00000001
        /*0038*/ 	.word	0x00000001


	//----- nvinfo : EIATTR_CBANK_PARAM_SIZE
	.align		4
.L_318:
        /*003c*/ 	.byte	0x03, 0x19
        /*003e*/ 	.short	0x0438


	//----- nvinfo : EIATTR_PARAM_CBANK
	.align		4
        /*0040*/ 	.byte	0x04, 0x0a
        /*0042*/ 	.short	(.L_320 - .L_319)
	.align		4
.L_319:
        /*0044*/ 	.word	index@(.nv.constant0._ZN7cutlass13device_kernelIN5flash19enable_sm80_to_sm89INS1_16FlashAttnFwdSm80INS1_25CollectiveMainloopFwdSm80ILi8ELi1ELb1EN4cute5tupleIJNS5_1CILi128EEENS7_ILi48EEENS7_ILi256EEEEEELi256ENS_6half_tEfNS_4arch4Sm80ELb1ELb0ELb1ELb1ELb1ELb0ELb1ELb1EEENS1_21CollectiveEpilogueFwdINS6_IJS8_SA_S9_EEENS6_IJNS7_ILi1EEESI_SI_EEESC_SE_Li256ELb1ELb1ELb1ELb0EEENS1_36VarlenDynamicPersistentTileSchedulerILi128ELi48ELi256ELi256ELb1ELb1ELb0ELb1ELb1ELb1EEEEEEEEEvNT_6ParamsE)
        /*0048*/ 	.short	0x0210
        /*004a*/ 	.short	0x0438


	//----- nvinfo : EIATTR_SW_WAR
	.align		4
.L_320:
        /*004c*/ 	.byte	0x04, 0x36
        /*004e*/ 	.short	(.L_322 - .L_321)
.L_321:
        /*0050*/ 	.word	0x00000008
.L_322:


//--------------------- .nv.info._ZN7cutlass13device_kernelIN5flash19enable_sm80_to_sm89INS1_16FlashAttnFwdSm80INS1_25CollectiveMainloopFwdSm80ILi8ELi1ELb0EN4cute5tupleIJNS5_1CILi128EEENS7_ILi32EEENS7_ILi256EEEEEELi256ENS_6half_tEfNS_4arch4Sm80ELb1ELb0ELb1ELb1ELb1ELb1ELb1ELb1EEENS1_21CollectiveEpilogueFwdINS6_IJS8_SA_S9_EEENS6_IJNS7_ILi1EEESI_SI_EEESC_SE_Li256ELb1ELb1ELb1ELb0EEENS1_36VarlenDynamicPersistentTileSchedulerILi128ELi32ELi256ELi256ELb1ELb1ELb0ELb1ELb1ELb1EEEEEEEEEvNT_6ParamsE --------------------------
	.section	.nv.info._ZN7cutlass13device_kernelIN5flash19enable_sm80_to_sm89INS1_16FlashAttnFwdSm80INS1_25CollectiveMainloopFwdSm80ILi8ELi1ELb0EN4cute5tupleIJNS5_1CILi128EEENS7_ILi32EEENS7_ILi256EEEEEELi256ENS_6half_tEfNS_4arch4Sm80ELb1ELb0ELb1ELb1ELb1ELb1ELb1ELb1EEENS1_21CollectiveEpilogueFwdINS6_IJS8_SA_S9_EEENS6_IJNS7_ILi1EEESI_SI_EEESC_SE_Li256ELb1ELb1ELb1ELb0EEENS1_36VarlenDynamicPersistentTileSchedulerILi128ELi32ELi256ELi256ELb1ELb1ELb0ELb1ELb1ELb1EEEEEEEEEvNT_6ParamsE,"",@"SHT_CUDA_INFO"
	.sectionflags	@""
	.align	4


	//----- nvinfo : EIATTR_CUDA_API_VERSION
	.align		4
        /*0000*/ 	.byte	0x04, 0x37
        /*0002*/ 	.short	(.L_324 - .L_323)
.L_323:
        /*0004*/ 	.word	0x00000082


	//----- nvinfo : EIATTR_KPARAM_INFO
	.align		4
.L_324:
        /*0008*/ 	.byte	0x04, 0x17
        /*000a*/ 	.short	(.L_326 - .L_325)
.L_325:
        /*000c*/ 	.word	0x00000000
        /*0010*/ 	.short	0x0000
        /*0012*/ 	.short	0x0000
        /*0014*/ 	.byte	0x00, 0xf0, 0xe1, 0x10


	//----- nvinfo : EIATTR_SPARSE_MMA_MASK
	.align		4
.L_326:
        /*0018*/ 	.byte	0x03, 0x50
        /*001a*/ 	.short	0x0000


	//----- nvinfo : EIATTR_MAXREG_COUNT
	.align		4
        /*001c*/ 	.byte	0x03, 0x1b
        /*001e*/ 	.short	0x00ff


	//----- nvinfo : EIATTR_MERCURY_ISA_VERSION
	.align		4
        /*0020*/ 	.byte	0x03, 0x5f
        /*0022*/ 	.short	0x0101


	//----- nvinfo : EIATTR_EXIT_INSTR_OFFSETS
	.align		4
        /*0024*/ 	.byte	0x04, 0x1c
        /*0026*/ 	.short	(.L_328 - .L_327)


	//   ....[0]....
.L_327:
        /*0028*/ 	.word	0x00000010


	//----- nvinfo : EIATTR_MAX_THREADS
	.align		4
.L_328:
        /*002c*/ 	.byte	0x04, 0x05
        /*002e*/ 	.short	(.L_330 - .L_329)
.L_329:
        /*0030*/ 	.word	0x00000100
        /*0034*/ 	.word	0x00000001
        /*0038*/ 	.word	0x00000001


	//----- nvinfo : EIATTR_CBANK_PARAM_SIZE
	.align		4
.L_330:
        /*003c*/ 	.byte	0x03, 0x19
        /*003e*/ 	.short	0x0438


	//----- nvinfo : EIATTR_PARAM_CBANK
	.align		4
        /*0040*/ 	.byte	0x04, 0x0a
        /*0042*/ 	.short	(.L_332 - .L_331)
	.align		4
.L_331:
        /*0044*/ 	.word	index@(.nv.constant0._ZN7cutlass13device_kernelIN5flash19enable_sm80_to_sm89INS1_16FlashAttnFwdSm80INS1_25CollectiveMainloopFwdSm80ILi8ELi1ELb0EN4cute5tupleIJNS5_1CILi128EEENS7_ILi32EEENS7_ILi256EEEEEELi256ENS_6half_tEfNS_4arch4Sm80ELb1ELb0ELb1ELb1ELb1ELb1ELb1ELb1EEENS1_21CollectiveEpilogueFwdINS6_IJS8_SA_S9_EEENS6_IJNS7_ILi1EEESI_SI_EEESC_SE_Li256ELb1ELb1ELb1ELb0EEENS1_36VarlenDynamicPersistentTileSchedulerILi128ELi32ELi256ELi256ELb1ELb1ELb0ELb1ELb1ELb1EEEEEEEEEvNT_6ParamsE)
        /*0048*/ 	.short	0x0210
        /*004a*/ 	.short	0x0438


	//----- nvinfo : EIATTR_SW_WAR
	.align		4
.L_332:
        /*004c*/ 	.byte	0x04, 0x36
        /*004e*/ 	.short	(.L_334 - .L_333)
.L_333:
        /*0050*/ 	.word	0x00000008
.L_334:


//--------------------- .nv.info._ZN7cutlass13device_kernelIN5flash19enable_sm80_to_sm89INS1_16FlashAttnFwdSm80INS1_25CollectiveMainloopFwdSm80ILi8ELi1ELb0EN4cute5tupleIJNS5_1CILi128EEENS7_ILi96EEENS7_ILi256EEEEEELi256ENS_6half_tEfNS_4arch4Sm80ELb0ELb0ELb1ELb0ELb1ELb0ELb1ELb1EEENS1_21CollectiveEpilogueFwdINS6_IJS8_SA_S9_EEENS6_IJNS7_ILi1EEESI_SI_EEESC_SE_Li256ELb0ELb1ELb1ELb0EEENS1_19SingleTileSchedulerILb0ELb1ELb1ELi128EEEEEEEEEvNT_6ParamsE --------------------------
	.section	.nv.info._ZN7cutlass13device_kernelIN5flash19enable_sm80_to_sm89INS1_16FlashAttnFwdSm80INS1_25CollectiveMainloopFwdSm80ILi8ELi1ELb0EN4cute5tupleIJNS5_1CILi128EEENS7_ILi96EEENS7_ILi256EEEEEELi256ENS_6half_tEfNS_4arch4Sm80ELb0ELb0ELb1ELb0ELb1ELb0ELb1ELb1EEENS1_21CollectiveEpilogueFwdINS6_IJS8_SA_S9_EEENS6_IJNS7_ILi1EEESI_SI_EEESC_SE_Li256ELb0ELb1ELb1ELb0EEENS1_19SingleTileSchedulerILb0ELb1ELb1ELi128EEEEEEEEEvNT_6ParamsE,"",@"SHT_CUDA_INFO"
	.sectionflags	@""
	.align	4


	//----- nvinfo : EIATTR_CUDA_API_VERSION
	.align		4
        /*0000*/ 	.byte	0x04, 0x37
        /*0002*/ 	.short	(.L_336 - .L_335)
.L_335:
        /*0004*/ 	.word	0x00000082


	//----- nvinfo : EIATTR_KPARAM_INFO
	.align		4
.L_336:
        /*0008*/ 	.byte	0x04, 0x17
        /*000a*/ 	.short	(.L_338 - .L_337)
.L_337:
        /*000c*/ 	.word	0x00000000
        /*0010*/ 	.short	0x0000
        /*0012*/ 	.short	0x0000
        /*0014*/ 	.byte	0x00, 0xf0, 0x61, 0x10


	//----- nvinfo : EIATTR_SPARSE_MMA_MASK
	.align		4
.L_338:
        /*0018*/ 	.byte	0x03, 0x50
        /*001a*/ 	.short	0x0000


	//----- nvinfo : EIATTR_MAXREG_COUNT
	.align		4
        /*001c*/ 	.byte	0x03, 0x1b
        /*001e*/ 	.short	0x00ff


	//----- nvinfo : EIATTR_MERCURY_ISA_VERSION
	.align		4
        /*0020*/ 	.byte	0x03, 0x5f
        /*0022*/ 	.short	0x0101


	//----- nvinfo : EIATTR_EXIT_INSTR_OFFSETS
	.align		4
        /*0024*/ 	.byte	0x04, 0x1c
        /*0026*/ 	.short	(.L_340 - .L_339)


	//   ....[0]....
.L_339:
        /*0028*/ 	.word	0x00000010


	//----- nvinfo : EIATTR_MAX_THREADS
	.align		4
.L_340:
        /*002c*/ 	.byte	0x04, 0x05
        /*002e*/ 	.short	(.L_342 - .L_341)
.L_341:
        /*0030*/ 	.word	0x00000100
        /*0034*/ 	.word	0x00000001
        /*0038*/ 	.word	0x00000001


	//----- nvinfo : EIATTR_CBANK_PARAM_SIZE
	.align		4
.L_342:
        /*003c*/ 	.byte	0x03, 0x19
        /*003e*/ 	.short	0x0418


	//----- nvinfo : EIATTR_PARAM_CBANK
	.align		4
        /*0040*/ 	.byte	0x04, 0x0a
        /*0042*/ 	.short	(.L_344 - .L_343)
	.align		4
.L_343:
        /*0044*/ 	.word	index@(.nv.constant0._ZN7cutlass13device_kernelIN5flash19enable_sm80_to_sm89INS1_16FlashAttnFwdSm80INS1_25CollectiveMainloopFwdSm80ILi8ELi1ELb0EN4cute5tupleIJNS5_1CILi128EEENS7_ILi96EEENS7_ILi256EEEEEELi256ENS_6half_tEfNS_4arch4Sm80ELb0ELb0ELb1ELb0ELb1ELb0ELb1ELb1EEENS1_21CollectiveEpilogueFwdINS6_IJS8_SA_S9_EEENS6_IJNS7_ILi1EEESI_SI_EEESC_SE_Li256ELb0ELb1ELb1ELb0EEENS1_19SingleTileSchedulerILb0ELb1ELb1ELi128EEEEEEEEEvNT_6ParamsE)
        /*0048*/ 	.short	0x0210
        /*004a*/ 	.short	0x0418


	//----- nvinfo : EIATTR_SW_WAR
	.align		4
.L_344:
        /*004c*/ 	.byte	0x04, 0x36
        /*004e*/ 	.short	(.L_346 - .L_345)
.L_345:
        /*0050*/ 	.word	0x00000008
.L_346:


//--------------------- .nv.info._ZN7cutlass13device_kernelIN5flash19enable_sm80_to_sm89INS1_16FlashAttnFwdSm80INS1_25CollectiveMainloopFwdSm80ILi8ELi1ELb0EN4cute5tupleIJNS5_1CILi128EEENS7_ILi64EEENS7_ILi256EEEEEELi256ENS_6half_tEfNS_4arch4Sm80ELb0ELb0ELb1ELb1ELb1ELb0ELb1ELb1EEENS1_21CollectiveEpilogueFwdINS6_IJS8_SA_S9_EEENS6_IJNS7_ILi1EEESI_SI_EEESC_SE_Li256ELb1ELb1ELb1ELb0EEENS1_36VarlenDynamicPersistentTileSchedulerILi128ELi64ELi256ELi256ELb1ELb1ELb0ELb0ELb1ELb1EEEEEEEEEvNT_6ParamsE --------------------------
	.section	.nv.info._ZN7cutlass13device_kernelIN5flash19enable_sm80_to_sm89INS1_16FlashAttnFwdSm80INS1_25CollectiveMainloopFwdSm80ILi8ELi1ELb0EN4cute5tupleIJNS5_1CILi128EEENS7_ILi64EEENS7_ILi256EEEEEELi256ENS_6half_tEfNS_4arch4Sm80ELb0ELb0ELb1ELb1ELb1ELb0ELb1ELb1EEENS1_21CollectiveEpilogueFwdINS6_IJS8_SA_S9_EEENS6_IJNS7_ILi1EEESI_SI_EEESC_SE_Li256ELb1ELb1ELb1ELb0EEENS1_36VarlenDynamicPersistentTileSchedulerILi128ELi64ELi256ELi256ELb1ELb1ELb0ELb0ELb1ELb1EEEEEEEEEvNT_6ParamsE,"",@"SHT_CUDA_INFO"
	.sectionflags	@""
	.align	4


	//----- nvinfo : EIATTR_CUDA_API_VERSION
	.align		4
        /*0000*/ 	.byte	0x04, 0x37
        /*0002*/ 	.short	(.L_348 - .L_347)
.L_347:
        /*0004*/ 	.word	0x00000082


	//----- nvinfo : EIATTR_KPARAM_INFO
	.align		4
.L_348:
        /*0008*/ 	.byte	0x04, 0x17
        /*000a*/ 	.short	(.L_350 - .L_349)
.L_349:
        /*000c*/ 	.word	0x00000000
        /*0010*/ 	.short	0x0000
        /*0012*/ 	.short	0x0000
        /*0014*/ 	.byte	0x00, 0xf0, 0xe1, 0x10


	//----- nvinfo : EIATTR_SPARSE_MMA_MASK
	.align		4
.L_350:
        /*0018*/ 	.byte	0x03, 0x50
        /*001a*/ 	.short	0x0000


	//----- nvinfo : EIATTR_MAXREG_COUNT
	.align		4
        /*001c*/ 	.byte	0x03, 0x1b
        /*001e*/ 	.short	0x00ff


	//----- nvinfo : EIATTR_MERCURY_ISA_VERSION
	.align		4
        /*0020*/ 	.byte	0x03, 0x5f
        /*0022*/ 	.short	0x0101


	//----- nvinfo : EIATTR_EXIT_INSTR_OFFSETS
	.align		4
        /*0024*/ 	.byte	0x04, 0x1c
        /*0026*/ 	.short	(.L_352 - .L_351)


	//   ....[0]....
.L_351:
        /*0028*/ 	.word	0x00000010


	//----- nvinfo : EIATTR_MAX_THREADS
	.align		4
.L_352:
        /*002c*/ 	.byte	0x04, 0x05
        /*002e*/ 	.short	(.L_354 - .L_353)
.L_353:
        /*0030*/ 	.word	0x00000100
        /*0034*/ 	.word	0x00000001
        /*0038*/ 	.word	0x00000001


	//----- nvinfo : EIATTR_CBANK_PARAM_SIZE
	.align		4
.L_354:
        /*003c*/ 	.byte	0x03, 0x19
        /*003e*/ 	.short	0x0438


	//----- nvinfo : EIATTR_PARAM_CBANK
	.align		4
        /*0040*/ 	.byte	0x04, 0x0a
        /*0042*/ 	.short	(.L_356 - .L_355)
	.align		4
.L_355:
        /*0044*/ 	.word	index@(.nv.constant0._ZN7cutlass13device_kernelIN5flash19enable_sm80_to_sm89INS1_16FlashAttnFwdSm80INS1_25CollectiveMainloopFwdSm80ILi8ELi1ELb0EN4cute5tupleIJNS5_1CILi128EEENS7_ILi64EEENS7_ILi256EEEEEELi256ENS_6half_tEfNS_4arch4Sm80ELb0ELb0ELb1ELb1ELb1ELb0ELb1ELb1EEENS1_21CollectiveEpilogueFwdINS6_IJS8_SA_S9_EEENS6_IJNS7_ILi1EEESI_SI_EEESC_SE_Li256ELb1ELb1ELb1ELb0EEENS1_36VarlenDynamicPersistentTileSchedulerILi128ELi64ELi256ELi256ELb1ELb1ELb0ELb0ELb1ELb1EEEEEEEEEvNT_6ParamsE)
        /*0048*/ 	.short	0x0210
        /*004a*/ 	.short	0x0438


	//----- nvinfo : EIATTR_SW_WAR
	.align		4
.L_356:
        /*004c*/ 	.byte	0x04, 0x36
        /*004e*/ 	.short	(.L_358 - .L_357)
.L_357:
        /*0050*/ 	.word	0x00000008
.L_358:


//--------------------- .nv.info._ZN7cutlass13device_kernelIN5flash19enable_sm80_to_sm89INS1_16FlashAttnFwdSm80INS1_25CollectiveMainloopFwdSm80ILi8ELi1ELb0EN4cute5tupleIJNS5_1CILi128EEENS7_ILi48EEENS7_ILi256EEEEEELi256ENS_6half_tEfNS_4arch4Sm80ELb0ELb0ELb1ELb1ELb1ELb1ELb1ELb1EEENS1_21CollectiveEpilogueFwdINS6_IJS8_SA_S9_EEENS6_IJNS7_ILi1EEESI_SI_EEESC_SE_Li256ELb1ELb1ELb1ELb0EEENS1_36VarlenDynamicPersistentTileSchedulerILi128ELi48ELi256ELi256ELb1ELb1ELb0ELb0ELb1ELb1EEEEEEEEEvNT_6ParamsE --------------------------
	.section	.nv.info._ZN7cutlass13device_kernelIN5flash19enable_sm80_to_sm89INS1_16FlashAttnFwdSm80INS1_25CollectiveMainloopFwdSm80ILi8ELi1ELb0EN4cute5tupleIJNS5_1CILi128EEENS7_ILi48EEENS7_ILi256EEEEEELi256ENS_6half_tEfNS_4arch4Sm80ELb0ELb0ELb1ELb1ELb1ELb1ELb1ELb1EEENS1_21CollectiveEpilogueFwdINS6_IJS8_SA_S9_EEENS6_IJNS7_ILi1EEESI_SI_EEESC_SE_Li256ELb1ELb1ELb1ELb0EEENS1_36VarlenDynamicPersistentTileSchedulerILi128ELi48ELi256ELi256ELb1ELb1ELb0ELb0ELb1ELb1EEEEEEEEEvNT_6ParamsE,"",@"SHT_CUDA_INFO"
	.sectionflags	@""
	.align	4


	//----- nvinfo : EIATTR_CUDA_API_VERSION
	.align		4
        /*0000*/ 	.byte	0x04, 0x37
        /*0002*/ 	.short	(.L_360 - .L_359)
.L_359:
        /*0004*/ 	.word	0x00000082


	//----- nvinfo : EIATTR_KPARAM_INFO
	.align		4
.L_360:
        /*0008*/ 	.byte	0x04, 0x17
        /*000a*/ 	.short	(.L_362 - .L_361)
.L_361:
        /*000c*/ 	.word	0x00000000
        /*0010*/ 	.short	0x0000
        /*0012*/ 	.short	0x0000
        /*0014*/ 	.byte	0x00, 0xf0, 0xe1, 0x10


	//----- nvinfo : EIATTR_SPARSE_MMA_MASK
	.align		4
.L_362:
        /*0018*/ 	.byte	0x03, 0x50
        /*001a*/ 	.short	0x0000


	//----- nvinfo : EIATTR_MAXREG_COUNT
	.align		4
        /*001c*/ 	.byte	0x03, 0x1b
        /*001e*/ 	.short	0x00ff


	//----- nvinfo : EIATTR_MERCURY_ISA_VERSION
	.align		4
        /*0020*/ 	.byte	0x03, 0x5f
        /*0022*/ 	.short	0x0101


	//----- nvinfo : EIATTR_EXIT_INSTR_OFFSETS
	.align		4
        /*0024*/ 	.byte	0x04, 0x1c
        /*0026*/ 	.short	(.L_364 - .L_363)


	//   ....[0]....
.L_363:
        /*0028*/ 	.word	0x00000010


	//----- nvinfo : EIATTR_MAX_THREADS
	.align		4
.L_364:
        /*002c*/ 	.byte	0x04, 0x05
        /*002e*/ 	.short	(.L_366 - .L_365)
.L_365:
        /*0030*/ 	.word	0x00000100
        /*0034*/ 	.word	0x00000001
        /*0038*/ 	.word	0x00000001


	//----- nvinfo : EIATTR_CBANK_PARAM_SIZE
	.align		4
.L_366:
        /*003c*/ 	.byte	0x03, 0x19
        /*003e*/ 	.short	0x0438


	//----- nvinfo : EIATTR_PARAM_CBANK
	.align		4
        /*0040*/ 	.byte	0x04, 0x0a
        /*0042*/ 	.short	(.L_368 - .L_367)
	.align		4
.L_367:
        /*0044*/ 	.word	index@(.nv.constant0._ZN7cutlass13device_kernelIN5flash19enable_sm80_to_sm89INS1_16FlashAttnFwdSm80INS1_25CollectiveMainloopFwdSm80ILi8ELi1ELb0EN4cute5tupleIJNS5_1CILi128EEENS7_ILi48EEENS7_ILi256EEEEEELi256ENS_6half_tEfNS_4arch4Sm80ELb0ELb0ELb1ELb1ELb1ELb1ELb1ELb1EEENS1_21CollectiveEpilogueFwdINS6_IJS8_SA_S9_EEENS6_IJNS7_ILi1EEESI_SI_EEESC_SE_Li256ELb1ELb1ELb1ELb0EEENS1_36VarlenDynamicPersistentTileSchedulerILi128ELi48ELi256ELi256ELb1ELb1ELb0ELb0ELb1ELb1EEEEEEEEEvNT_6ParamsE)
        /*0048*/ 	.short	0x0210
        /*004a*/ 	.short	0x0438


	//----- nvinfo : EIATTR_SW_WAR
	.align		4
.L_368:
        /*004c*/ 	.byte	0x04, 0x36
        /*004e*/ 	.short	(.L_370 - .L_369)
.L_369:
        /*0050*/ 	.word	0x00000008
.L_370:


//--------------------- .nv.info._ZN7cutlass13device_kernelIN5flash19enable_sm80_to_sm89INS1_16FlashAttnFwdSm80INS1_25CollectiveMainloopFwdSm80ILi8ELi1ELb0EN4cute5tupleIJNS5_1CILi128EEENS7_ILi64EEENS7_ILi256EEEEEELi256ENS_6half_tEfNS_4arch4Sm80ELb0ELb1ELb1ELb0ELb1ELb0ELb1ELb1EEENS1_21CollectiveEpilogueFwdINS6_IJS8_SA_S9_EEENS6_IJNS7_ILi1EEESI_SI_EEESC_SE_Li256ELb0ELb1ELb1ELb0EEENS1_19SingleTileSchedulerILb0ELb1ELb1ELi128EEEEEEEEEvNT_6ParamsE --------------------------
	.section	.nv.info._ZN7cutlass13device_kernelIN5flash19enable_sm80_to_sm89INS1_16FlashAttnFwdSm80INS1_25CollectiveMainloopFwdSm80ILi8ELi1ELb0EN4cute5tupleIJNS5_1CILi128EEENS7_ILi64EEENS7_ILi256EEEEEELi256ENS_6half_tEfNS_4arch4Sm80ELb0ELb1ELb1ELb0ELb1ELb0ELb1ELb1EEENS1_21CollectiveEpilogueFwdINS6_IJS8_SA_S9_EEENS6_IJNS7_ILi1EEESI_SI_EEESC_SE_Li256ELb0ELb1ELb1ELb0EEENS1_19SingleTileSchedulerILb0ELb1ELb1ELi128EEEEEEEEEvNT_6ParamsE,"",@"SHT_CUDA_INFO"
	.sectionflags	@""
	.align	4


	//----- nvinfo : EIATTR_CUDA_API_VERSION
	.align		4
        /*0000*/ 	.byte	0x04, 0x37
        /*0002*/ 	.short	(.L_372 - .L_371)
.L_371:
        /*0004*/ 	.word	0x00000082


	//----- nvinfo : EIATTR_KPARAM_INFO
	.align		4
.L_372:
        /*0008*/ 	.byte	0x04, 0x17
        /*000a*/ 	.short	(.L_374 - .L_373)
.L_373:
        /*000c*/ 	.word	0x00000000
        /*0010*/ 	.short	0x0000
        /*0012*/ 	.short	0x0000
        /*0014*/ 	.byte	0x00, 0xf0, 0x61, 0x10


	//----- nvinfo : EIATTR_SPARSE_MMA_MASK
	.align		4
.L_374:
        /*0018*/ 	.byte	0x03, 0x50
        /*001a*/ 	.short	0x0000


	//----- nvinfo : EIATTR_MAXREG_COUNT
	.align		4
        /*001c*/ 	.byte	0x03, 0x1b
        /*001e*/ 	.short	0x00ff


	//----- nvinfo : EIATTR_MERCURY_ISA_VERSION
	.align		4
        /*0020*/ 	.byte	0x03, 0x5f
        /*0022*/ 	.short	0x0101


	//----- nvinfo : EIATTR_EXIT_INSTR_OFFSETS
	.align		4
        /*0024*/ 	.byte	0x04, 0x1c
        /*0026*/ 	.short	(.L_376 - .L_375)


	//   ....[0]....
.L_375:
        /*0028*/ 	.word	0x00000010


	//----- nvinfo : EIATTR_MAX_THREADS
	.align		4
.L_376:
        /*002c*/ 	.byte	0x04, 0x05
        /*002e*/ 	.short	(.L_378 - .L_377)
.L_377:
        /*0030*/ 	.word	0x00000100
        /*0034*/ 	.word	0x00000001
        /*0038*/ 	.word	0x00000001


	//----- nvinfo : EIATTR_CBANK_PARAM_SIZE
	.align		4
.L_378:
        /*003c*/ 	.byte	0x03, 0x19
        /*003e*/ 	.short	0x0418


	//----- nvinfo : EIATTR_PARAM_CBANK
	.align		4
        /*0040*/ 	.byte	0x04, 0x0a
        /*0042*/ 	.short	(.L_380 - .L_379)
	.align		4
.L_379:
        /*0044*/ 	.word	index@(.nv.constant0._ZN7cutlass13device_kernelIN5flash19enable_sm80_to_sm89INS1_16FlashAttnFwdSm80INS1_25CollectiveMainloopFwdSm80ILi8ELi1ELb0EN4cute5tupleIJNS5_1CILi128EEENS7_ILi64EEENS7_ILi256EEEEEELi256ENS_6half_tEfNS_4arch4Sm80ELb0ELb1ELb1ELb0ELb1ELb0ELb1ELb1EEENS1_21CollectiveEpilogueFwdINS6_IJS8_SA_S9_EEENS6_IJNS7_ILi1EEESI_SI_EEESC_SE_Li256ELb0ELb1ELb1ELb0EEENS1_19SingleTileSchedulerILb0ELb1ELb1ELi128EEEEEEEEEvNT_6ParamsE)
        /*0048*/ 	.short	0x0210
        /*004a*/ 	.short	0x0418


	//----- nvinfo : EIATTR_SW_WAR
	.align		4
.L_380:
        /*004c*/ 	.byte	0x04, 0x36
        /*004e*/ 	.short	(.L_382 - .L_381)
.L_381:
        /*0050*/ 	.word	0x00000008
.L_382:


//--------------------- .nv.info._ZN7cutlass13device_kernelIN5flash19enable_sm80_to_sm89INS1_16FlashAttnFwdSm80INS1_25CollectiveMainloopFwdSm80ILi8ELi1ELb0EN4cute5tupleIJNS5_1CILi128EEENS7_ILi64EEENS7_ILi256EEEEEELi256ENS_6half_tEfNS_4arch4Sm80ELb0ELb1ELb1ELb1ELb1ELb0ELb1ELb1EEENS1_21CollectiveEpilogueFwdINS6_IJS8_SA_S9_EEENS6_IJNS7_ILi1EEESI_SI_EEESC_SE_Li256ELb1ELb1ELb1ELb0EEENS1_36VarlenDynamicPersistentTileSchedulerILi128ELi64ELi256ELi256ELb1ELb1ELb0ELb1ELb0ELb1EEEEEEEEEvNT_6ParamsE --------------------------
	.section	.nv.info._ZN7cutlass13device_kernelIN5flash19enable_sm80_to_sm89INS1_16FlashAttnFwdSm80INS1_25CollectiveMainloopFwdSm80ILi8ELi1ELb0EN4cute5tupleIJNS5_1CILi128EEENS7_ILi64EEENS7_ILi256EEEEEELi256ENS_6half_tEfNS_4arch4Sm80ELb0ELb1ELb1ELb1ELb1ELb0ELb1ELb1EEENS1_21CollectiveEpilogueFwdINS6_IJS8_SA_S9_EEENS6_IJNS7_ILi1EEESI_SI_EEESC_SE_Li256ELb1ELb1ELb1ELb0EEENS1_36VarlenDynamicPersistentTileSchedulerILi128ELi64ELi256ELi256ELb1ELb1ELb0ELb1ELb0ELb1EEEEEEEEEvNT_6ParamsE,"",@"SHT_CUDA_INFO"
	.sectionflags	@""
	.align	4


	//----- nvinfo : EIATTR_CUDA_API_VERSION
	.align		4
        /*0000*/ 	.byte	0x04, 0x37
        /*0002*/ 	.short	(.L_384 - .L_383)
.L_383:
        /*0004*/ 	.word	0x00000082


	//----- nvinfo : EIATTR_KPARAM_INFO
	.align		4
.L_384:
        /*0008*/ 	.byte	0x04, 0x17
        /*000a*/ 	.short	(.L_386 - .L_385)
.L_385:
        /*000c*/ 	.word	0x00000000
        /*0010*/ 	.short	0x0000
        /*0012*/ 	.short	0x0000
        /*0014*/ 	.byte	0x00, 0xf0, 0xe1, 0x10


	//----- nvinfo : EIATTR_SPARSE_MMA_MASK
	.align		4
.L_386:
        /*0018*/ 	.byte	0x03, 0x50
        /*001a*/ 	.short	0x0000


	//----- nvinfo : EIATTR_MAXREG_COUNT
	.align		4
        /*001c*/ 	.byte	0x03, 0x1b
        /*001e*/ 	.short	0x00ff


	//----- nvinfo : EIATTR_MERCURY_ISA_VERSION
	.align		4
        /*0020*/ 	.byte	0x03, 0x5f
        /*0022*/ 	.short	0x0101


	//----- nvinfo : EIATTR_EXIT_INSTR_OFFSETS
	.align		4
        /*0024*/ 	.byte	0x04, 0x1c
        /*0026*/ 	.short	(.L_388 - .L_387)


	//   ....[0]....
.L_387:
        /*0028*/ 	.word	0x00000010


	//----- nvinfo : EIATTR_MAX_THREADS
	.align		4
.L_388:
        /*002c*/ 	.byte	0x04, 0x05
        /*002e*/ 	.short	(.L_390 - .L_389)
.L_389:
        /*0030*/ 	.word	0x00000100
        /*0034*/ 	.word	0x00000001
        /*0038*/ 	.word	0x00000001


	//----- nvinfo : EIATTR_CBANK_PARAM_SIZE
	.align		4
.L_390:
        /*003c*/ 	.byte	0x03, 0x19
        /*003e*/ 	.short	0x0438


	//----- nvinfo : EIATTR_PARAM_CBANK
	.align		4
        /*0040*/ 	.byte	0x04, 0x0a
        /*0042*/ 	.short	(.L_392 - .L_391)
	.align		4
.L_391:
        /*0044*/ 	.word	index@(.nv.constant0._ZN7cutlass13device_kernelIN5flash19enable_sm80_to_sm89INS1_16FlashAttnFwdSm80INS1_25CollectiveMainloopFwdSm80ILi8ELi1ELb0EN4cute5tupleIJNS5_1CILi128EEENS7_ILi64EEENS7_ILi256EEEEEELi256ENS_6half_tEfNS_4arch4Sm80ELb0ELb1ELb1ELb1ELb1ELb0ELb1ELb1EEENS1_21CollectiveEpilogueFwdINS6_IJS8_SA_S9_EEENS6_IJNS7_ILi1EEESI_SI_EEESC_SE_Li256ELb1ELb1ELb1ELb0EEENS1_36VarlenDynamicPersistentTileSchedulerILi128ELi64ELi256ELi256ELb1ELb1ELb0ELb1ELb0ELb1EEEEEEEEEvNT_6ParamsE)
        /*0048*/ 	.short	0x0210
        /*004a*/ 	.short	0x0438


	//----- nvinfo : EIATTR_SW_WAR
	.align		4
.L_392:
        /*004c*/ 	.byte	0x04, 0x36
        /*004e*/ 	.short	(.L_394 - .L_393)
.L_393:
        /*0050*/ 	.word	0x00000008
.L_394:


//--------------------- .nv.info._ZN7cutlass13device_kernelIN5flash19enable_sm80_to_sm89INS1_16FlashAttnFwdSm80INS1_25CollectiveMainloopFwdSm80ILi8ELi1ELb0EN4cute5tupleIJNS5_1CILi128EEENS7_ILi48EEENS7_ILi256EEEEEELi256ENS_6half_tEfNS_4arch4Sm80ELb0ELb1ELb1ELb1ELb1ELb1ELb1ELb1EEENS1_21CollectiveEpilogueFwdINS6_IJS8_SA_S9_EEENS6_IJNS7_ILi1EEESI_SI_EEESC_SE_Li256ELb1ELb1ELb1ELb0EEENS1_36VarlenDynamicPersistentTileSchedulerILi128ELi48ELi256ELi256ELb1ELb1ELb0ELb1ELb0ELb1EEEEEEEEEvNT_6ParamsE --------------------------
	.section	.nv.info._ZN7cutlass13device_kernelIN5flash19enable_sm80_to_sm89INS1_16FlashAttnFwdSm80INS1_25CollectiveMainloopFwdSm80ILi8ELi1ELb0EN4cute5tupleIJNS5_1CILi128EEENS7_ILi48EEENS7_ILi256EEEEEELi256ENS_6half_tEfNS_4arch4Sm80ELb0ELb1ELb1ELb1ELb1ELb1ELb1ELb1EEENS1_21CollectiveEpilogueFwdINS6_IJS8_SA_S9_EEENS6_IJNS7_ILi1EEESI_SI_EEESC_SE_Li256ELb1ELb1ELb1ELb0EEENS1_36VarlenDynamicPersistentTileSchedulerILi128ELi48ELi256ELi256ELb1ELb1ELb0ELb1ELb0ELb1EEEEEEEEEvNT_6ParamsE,"",@"SHT_CUDA_INFO"
	.sectionflags	@""
	.align	4


	//----- nvinfo : EIATTR_CUDA_API_VERSION
	.align		4
        /*0000*/ 	.byte	0x04, 0x37
        /*0002*/ 	.short	(.L_396 - .L_395)
.L_395:
        /*0004*/ 	.word	0x00000082


	//----- nvinfo : EIATTR_KPARAM_INFO
	.align		4
.L_396:
        /*0008*/ 	.byte	0x04, 0x17
        /*000a*/ 	.short	(.L_398 - .L_397)
.L_397:
        /*000c*/ 	.word	0x00000000
        /*0010*/ 	.short	0x0000
        /*0012*/ 	.short	0x0000
        /*0014*/ 	.byte	0x00, 0xf0, 0xe1, 0x10


	//----- nvinfo : EIATTR_SPARSE_MMA_MASK
	.align		4
.L_398:
        /*0018*/ 	.byte	0x03, 0x50
        /*001a*/ 	.short	0x0000


	//----- nvinfo : EIATTR_MAXREG_COUNT
	.align		4
        /*001c*/ 	.byte	0x03, 0x1b
        /*001e*/ 	.short	0x00ff


	//----- nvinfo : EIATTR_MERCURY_ISA_VERSION
	.align		4
        /*0020*/ 	.byte	0x03, 0x5f
        /*0022*/ 	.short	0x0101


	//----- nvinfo : EIATTR_EXIT_INSTR_OFFSETS
	.align		4
        /*0024*/ 	.byte	0x04, 0x1c
        /*0026*/ 	.short	(.L_400 - .L_399)


	//   ....[0]....
.L_399:
        /*0028*/ 	.word	0x00000010


	//----- nvinfo : EIATTR_MAX_THREADS
	.align		4
.L_400:
        /*002c*/ 	.byte	0x04, 0x05
        /*002e*/ 	.short	(.L_402 - .L_401)
.L_401:
        /*0030*/ 	.word	0x00000100
        /*0034*/ 	.word	0x00000001
        /*0038*/ 	.word	0x00000001


	//----- nvinfo : EIATTR_CBANK_PARAM_SIZE
	.align		4
.L_402:
        /*003c*/ 	.byte	0x03, 0x19
        /*003e*/ 	.short	0x0438


	//----- nvinfo : EIATTR_PARAM_CBANK
	.align		4
        /*0040*/ 	.byte	0x04, 0x0a
        /*0042*/ 	.short	(.L_404 - .L_403)
	.align		4
.L_403:
        /*0044*/ 	.word	index@(.nv.constant0._ZN7cutlass13device_kernelIN5flash19enable_sm80_to_sm89INS1_16FlashAttnFwdSm80INS1_25CollectiveMainloopFwdSm80ILi8ELi1ELb0EN4cute5tupleIJNS5_1CILi128EEENS7_ILi48EEENS7_ILi256EEEEEELi256ENS_6half_tEfNS_4arch4Sm80ELb0ELb1ELb1ELb1ELb1ELb1ELb1ELb1EEENS1_21CollectiveEpilogueFwdINS6_IJS8_SA_S9_EEENS6_IJNS7_ILi1EEESI_SI_EEESC_SE_Li256ELb1ELb1ELb1ELb0EEENS1_36VarlenDynamicPersistentTileSchedulerILi128ELi48ELi256ELi256ELb1ELb1ELb0ELb1ELb0ELb1EEEEEEEEEvNT_6ParamsE)
        /*0048*/ 	.short	0x0210
        /*004a*/ 	.short	0x0438


	//----- nvinfo : EIATTR_SW_WAR
	.align		4
.L_404:
        /*004c*/ 	.byte	0x04, 0x36
        /*004e*/ 	.short	(.L_406 - .L_405)
.L_405:
        /*0050*/ 	.word	0x00000008
.L_406:


//--------------------- .nv.info._ZN7cutlass13device_kernelIN5flash19enable_sm80_to_sm89INS1_16FlashAttnFwdSm80INS1_25CollectiveMainloopFwdSm80ILi8ELi1ELb0EN4cute5tupleIJNS5_1CILi128EEENS7_ILi96EEENS7_ILi256EEEEEELi256ENS_6half_tEfNS_4arch4Sm80ELb1ELb0ELb1ELb0ELb1ELb0ELb1ELb1EEENS1_21CollectiveEpilogueFwdINS6_IJS8_SA_S9_EEENS6_IJNS7_ILi1EEESI_SI_EEESC_SE_Li256ELb0ELb1ELb1ELb0EEENS1_30DynamicPersistentTileSchedulerILi256ELi256ELb1ELb1ELb0EEEEEEEEEvNT_6ParamsE --------------------------
	.section	.nv.info._ZN7cutlass13device_kernelIN5flash19enable_sm80_to_sm89INS1_16FlashAttnFwdSm80INS1_25CollectiveMainloopFwdSm80ILi8ELi1ELb0EN4cute5tupleIJNS5_1CILi128EEENS7_ILi96EEENS7_ILi256EEEEEELi256ENS_6half_tEfNS_4arch4Sm80ELb1ELb0ELb1ELb0ELb1ELb0ELb1ELb1EEENS1_21CollectiveEpilogueFwdINS6_IJS8_SA_S9_EEENS6_IJNS7_ILi1EEESI_SI_EEESC_SE_Li256ELb0ELb1ELb1ELb0EEENS1_30DynamicPersistentTileSchedulerILi256ELi256ELb1ELb1ELb0EEEEEEEEEvNT_6ParamsE,"",@"SHT_CUDA_INFO"
	.sectionflags	@""
	.align	4


	//----- nvinfo : EIATTR_CUDA_API_VERSION
	.align		4
        /*0000*/ 	.byte	0x04, 0x37
        /*0002*/ 	.short	(.L_408 - .L_407)
.L_407:
        /*0004*/ 	.word	0x00000082


	//----- nvinfo : EIATTR_KPARAM_INFO
	.align		4
.L_408:
        /*0008*/ 	.byte	0x04, 0x17
        /*000a*/ 	.short	(.L_410 - .L_409)
.L_409:
        /*000c*/ 	.word	0x00000000
        /*0010*/ 	.short	0x0000
        /*0012*/ 	.short	0x0000
        /*0014*/ 	.byte	0x00, 0xf0, 0xa1, 0x10


	//----- nvinfo : EIATTR_SPARSE_MMA_MASK
	.align		4
.L_410:
        /*0018*/ 	.byte	0x03, 0x50
        /*001a*/ 	.short	0x0000


	//----- nvinfo : EIATTR_MAXREG_COUNT
	.align		4
        /*001c*/ 	.byte	0x03, 0x1b
        /*001e*/ 	.short	0x00ff


	//----- nvinfo : EIATTR_MERCURY_ISA_VERSION
	.align		4
        /*0020*/ 	.byte	0x03, 0x5f
        /*0022*/ 	.short	0x0101


	//----- nvinfo : EIATTR_EXIT_INSTR_OFFSETS
	.align		4
        /*0024*/ 	.byte	0x04, 0x1c
        /*0026*/ 	.short	(.L_412 - .L_411)


	//   ....[0]....
.L_411:
        /*0028*/ 	.word	0x00000010


	//----- nvinfo : EIATTR_MAX_THREADS
	.align		4
.L_412:
        /*002c*/ 	.byte	0x04, 0x05
        /*002e*/ 	.short	(.L_414 - .L_413)
.L_413:
        /*0030*/ 	.word	0x00000100
        /*0034*/ 	.word	0x00000001
        /*0038*/ 	.word	0x00000001


	//----- nvinfo : EIATTR_CBANK_PARAM_SIZE
	.align		4
.L_414:
        /*003c*/ 	.byte	0x03, 0x19
        /*003e*/ 	.short	0x0428


	//----- nvinfo : EIATTR_PARAM_CBANK
	.align		4
        /*0040*/ 	.byte	0x04, 0x0a
        /*0042*/ 	.short	(.L_416 - .L_415)
	.align		4
.L_415:
        /*0044*/ 	.word	index@(.nv.constant0._ZN7cutlass13device_kernelIN5flash19enable_sm80_to_sm89INS1_16FlashAttnFwdSm80INS1_25CollectiveMainloopFwdSm80ILi8ELi1ELb0EN4cute5tupleIJNS5_1CILi128EEENS7_ILi96EEENS7_ILi256EEEEEELi256ENS_6half_tEfNS_4arch4Sm80ELb1ELb0ELb1ELb0ELb1ELb0ELb1ELb1EEENS1_21CollectiveEpilogueFwdINS6_IJS8_SA_S9_EEENS6_IJNS7_ILi1EEESI_SI_EEESC_SE_Li256ELb0ELb1ELb1ELb0EEENS1_30DynamicPersistentTileSchedulerILi256ELi256ELb1ELb1ELb0EEEEEEEEEvNT_6ParamsE)
        /*0048*/ 	.short	0x0210
        /*004a*/ 	.short	0x0428


	//----- nvinfo : EIATTR_SW_WAR
	.align		4
.L_416:
        /*004c*/ 	.byte	0x04, 0x36
        /*004e*/ 	.short	(.L_418 - .L_417)
.L_417:
        /*0050*/ 	.word	0x00000008
.L_418:


//--------------------- .nv.info._ZN7cutlass13device_kernelIN5flash19enable_sm80_to_sm89INS1_16FlashAttnFwdSm80INS1_25CollectiveMainloopFwdSm80ILi8ELi1ELb0EN4cute5tupleIJNS5_1CILi128EEENS7_ILi64EEENS7_ILi256EEEEEELi256ENS_6half_tEfNS_4arch4Sm80ELb1ELb0ELb1ELb1ELb1ELb0ELb1ELb1EEENS1_21CollectiveEpilogueFwdINS6_IJS8_SA_S9_EEENS6_IJNS7_ILi1EEESI_SI_EEESC_SE_Li256ELb1ELb1ELb1ELb0EEENS1_36VarlenDynamicPersistentTileSchedulerILi128ELi64ELi256ELi256ELb1ELb1ELb0ELb1ELb1ELb1EEEEEEEEEvNT_6ParamsE --------------------------
	.section	.nv.info._ZN7cutlass13device_kernelIN5flash19enable_sm80_to_sm89INS1_16FlashAttnFwdSm80INS1_25CollectiveMainloopFwdSm80ILi8ELi1ELb0EN4cute5tupleIJNS5_1CILi128EEENS7_ILi64EEENS7_ILi256EEEEEELi256ENS_6half_tEfNS_4arch4Sm80ELb1ELb0ELb1ELb1ELb1ELb0ELb1ELb1EEENS1_21CollectiveEpilogueFwdINS6_IJS8_SA_S9_EEENS6_IJNS7_ILi1EEESI_SI_EEESC_SE_Li256ELb1ELb1ELb1ELb0EEENS1_36VarlenDynamicPersistentTileSchedulerILi128ELi64ELi256ELi256ELb1ELb1ELb0ELb1ELb1ELb1EEEEEEEEEvNT_6ParamsE,"",@"SHT_CUDA_INFO"
	.sectionflags	@""
	.align	4


	//----- nvinfo : EIATTR_CUDA_API_VERSION
	.align		4
        /*0000*/ 	.byte	0x04, 0x37
        /*0002*/ 	.short	(.L_420 - .L_419)
.L_419:
        /*0004*/ 	.word	0x00000082


	//----- nvinfo : EIATTR_KPARAM_INFO
	.align		4
.L_420:
        /*0008*/ 	.byte	0x04, 0x17
        /*000a*/ 	.short	(.L_422 - .L_421)
.L_421:
        /*000c*/ 	.word	0x00000000
        /*0010*/ 	.short	0x0000
        /*0012*/ 	.short	0x0000
        /*0014*/ 	.byte	0x00, 0xf0, 0xe1, 0x10


	//----- nvinfo : EIATTR_SPARSE_MMA_MASK
	.align		4
.L_422:
        /*0018*/ 	.byte	0x03, 0x50
        /*001a*/ 	.short	0x0000


	//----- nvinfo : EIATTR_MAXREG_COUNT
	.align		4
        /*001c*/ 	.byte	0x03, 0x1b
        /*001e*/ 	.short	0x00ff


	//----- nvinfo : EIATTR_MERCURY_ISA_VERSION
	.align		4
        /*0020*/ 	.byte	0x03, 0x5f
        /*0022*/ 	.short	0x0101


	//----- nvinfo : EIATTR_EXIT_INSTR_OFFSETS
	.align		4
        /*0024*/ 	.byte	0x04, 0x1c
        /*0026*/ 	.short	(.L_424 - .L_423)


	//   ....[0]....
.L_423:
        /*0028*/ 	.word	0x00000010


	//----- nvinfo : EIATTR_MAX_THREADS
	.align		4
.L_424:
        /*002c*/ 	.byte	0x04, 0x05
        /*002e*/ 	.short	(.L_426 - .L_425)
.L_425:
        /*0030*/ 	.word	0x00000100
        /*0034*/ 	.word	0x00000001
        /*0038*/ 	.word	0x00000001


	//----- nvinfo : EIATTR_CBANK_PARAM_SIZE
	.align		4
.L_426:
        /*003c*/ 	.byte	0x03, 0x19
        /*003e*/ 	.short	0x0438


	//----- nvinfo : EIATTR_PARAM_CBANK
	.align		4
        /*0040*/ 	.byte	0x04, 0x0a
        /*0042*/ 	.short	(.L_428 - .L_427)
	.align		4
.L_427:
        /*0044*/ 	.word	index@(.nv.constant0._ZN7cutlass13device_kernelIN5flash19enable_sm80_to_sm89INS1_16FlashAttnFwdSm80INS1_25CollectiveMainloopFwdSm80ILi8ELi1ELb0EN4cute5tupleIJNS5_1CILi128EEENS7_ILi64EEENS7_ILi256EEEEEELi256ENS_6half_tEfNS_4arch4Sm80ELb1ELb0ELb1ELb1ELb1ELb0ELb1ELb1EEENS1_21CollectiveEpilogueFwdINS6_IJS8_SA_S9_EEENS6_IJNS7_ILi1EEESI_SI_EEESC_SE_Li256ELb1ELb1ELb1ELb0EEENS1_36VarlenDynamicPersistentTileSchedulerILi128ELi64ELi256ELi256ELb1ELb1ELb0ELb1ELb1ELb1EEEEEEEEEvNT_6ParamsE)
        /*0048*/ 	.short	0x0210
        /*004a*/ 	.short	0x0438


	//----- nvinfo : EIATTR_SW_WAR
	.align		4
.L_428:
        /*004c*/ 	.byte	0x04, 0x36
        /*004e*/ 	.short	(.L_430 - .L_429)
.L_429:
        /*0050*/ 	.word	0x00000008
.L_430:


//--------------------- .nv.info._ZN7cutlass13device_kernelIN5flash19enable_sm80_to_sm89INS1_16FlashAttnFwdSm80INS1_25CollectiveMainloopFwdSm80ILi8ELi1ELb0EN4cute5tupleIJNS5_1CILi128EEENS7_ILi48EEENS7_ILi256EEEEEELi256ENS_6half_tEfNS_4arch4Sm80ELb1ELb0ELb1ELb1ELb1ELb1ELb1ELb1EEENS1_21CollectiveEpilogueFwdINS6_IJS8_SA_S9_EEENS6_IJNS7_ILi1EEESI_SI_EEESC_SE_Li256ELb1ELb1ELb1ELb0EEENS1_36VarlenDynamicPersistentTileSchedulerILi128ELi48ELi256ELi256ELb1ELb1ELb0ELb1ELb1ELb1EEEEEEEEEvNT_6ParamsE --------------------------
	.section	.nv.info._ZN7cutlass13device_kernelIN5flash19enable_sm80_to_sm89INS1_16FlashAttnFwdSm80INS1_25CollectiveMainloopFwdSm80ILi8ELi1ELb0EN4cute5tupleIJNS5_1CILi128EEENS7_ILi48EEENS7_ILi256EEEEEELi256ENS_6half_tEfNS_4arch4Sm80ELb1ELb0ELb1ELb1ELb1ELb1ELb1ELb1EEENS1_21CollectiveEpilogueFwdINS6_IJS8_SA_S9_EEENS6_IJNS7_ILi1EEESI_SI_EEESC_SE_Li256ELb1ELb1ELb1ELb0EEENS1_36VarlenDynamicPersistentTileSchedulerILi128ELi48ELi256ELi256ELb1ELb1ELb0ELb1ELb1ELb1EEEEEEEEEvNT_6ParamsE,"",@"SHT_CUDA_INFO"
	.sectionflags	@""
	.align	4


	//----- nvinfo : EIATTR_CUDA_API_VERSION
	.align		4
        /*0000*/ 	.byte	0x04, 0x37
        /*0002*/ 	.short	(.L_432 - .L_431)
.L_431:
        /*0004*/ 	.word	0x00000082


	//----- nvinfo : EIATTR_KPARAM_INFO
	.align		4
.L_432:
        /*0008*/ 	.byte	0x04, 0x17
        /*000a*/ 	.short	(.L_434 - .L_433)
.L_433:
        /*000c*/ 	.word	0x00000000
        /*0010*/ 	.short	0x0000
        /*0012*/ 	.short	0x0000
        /*0014*/ 	.byte	0x00, 0xf0, 0xe1, 0x10


	//----- nvinfo : EIATTR_SPARSE_MMA_MASK
	.align		4
.L_434:
        /*0018*/ 	.byte	0x03, 0x50
        /*001a*/ 	.short	0x0000


	//----- nvinfo : EIATTR_MAXREG_COUNT
	.align		4
        /*001c*/ 	.byte	0x03, 0x1b
        /*001e*/ 	.short	0x00ff


	//----- nvinfo : EIATTR_MERCURY_ISA_VERSION
	.align		4
        /*0020*/ 	.byte	0x03, 0x5f
        /*0022*/ 	.short	0x0101


	//----- nvinfo : EIATTR_EXIT_INSTR_OFFSETS
	.align		4
        /*0024*/ 	.byte	0x04, 0x1c
        /*0026*/ 	.short	(.L_436 - .L_435)


	//   ....[0]....
.L_435:
        /*0028*/ 	.word	0x00000010


	//----- nvinfo : EIATTR_MAX_THREADS
	.align		4
.L_436:
        /*002c*/ 	.byte	0x04, 0x05
        /*002e*/ 	.short	(.L_438 - .L_437)
.L_437:
        /*0030*/ 	.word	0x00000100
        /*0034*/ 	.word	0x00000001
        /*0038*/ 	.word	0x00000001


	//----- nvinfo : EIATTR_CBANK_PARAM_SIZE
	.align		4
.L_438:
        /*003c*/ 	.byte	0x03, 0x19
        /*003e*/ 	.short	0x0438


	//----- nvinfo : EIATTR_PARAM_CBANK
	.align		4
        /*0040*/ 	.byte	0x04, 0x0a
        /*0042*/ 	.short	(.L_440 - .L_439)
	.align		4
.L_439:
        /*0044*/ 	.word	index@(.nv.constant0._ZN7cutlass13device_kernelIN5flash19enable_sm80_to_sm89INS1_16FlashAttnFwdSm80INS1_25CollectiveMainloopFwdSm80ILi8ELi1ELb0EN4cute5tupleIJNS5_1CILi128EEENS7_ILi48EEENS7_ILi256EEEEEELi256ENS_6half_tEfNS_4arch4Sm80ELb1ELb0ELb1ELb1ELb1ELb1ELb1ELb1EEENS1_21CollectiveEpilogueFwdINS6_IJS8_SA_S9_EEENS6_IJNS7_ILi1EEESI_SI_EEESC_SE_Li256ELb1ELb1ELb1ELb0EEENS1_36VarlenDynamicPersistentTileSchedulerILi128ELi48ELi256ELi256ELb1ELb1ELb0ELb1ELb1ELb1EEEEEEEEEvNT_6ParamsE)
        /*0048*/ 	.short	0x0210
        /*004a*/ 	.short	0x0438


	//----- nvinfo : EIATTR_SW_WAR
	.align		4
.L_440:
        /*004c*/ 	.byte	0x04, 0x36
        /*004e*/ 	.short	(.L_442 - .L_441)
.L_441:
        /*0050*/ 	.word	0x00000008
.L_442:


//--------------------- .nv.info._ZN7cutlass13device_kernelIN5flash19enable_sm80_to_sm89INS1_16FlashAttnFwdSm80INS1_25CollectiveMainloopFwdSm80ILi8ELi1ELb1EN4cute5tupleIJNS5_1CILi128EEENS7_ILi64EEENS7_ILi256EEEEEELi256ENS_6half_tEfNS_4arch4Sm80ELb0ELb0ELb0ELb0ELb1ELb0ELb1ELb1EEENS1_21CollectiveEpilogueFwdINS6_IJS8_SA_S9_EEENS6_IJNS7_ILi1EEESI_SI_EEESC_SE_Li256ELb0ELb1ELb1ELb0EEENS1_19SingleTileSchedulerILb0ELb1ELb1ELi128EEEEEEEEEvNT_6ParamsE --------------------------
	.section	.nv.info._ZN7cutlass13device_kernelIN5flash19enable_sm80_to_sm89INS1_16FlashAttnFwdSm80INS1_25CollectiveMainloopFwdSm80ILi8ELi1ELb1EN4cute5tupleIJNS5_1CILi128EEENS7_ILi64EEENS7_ILi256EEEEEELi256ENS_6half_tEfNS_4arch4Sm80ELb0ELb0ELb0ELb0ELb1ELb0ELb1ELb1EEENS1_21CollectiveEpilogueFwdINS6_IJS8_SA_S9_EEENS6_IJNS7_ILi1EEESI_SI_EEESC_SE_Li256ELb0ELb1ELb1ELb0EEENS1_19SingleTileSchedulerILb0ELb1ELb1ELi128EEEEEEEEEvNT_6ParamsE,"",@"SHT_CUDA_INFO"
	.sectionflags	@""
	.align	4


	//----- nvinfo : EIATTR_CUDA_API_VERSION
	.align		4
        /*0000*/ 	.byte	0x04, 0x37
        /*0002*/ 	.short	(.L_444 - .L_443)
.L_443:
        /*0004*/ 	.word	0x00000082


	//----- nvinfo : EIATTR_KPARAM_INFO
	.align		4
.L_444:
        /*0008*/ 	.byte	0x04, 0x17
        /*000a*/ 	.short	(.L_446 - .L_445)
.L_445:
        /*000c*/ 	.word	0x00000000
        /*0010*/ 	.short	0x0000
        /*0012*/ 	.short	0x0000
        /*0014*/ 	.byte	0x00, 0xf0, 0x61, 0x10


	//----- nvinfo : EIATTR_SPARSE_MMA_MASK
	.align		4
.L_446:
        /*0018*/ 	.byte	0x03, 0x50
        /*001a*/ 	.short	0x0000


	//----- nvinfo : EIATTR_MAXREG_COUNT
	.align		4
        /*001c*/ 	.byte	0x03, 0x1b
        /*001e*/ 	.short	0x00ff


	//----- nvinfo : EIATTR_MERCURY_ISA_VERSION
	.align		4
        /*0020*/ 	.byte	0x03, 0x5f
        /*0022*/ 	.short	0x0101


	//----- nvinfo : EIATTR_EXIT_INSTR_OFFSETS
	.align		4
        /*0024*/ 	.byte	0x04, 0x1c
        /*0026*/ 	.short	(.L_448 - .L_447)


	//   ....[0]....
.L_447:
        /*0028*/ 	.word	0x00000010


	//----- nvinfo : EIATTR_MAX_THREADS
	.align		4
.L_448:
        /*002c*/ 	.byte	0x04, 0x05
        /*002e*/ 	.short	(.L_450 - .L_449)
.L_449:
        /*0030*/ 	.word	0x00000100
        /*0034*/ 	.word	0x00000001
        /*0038*/ 	.word	0x00000001


	//----- nvinfo : EIATTR_CBANK_PARAM_SIZE
	.align		4
.L_450:
        /*003c*/ 	.byte	0x03, 0x19
        /*003e*/ 	.short	0x0418


	//----- nvinfo : EIATTR_PARAM_CBANK
	.align		4
        /*0040*/ 	.byte	0x04, 0x0a
        /*0042*/ 	.short	(.L_452 - .L_451)
	.align		4
.L_451:
        /*0044*/ 	.word	index@(.nv.constant0._ZN7cutlass13device_kernelIN5flash19enable_sm80_to_sm89INS1_16FlashAttnFwdSm80INS1_25CollectiveMainloopFwdSm80ILi8ELi1ELb1EN4cute5tupleIJNS5_1CILi128EEENS7_ILi64EEENS7_ILi256EEEEEELi256ENS_6half_tEfNS_4arch4Sm80ELb0ELb0ELb0ELb0ELb1ELb0ELb1ELb1EEENS1_21CollectiveEpilogueFwdINS6_IJS8_SA_S9_EEENS6_IJNS7_ILi1EEESI_SI_EEESC_SE_Li256ELb0ELb1ELb1ELb0EEENS1_19SingleTileSchedulerILb0ELb1ELb1ELi128EEEEEEEEEvNT_6ParamsE)
        /*0048*/ 	.short	0x0210
        /*004a*/ 	.short	0x0418


	//----- nvinfo : EIATTR_SW_WAR
	.align		4
.L_452:
        /*004c*/ 	.byte	0x04, 0x36
        /*004e*/ 	.short	(.L_454 - .L_453)
.L_453:
        /*0050*/ 	.word	0x00000008
.L_454:


//--------------------- .nv.info._ZN7cutlass13device_kernelIN5flash19enable_sm80_to_sm89INS1_16FlashAttnFwdSm80INS1_25CollectiveMainloopFwdSm80ILi8ELi1ELb1EN4cute5tupleIJNS5_1CILi128EEENS7_ILi48EEENS7_ILi256EEEEEELi256ENS_6half_tEfNS_4arch4Sm80ELb0ELb0ELb0ELb1ELb1ELb0ELb1ELb1EEENS1_21CollectiveEpilogueFwdINS6_IJS8_SA_S9_EEENS6_IJNS7_ILi1EEESI_SI_EEESC_SE_Li256ELb1ELb1ELb1ELb0EEENS1_36VarlenDynamicPersistentTileSchedulerILi128ELi48ELi256ELi256ELb1ELb1ELb0ELb0ELb1ELb1EEEEEEEEEvNT_6ParamsE --------------------------
	.section	.nv.info._ZN7cutlass13device_kernelIN5flash19enable_sm80_to_sm89INS1_16FlashAttnFwdSm80INS1_25CollectiveMainloopFwdSm80ILi8ELi1ELb1EN4cute5tupleIJNS5_1CILi128EEENS7_ILi48EEENS7_ILi256EEEEEELi256ENS_6half_tEfNS_4arch4Sm80ELb0ELb0ELb0ELb1ELb1ELb0ELb1ELb1EEENS1_21CollectiveEpilogueFwdINS6_IJS8_SA_S9_EEENS6_IJNS7_ILi1EEESI_SI_EEESC_SE_Li256ELb1ELb1ELb1ELb0EEENS1_36VarlenDynamicPersistentTileSchedulerILi128ELi48ELi256ELi256ELb1ELb1ELb0ELb0ELb1ELb1EEEEEEEEEvNT_6ParamsE,"",@"SHT_CUDA_INFO"
	.sectionflags	@""
	.align	4


	//----- nvinfo : EIATTR_CUDA_API_VERSION
	.align		4
        /*0000*/ 	.byte	0x04, 0x37
        /*0002*/ 	.short	(.L_456 - .L_455)
.L_455:
        /*0004*/ 	.word	0x00000082


	//----- nvinfo : EIATTR_KPARAM_INFO
	.align		4
.L_456:
        /*0008*/ 	.byte	0x04, 0x17
        /*000a*/ 	.short	(.L_458 - .L_457)
.L_457:
        /*000c*/ 	.word	0x00000000
        /*0010*/ 	.short	0x0000
        /*0012*/ 	.short	0x0000
        /*0014*/ 	.byte	0x00, 0xf0, 0xe1, 0x10


	//----- nvinfo : EIATTR_SPARSE_MMA_MASK
	.align		4
.L_458:
        /*0018*/ 	.byte	0x03, 0x50
        /*001a*/ 	.short	0x0000


	//----- nvinfo : EIATTR_MAXREG_COUNT
	.align		4
        /*001c*/ 	.byte	0x03, 0x1b
        /*001e*/ 	.short	0x00ff


	//----- nvinfo : EIATTR_MERCURY_ISA_VERSION
	.align		4
        /*0020*/ 	.byte	0x03, 0x5f
        /*0022*/ 	.short	0x0101


	//----- nvinfo : EIATTR_EXIT_INSTR_OFFSETS
	.align		4
        /*0024*/ 	.byte	0x04, 0x1c
        /*0026*/ 	.short	(.L_460 - .L_459)


	//   ....[0]....
.L_459:
        /*0028*/ 	.word	0x00000010


	//----- nvinfo : EIATTR_MAX_THREADS
	.align		4
.L_460:
        /*002c*/ 	.byte	0x04, 0x05
        /*002e*/ 	.short	(.L_462 - .L_461)
.L_461:
        /*0030*/ 	.word	0x00000100
        /*0034*/ 	.word	0x00000001
        /*0038*/ 	.word	0x00000001


	//----- nvinfo : EIATTR_CBANK_PARAM_SIZE
	.align		4
.L_462:
        /*003c*/ 	.byte	0x03, 0x19
        /*003e*/ 	.short	0x0438


	//----- nvinfo : EIATTR_PARAM_CBANK
	.align		4
        /*0040*/ 	.byte	0x04, 0x0a
        /*0042*/ 	.short	(.L_464 - .L_463)
	.align		4
.L_463:
        /*0044*/ 	.word	index@(.nv.constant0._ZN7cutlass13device_kernelIN5flash19enable_sm80_to_sm89INS1_16FlashAttnFwdSm80INS1_25CollectiveMainloopFwdSm80ILi8ELi1ELb1EN4cute5tupleIJNS5_1CILi128EEENS7_ILi48EEENS7_ILi256EEEEEELi256ENS_6half_tEfNS_4arch4Sm80ELb0ELb0ELb0ELb1ELb1ELb0ELb1ELb1EEENS1_21CollectiveEpilogueFwdINS6_IJS8_SA_S9_EEENS6_IJNS7_ILi1EEESI_SI_EEESC_SE_Li256ELb1ELb1ELb1ELb0EEENS1_36VarlenDynamicPersistentTileSchedulerILi128ELi48ELi256ELi256ELb1ELb1ELb0ELb0ELb1ELb1EEEEEEEEEvNT_6ParamsE)
        /*0048*/ 	.short	0x0210
        /*004a*/ 	.short	0x0438


	//----- nvinfo : EIATTR_SW_WAR
	.align		4
.L_464:
        /*004c*/ 	.byte	0x04, 0x36
        /*004e*/ 	.short	(.L_466 - .L_465)
.L_465:
        /*0050*/ 	.word	0x00000008
.L_466:


//--------------------- .nv.info._ZN7cutlass13device_kernelIN5flash19enable_sm80_to_sm89INS1_16FlashAttnFwdSm80INS1_25CollectiveMainloopFwdSm80ILi8ELi1ELb0EN4cute5tupleIJNS5_1CILi128EEENS7_ILi32EEENS7_ILi256EEEEEELi256ENS_6half_tEfNS_4arch4Sm80ELb0ELb0ELb0ELb1ELb1ELb1ELb1ELb1EEENS1_21CollectiveEpilogueFwdINS6_IJS8_SA_S9_EEENS6_IJNS7_ILi1EEESI_SI_EEESC_SE_Li256ELb1ELb1ELb1ELb0EEENS1_36VarlenDynamicPersistentTileSchedulerILi128ELi32ELi256ELi256ELb1ELb1ELb0ELb0ELb1ELb1EEEEEEEEEvNT_6ParamsE --------------------------
	.section	.nv.info._ZN7cutlass13device_kernelIN5flash19enable_sm80_to_sm89INS1_16FlashAttnFwdSm80INS1_25CollectiveMainloopFwdSm80ILi8ELi1ELb0EN4cute5tupleIJNS5_1CILi128EEENS7_ILi32EEENS7_ILi256EEEEEELi256ENS_6half_tEfNS_4arch4Sm80ELb0ELb0ELb0ELb1ELb1ELb1ELb1ELb1EEENS1_21CollectiveEpilogueFwdINS6_IJS8_SA_S9_EEENS6_IJNS7_ILi1EEESI_SI_EEESC_SE_Li256ELb1ELb1ELb1ELb0EEENS1_36VarlenDynamicPersistentTileSchedulerILi128ELi32ELi256ELi256ELb1ELb1ELb0ELb0ELb1ELb1EEEEEEEEEvNT_6ParamsE,"",@"SHT_CUDA_INFO"
	.sectionflags	@""
	.align	4


	//----- nvinfo : EIATTR_CUDA_API_VERSION
	.align		4
        /*0000*/ 	.byte	0x04, 0x37
        /*0002*/ 	.short	(.L_468 - .L_467)
.L_467:
        /*0004*/ 	.word	0x00000082


	//----- nvinfo : EIATTR_KPARAM_INFO
	.align		4
.L_468:
        /*0008*/ 	.byte	0x04, 0x17
        /*000a*/ 	.short	(.L_470 - .L_469)
.L_469:
        /*000c*/ 	.word	0x00000000
        /*0010*/ 	.short	0x0000
        /*0012*/ 	.short	0x0000
        /*0014*/ 	.byte	0x00, 0xf0, 0xe1, 0x10


	//----- nvinfo : EIATTR_SPARSE_MMA_MASK
	.align		4
.L_470:
        /*0018*/ 	.byte	0x03, 0x50
        /*001a*/ 	.short	0x0000


	//----- nvinfo : EIATTR_MAXREG_COUNT
	.align		4
        /*001c*/ 	.byte	0x03, 0x1b
        /*001e*/ 	.short	0x00ff


	//----- nvinfo : EIATTR_MERCURY_ISA_VERSION
	.align		4
        /*0020*/ 	.byte	0x03, 0x5f
        /*0022*/ 	.short	0x0101


	//----- nvinfo : EIATTR_EXIT_INSTR_OFFSETS
	.align		4
        /*0024*/ 	.byte	0x04, 0x1c
        /*0026*/ 	.short	(.L_472 - .L_471)


	//   ....[0]....
.L_471:
        /*0028*/ 	.word	0x00000010


	//----- nvinfo : EIATTR_MAX_THREADS
	.align		4
.L_472:
        /*002c*/ 	.byte	0x04, 0x05
        /*002e*/ 	.short	(.L_474 - .L_473)
.L_473:
        /*0030*/ 	.word	0x00000100
        /*0034*/ 	.word	0x00000001
        /*0038*/ 	.word	0x00000001


	//----- nvinfo : EIATTR_CBANK_PARAM_SIZE
	.align		4
.L_474:
        /*003c*/ 	.byte	0x03, 0x19
        /*003e*/ 	.short	0x0438


	//----- nvinfo : EIATTR_PARAM_CBANK
	.align		4
        /*0040*/ 	.byte	0x04, 0x0a
        /*0042*/ 	.short	(.L_476 - .L_475)
	.align		4
.L_475:
        /*0044*/ 	.word	index@(.nv.constant0._ZN7cutlass13device_kernelIN5flash19enable_sm80_to_sm89INS1_16FlashAttnFwdSm80INS1_25CollectiveMainloopFwdSm80ILi8ELi1ELb0EN4cute5tupleIJNS5_1CILi128EEENS7_ILi32EEENS7_ILi256EEEEEELi256ENS_6half_tEfNS_4arch4Sm80ELb0ELb0ELb0ELb1ELb1ELb1ELb1ELb1EEENS1_21CollectiveEpilogueFwdINS6_IJS8_SA_S9_EEENS6_IJNS7_ILi1EEESI_SI_EEESC_SE_Li256ELb1ELb1ELb1ELb0EEENS1_36VarlenDynamicPersistentTileSchedulerILi128ELi32ELi256ELi256ELb1ELb1ELb0ELb0ELb1ELb1EEEEEEEEEvNT_6ParamsE)
        /*0048*/ 	.short	0x0210
        /*004a*/ 	.short	0x0438


	//----- nvinfo : EIATTR_SW_WAR
	.align		4
.L_476:
        /*004c*/ 	.byte	0x04, 0x36
        /*004e*/ 	.short	(.L_478 - .L_477)
.L_477:
        /*0050*/ 	.word	0x00000008
.L_478:


//--------------------- .nv.info._ZN7cutlass13device_kernelIN5flash19enable_sm80_to_sm89INS1_16FlashAttnFwdSm80INS1_25CollectiveMainloopFwdSm80ILi8ELi1ELb1EN4cute5tupleIJNS5_1CILi128EEENS7_ILi48EEENS7_ILi256EEEEEELi256ENS_6half_tEfNS_4arch4Sm80ELb0ELb1ELb0ELb0ELb1ELb0ELb1ELb1EEENS1_21CollectiveEpilogueFwdINS6_IJS8_SA_S9_EEENS6_IJNS7_ILi1EEESI_SI_EEESC_SE_Li256ELb0ELb1ELb1ELb0EEENS1_19SingleTileSchedulerILb0ELb1ELb1ELi128EEEEEEEEEvNT_6ParamsE --------------------------
	.section	.nv.info._ZN7cutlass13device_kernelIN5flash19enable_sm80_to_sm89INS1_16FlashAttnFwdSm80INS1_25CollectiveMainloopFwdSm80ILi8ELi1ELb1EN4cute5tupleIJNS5_1CILi128EEENS7_ILi48EEENS7_ILi256EEEEEELi256ENS_6half_tEfNS_4arch4Sm80ELb0ELb1ELb0ELb0ELb1ELb0ELb1ELb1EEENS1_21CollectiveEpilogueFwdINS6_IJS8_SA_S9_EEENS6_IJNS7_ILi1EEESI_SI_EEESC_SE_Li256ELb0ELb1ELb1ELb0EEENS1_19SingleTileSchedulerILb0ELb1ELb1ELi128EEEEEEEEEvNT_6ParamsE,"",@"SHT_CUDA_INFO"
	.sectionflags	@""
	.align	4


	//----- nvinfo : EIATTR_CUDA_API_VERSION
	.align		4
        /*0000*/ 	.byte	0x04, 0x37
        /*0002*/ 	.short	(.L_480 - .L_479)
.L_479:
        /*0004*/ 	.word	0x00000082


	//----- nvinfo : EIATTR_KPARAM_INFO
	.align		4
.L_480:
        /*0008*/ 	.byte	0x04, 0x17
        /*000a*/ 	.short	(.L_482 - .L_481)
.L_481:
        /*000c*/ 	.word	0x00000000
        /*0010*/ 	.short	0x0000
        /*0012*/ 	.short	0x0000
        /*0014*/ 	.byte	0x00, 0xf0, 0x61, 0x10


	//----- nvinfo : EIATTR_SPARSE_MMA_MASK
	.align		4
.L_482:
        /*0018*/ 	.byte	0x03, 0x50
        /*001a*/ 	.short	0x0000


	//----- nvinfo : EIATTR_MAXREG_COUNT
	.align		4
        /*001c*/ 	.byte	0x03, 0x1b
        /*001e*/ 	.short	0x00ff


	//----- nvinfo : EIATTR_MERCURY_ISA_VERSION
	.align		4
        /*0020*/ 	.byte	0x03, 0x5f
        /*0022*/ 	.short	0x0101


	//----- nvinfo : EIATTR_EXIT_INSTR_OFFSETS
	.align		4
        /*0024*/ 	.byte	0x04, 0x1c
        /*0026*/ 	.short	(.L_484 - .L_483)


	//   ....[0]....
.L_483:
        /*0028*/ 	.word	0x00000010


	//----- nvinfo : EIATTR_MAX_THREADS
	.align		4
.L_484:
        /*002c*/ 	.byte	0x04, 0x05
        /*002e*/ 	.short	(.L_486 - .L_485)
.L_485:
        /*0030*/ 	.word	0x00000100
        /*0034*/ 	.word	0x00000001
        /*0038*/ 	.word	0x00000001


	//----- nvinfo : EIATTR_CBANK_PARAM_SIZE
	.align		4
.L_486:
        /*003c*/ 	.byte	0x03, 0x19
        /*003e*/ 	.short	0x0418


	//----- nvinfo : EIATTR_PARAM_CBANK
	.align		4
        /*0040*/ 	.byte	0x04, 0x0a
        /*0042*/ 	.short	(.L_488 - .L_487)
	.align		4
.L_487:
        /*0044*/ 	.word	index@(.nv.constant0._ZN7cutlass13device_kernelIN5flash19enable_sm80_to_sm89INS1_16FlashAttnFwdSm80INS1_25CollectiveMainloopFwdSm80ILi8ELi1ELb1EN4cute5tupleIJNS5_1CILi128EEENS7_ILi48EEENS7_ILi256EEEEEELi256ENS_6half_tEfNS_4arch4Sm80ELb0ELb1ELb0ELb0ELb1ELb0ELb1ELb1EEENS1_21CollectiveEpilogueFwdINS6_IJS8_SA_S9_EEENS6_IJNS7_ILi1EEESI_SI_EEESC_SE_Li256ELb0ELb1ELb1ELb0EEENS1_19SingleTileSchedulerILb0ELb1ELb1ELi128EEEEEEEEEvNT_6ParamsE)
        /*0048*/ 	.short	0x0210
        /*004a*/ 	.short	0x0418


	//----- nvinfo : EIATTR_SW_WAR
	.align		4
.L_488:
        /*004c*/ 	.byte	0x04, 0x36
        /*004e*/ 	.short	(.L_490 - .L_489)
.L_489:
        /*0050*/ 	.word	0x00000008
.L_490:


//--------------------- .nv.info._ZN7cutlass13device_kernelIN5flash19enable_sm80_to_sm89INS1_16FlashAttnFwdSm80INS1_25CollectiveMainloopFwdSm80ILi8ELi1ELb1EN4cute5tupleIJNS5_1CILi128EEENS7_ILi48EEENS7_ILi256EEEEEELi256ENS_6half_tEfNS_4arch4Sm80ELb0ELb1ELb0ELb1ELb1ELb0ELb1ELb1EEENS1_21CollectiveEpilogueFwdINS6_IJS8_SA_S9_EEENS6_IJNS7_ILi1EEESI_SI_EEESC_SE_Li256ELb1ELb1ELb1ELb0EEENS1_36VarlenDynamicPersistentTileSchedulerILi128ELi48ELi256ELi256ELb1ELb1ELb0ELb1ELb0ELb1EEEEEEEEEvNT_6ParamsE --------------------------
	.section	.nv.info._ZN7cutlass13device_kernelIN5flash19enable_sm80_to_sm89INS1_16FlashAttnFwdSm80INS1_25CollectiveMainloopFwdSm80ILi8ELi1ELb1EN4cute5tupleIJNS5_1CILi128EEENS7_ILi48EEENS7_ILi256EEEEEELi256ENS_6half_tEfNS_4arch4Sm80ELb0ELb1ELb0ELb1ELb1ELb0ELb1ELb1EEENS1_21CollectiveEpilogueFwdINS6_IJS8_SA_S9_EEENS6_IJNS7_ILi1EEESI_SI_EEESC_SE_Li256ELb1ELb1ELb1ELb0EEENS1_36VarlenDynamicPersistentTileSchedulerILi128ELi48ELi256ELi256ELb1ELb1ELb0ELb1ELb0ELb1EEEEEEEEEvNT_6ParamsE,"",@"SHT_CUDA_INFO"
	.sectionflags	@""
	.align	4


	//----- nvinfo : EIATTR_CUDA_API_VERSION
	.align		4
        /*0000*/ 	.byte	0x04, 0x37
        /*0002*/ 	.short	(.L_492 - .L_491)
.L_491:
        /*0004*/ 	.word	0x00000082


	//----- nvinfo : EIATTR_KPARAM_INFO
	.align		4
.L_492:
        /*0008*/ 	.byte	0x04, 0x17
        /*000a*/ 	.short	(.L_494 - .L_493)
.L_493:
        /*000c*/ 	.word	0x00000000
        /*0010*/ 	.short	0x0000
        /*0012*/ 	.short	0x0000
        /*0014*/ 	.byte	0x00, 0xf0, 0xe1, 0x10


	//----- nvinfo : EIATTR_SPARSE_MMA_MASK
	.align		4
.L_494:
        /*0018*/ 	.byte	0x03, 0x50
        /*001a*/ 	.short	0x0000


	//----- nvinfo : EIATTR_MAXREG_COUNT
	.align		4
        /*001c*/ 	.byte	0x03, 0x1b
        /*001e*/ 	.short	0x00ff


	//----- nvinfo : EIATTR_MERCURY_ISA_VERSION
	.align		4
        /*0020*/ 	.byte	0x03, 0x5f
        /*0022*/ 	.short	0x0101


	//----- nvinfo : EIATTR_EXIT_INSTR_OFFSETS
	.align		4
        /*0024*/ 	.byte	0x04, 0x1c
        /*0026*/ 	.short	(.L_496 - .L_495)


	//   ....[0]....
.L_495:
        /*0028*/ 	.word	0x00000010


	//----- nvinfo : EIATTR_MAX_THREADS
	.align		4
.L_496:
        /*002c*/ 	.byte	0x04, 0x05
        /*002e*/ 	.short	(.L_498 - .L_497)
.L_497:
        /*0030*/ 	.word	0x00000100
        /*0034*/ 	.word	0x00000001
        /*0038*/ 	.word	0x00000001


	//----- nvinfo : EIATTR_CBANK_PARAM_SIZE
	.align		4
.L_498:
        /*003c*/ 	.byte	0x03, 0x19
        /*003e*/ 	.short	0x0438


	//----- nvinfo : EIATTR_PARAM_CBANK
	.align		4
        /*0040*/ 	.byte	0x04, 0x0a
        /*0042*/ 	.short	(.L_500 - .L_499)
	.align		4
.L_499:
        /*0044*/ 	.word	index@(.nv.constant0._ZN7cutlass13device_kernelIN5flash19enable_sm80_to_sm89INS1_16FlashAttnFwdSm80INS1_25CollectiveMainloopFwdSm80ILi8ELi1ELb1EN4cute5tupleIJNS5_1CILi128EEENS7_ILi48EEENS7_ILi256EEEEEELi256ENS_6half_tEfNS_4arch4Sm80ELb0ELb1ELb0ELb1ELb1ELb0ELb1ELb1EEENS1_21CollectiveEpilogueFwdINS6_IJS8_SA_S9_EEENS6_IJNS7_ILi1EEESI_SI_EEESC_SE_Li256ELb1ELb1ELb1ELb0EEENS1_36VarlenDynamicPersistentTileSchedulerILi128ELi48ELi256ELi256ELb1ELb1ELb0ELb1ELb0ELb1EEEEEEEEEvNT_6ParamsE)
        /*0048*/ 	.short	0x0210
        /*004a*/ 	.short	0x0438


	//----- nvinfo : EIATTR_SW_WAR
	.align		4
.L_500:
        /*004c*/ 	.byte	0x04, 0x36
        /*004e*/ 	.short	(.L_502 - .L_501)
.L_501:
        /*0050*/ 	.word	0x00000008
.L_502:


//--------------------- .nv.info._ZN7cutlass13device_kernelIN5flash19enable_sm80_to_sm89INS1_16FlashAttnFwdSm80INS1_25CollectiveMainloopFwdSm80ILi8ELi1ELb0EN4cute5tupleIJNS5_1CILi128EEENS7_ILi32EEENS7_ILi256EEEEEELi256ENS_6half_tEfNS_4arch4Sm80ELb0ELb1ELb0ELb1ELb1ELb1ELb1ELb1EEENS1_21CollectiveEpilogueFwdINS6_IJS8_SA_S9_EEENS6_IJNS7_ILi1EEESI_SI_EEESC_SE_Li256ELb1ELb1ELb1ELb0EEENS1_36VarlenDynamicPersistentTileSchedulerILi128ELi32ELi256ELi256ELb1ELb1ELb0ELb1ELb0ELb1EEEEEEEEEvNT_6ParamsE --------------------------
	.section	.nv.info._ZN7cutlass13device_kernelIN5flash19enable_sm80_to_sm89INS1_16FlashAttnFwdSm80INS1_25CollectiveMainloopFwdSm80ILi8ELi1ELb0EN4cute5tupleIJNS5_1CILi128EEENS7_ILi32EEENS7_ILi256EEEEEELi256ENS_6half_tEfNS_4arch4Sm80ELb0ELb1ELb0ELb1ELb1ELb1ELb1ELb1EEENS1_21CollectiveEpilogueFwdINS6_IJS8_SA_S9_EEENS6_IJNS7_ILi1EEESI_SI_EEESC_SE_Li256ELb1ELb1ELb1ELb0EEENS1_36VarlenDynamicPersistentTileSchedulerILi128ELi32ELi256ELi256ELb1ELb1ELb0ELb1ELb0ELb1EEEEEEEEEvNT_6ParamsE,"",@"SHT_CUDA_INFO"
	.sectionflags	@""
	.align	4


	//----- nvinfo : EIATTR_CUDA_API_VERSION
	.align		4
        /*0000*/ 	.byte	0x04, 0x37
        /*0002*/ 	.short	(.L_504 - .L_503)
.L_503:
        /*0004*/ 	.word	0x00000082


	//----- nvinfo : EIATTR_KPARAM_INFO
	.align		4
.L_504:
        /*0008*/ 	.byte	0x04, 0x17
        /*000a*/ 	.short	(.L_506 - .L_505)
.L_505:
        /*000c*/ 	.word	0x00000000
        /*0010*/ 	.short	0x0000
        /*0012*/ 	.short	0x0000
        /*0014*/ 	.byte	0x00, 0xf0, 0xe1, 0x10


	//----- nvinfo : EIATTR_SPARSE_MMA_MASK
	.align		4
.L_506:
        /*0018*/ 	.byte	0x03, 0x50
        /*001a*/ 	.short	0x0000


	//----- nvinfo : EIATTR_MAXREG_COUNT
	.align		4
        /*001c*/ 	.byte	0x03, 0x1b
        /*001e*/ 	.short	0x00ff


	//----- nvinfo : EIATTR_MERCURY_ISA_VERSION
	.align		4
        /*0020*/ 	.byte	0x03, 0x5f
        /*0022*/ 	.short	0x0101


	//----- nvinfo : EIATTR_EXIT_INSTR_OFFSETS
	.align		4
        /*0024*/ 	.byte	0x04, 0x1c
        /*0026*/ 	.short	(.L_508 - .L_507)


	//   ....[0]....
.L_507:
        /*0028*/ 	.word	0x00000010


	//----- nvinfo : EIATTR_MAX_THREADS
	.align		4
.L_508:
        /*002c*/ 	.byte	0x04, 0x05
        /*002e*/ 	.short	(.L_510 - .L_509)
.L_509:
        /*0030*/ 	.word	0x00000100
        /*0034*/ 	.word	0x00000001
        /*0038*/ 	.word	0x00000001


	//----- nvinfo : EIATTR_CBANK_PARAM_SIZE
	.align		4
.L_510:
        /*003c*/ 	.byte	0x03, 0x19
        /*003e*/ 	.short	0x0438


	//----- nvinfo : EIATTR_PARAM_CBANK
	.align		4
        /*0040*/ 	.byte	0x04, 0x0a
        /*0042*/ 	.short	(.L_512 - .L_511)
	.align		4
.L_511:
        /*0044*/ 	.word	index@(.nv.constant0._ZN7cutlass13device_kernelIN5flash19enable_sm80_to_sm89INS1_16FlashAttnFwdSm80INS1_25CollectiveMainloopFwdSm80ILi8ELi1ELb0EN4cute5tupleIJNS5_1CILi128EEENS7_ILi32EEENS7_ILi256EEEEEELi256ENS_6half_tEfNS_4arch4Sm80ELb0ELb1ELb0ELb1ELb1ELb1ELb1ELb1EEENS1_21CollectiveEpilogueFwdINS6_IJS8_SA_S9_EEENS6_IJNS7_ILi1EEESI_SI_EEESC_SE_Li256ELb1ELb1ELb1ELb0EEENS1_36VarlenDynamicPersistentTileSchedulerILi128ELi32ELi256ELi256ELb1ELb1ELb0ELb1ELb0ELb1EEEEEEEEEvNT_6ParamsE)
        /*0048*/ 	.short	0x0210
        /*004a*/ 	.short	0x0438


	//----- nvinfo : EIATTR_SW_WAR
	.align		4
.L_512:
        /*004c*/ 	.byte	0x04, 0x36
        /*004e*/ 	.short	(.L_514 - .L_513)
.L_513:
        /*0050*/ 	.word	0x00000008
.L_514:


//--------------------- .nv.info._ZN7cutlass13device_kernelIN5flash19enable_sm80_to_sm89INS1_16FlashAttnFwdSm80INS1_25CollectiveMainloopFwdSm80ILi8ELi1ELb1EN4cute5tupleIJNS5_1CILi128EEENS7_ILi64EEENS7_ILi256EEEEEELi256ENS_6half_tEfNS_4arch4Sm80ELb1ELb0ELb0ELb0ELb1ELb0ELb1ELb1EEENS1_21CollectiveEpilogueFwdINS6_IJS8_SA_S9_EEENS6_IJNS7_ILi1EEESI_SI_EEESC_SE_Li256ELb0ELb1ELb1ELb0EEENS1_30DynamicPersistentTileSchedulerILi256ELi256ELb1ELb1ELb0EEEEEEEEEvNT_6ParamsE --------------------------
	.section	.nv.info._ZN7cutlass13device_kernelIN5flash19enable_sm80_to_sm89INS1_16FlashAttnFwdSm80INS1_25CollectiveMainloopFwdSm80ILi8ELi1ELb1EN4cute5tupleIJNS5_1CILi128EEENS7_ILi64EEENS7_ILi256EEEEEELi256ENS_6half_tEfNS_4arch4Sm80ELb1ELb0ELb0ELb0ELb1ELb0ELb1ELb1EEENS1_21CollectiveEpilogueFwdINS6_IJS8_SA_S9_EEENS6_IJNS7_ILi1EEESI_SI_EEESC_SE_Li256ELb0ELb1ELb1ELb0EEENS1_30DynamicPersistentTileSchedulerILi256ELi256ELb1ELb1ELb0EEEEEEEEEvNT_6ParamsE,"",@"SHT_CUDA_INFO"
	.sectionflags	@""
	.align	4


	//----- nvinfo : EIATTR_CUDA_API_VERSION
	.align		4
        /*0000*/ 	.byte	0x04, 0x37
        /*0002*/ 	.short	(.L_516 - .L_515)
.L_515:
        /*0004*/ 	.word	0x00000082


	//----- nvinfo : EIATTR_KPARAM_INFO
	.align		4
.L_516:
        /*0008*/ 	.byte	0x04, 0x17
        /*000a*/ 	.short	(.L_518 - .L_517)
.L_517:
        /*000c*/ 	.word	0x00000000
        /*0010*/ 	.short	0x0000
        /*0012*/ 	.short	0x0000
        /*0014*/ 	.byte	0x00, 0xf0, 0xa1, 0x10


	//----- nvinfo : EIATTR_SPARSE_MMA_MASK
	.align		4
.L_518:
        /*0018*/ 	.byte	0x03, 0x50
        /*001a*/ 	.short	0x0000


	//----- nvinfo : EIATTR_MAXREG_COUNT
	.align		4
        /*001c*/ 	.byte	0x03, 0x1b
        /*001e*/ 	.short	0x00ff


	//----- nvinfo : EIATTR_MERCURY_ISA_VERSION
	.align		4
        /*0020*/ 	.byte	0x03, 0x5f
        /*0022*/ 	.short	0x0101


	//----- nvinfo : EIATTR_EXIT_INSTR_OFFSETS
	.align		4
        /*0024*/ 	.byte	0x04, 0x1c
        /*0026*/ 	.short	(.L_520 - .L_519)


	//   ....[0]....
.L_519:
        /*0028*/ 	.word	0x00000010


	//----- nvinfo : EIATTR_MAX_THREADS
	.align		4
.L_520:
        /*002c*/ 	.byte	0x04, 0x05
        /*002e*/ 	.short	(.L_522 - .L_521)
.L_521:
        /*0030*/ 	.word	0x00000100
        /*0034*/ 	.word	0x00000001
        /*0038*/ 	.word	0x00000001


	//----- nvinfo : EIATTR_CBANK_PARAM_SIZE
	.align		4
.L_522:
        /*003c*/ 	.byte	0x03, 0x19
        /*003e*/ 	.short	0x0428


	//----- nvinfo : EIATTR_PARAM_CBANK
	.align		4
        /*0040*/ 	.byte	0x04, 0x0a
        /*0042*/ 	.short	(.L_524 - .L_523)
	.align		4
.L_523:
        /*0044*/ 	.word	index@(.nv.constant0._ZN7cutlass13device_kernelIN5flash19enable_sm80_to_sm89INS1_16FlashAttnFwdSm80INS1_25CollectiveMainloopFwdSm80ILi8ELi1ELb1EN4cute5tupleIJNS5_1CILi128EEENS7_ILi64EEENS7_ILi256EEEEEELi256ENS_6half_tEfNS_4arch4Sm80ELb1ELb0ELb0ELb0ELb1ELb0ELb1ELb1EEENS1_21CollectiveEpilogueFwdINS6_IJS8_SA_S9_EEENS6_IJNS7_ILi1EEESI_SI_EEESC_SE_Li256ELb0ELb1ELb1ELb0EEENS1_30DynamicPersistentTileSchedulerILi256ELi256ELb1ELb1ELb0EEEEEEEEEvNT_6ParamsE)
        /*0048*/ 	.short	0x0210
        /*004a*/ 	.short	0x0428


	//----- nvinfo : EIATTR_SW_WAR
	.align		4
.L_524:
        /*004c*/ 	.byte	0x04, 0x36
        /*004e*/ 	.short	(.L_526 - .L_525)
.L_525:
        /*0050*/ 	.word	0x00000008
.L_526:


//--------------------- .nv.info._ZN7cutlass13device_kernelIN5flash19enable_sm80_to_sm89INS1_16FlashAttnFwdSm80INS1_25CollectiveMainloopFwdSm80ILi8ELi1ELb1EN4cute5tupleIJNS5_1CILi128EEENS7_ILi48EEENS7_ILi256EEEEEELi256ENS_6half_tEfNS_4arch4Sm80ELb1ELb0ELb0ELb1ELb1ELb0ELb1ELb1EEENS1_21CollectiveEpilogueFwdINS6_IJS8_SA_S9_EEENS6_IJNS7_ILi1EEESI_SI_EEESC_SE_Li256ELb1ELb1ELb1ELb0EEENS1_36VarlenDynamicPersistentTileSchedulerILi128ELi48ELi256ELi256ELb1ELb1ELb0ELb1ELb1ELb1EEEEEEEEEvNT_6ParamsE --------------------------
	.section	.nv.info._ZN7cutlass13device_kernelIN5flash19enable_sm80_to_sm89INS1_16FlashAttnFwdSm80INS1_25CollectiveMainloopFwdSm80ILi8ELi1ELb1EN4cute5tupleIJNS5_1CILi128EEENS7_ILi48EEENS7_ILi256EEEEEELi256ENS_6half_tEfNS_4arch4Sm80ELb1ELb0ELb0ELb1ELb1ELb0ELb1ELb1EEENS1_21CollectiveEpilogueFwdINS6_IJS8_SA_S9_EEENS6_IJNS7_ILi1EEESI_SI_EEESC_SE_Li256ELb1ELb1ELb1ELb0EEENS1_36VarlenDynamicPersistentTileSchedulerILi128ELi48ELi256ELi256ELb1ELb1ELb0ELb1ELb1ELb1EEEEEEEEEvNT_6ParamsE,"",@"SHT_CUDA_INFO"
	.sectionflags	@""
	.align	4


	//----- nvinfo : EIATTR_CUDA_API_VERSION
	.align		4
        /*0000*/ 	.byte	0x04, 0x37
        /*0002*/ 	.short	(.L_528 - .L_527)
.L_527:
        /*0004*/ 	.word	0x00000082


	//----- nvinfo : EIATTR_KPARAM_INFO
	.align		4
.L_528:
        /*0008*/ 	.byte	0x04, 0x17
        /*000a*/ 	.short	(.L_530 - .L_529)
.L_529:
        /*000c*/ 	.word	0x00000000
        /*0010*/ 	.short	0x0000
        /*0012*/ 	.short	0x0000
        /*0014*/ 	.byte	0x00, 0xf0, 0xe1, 0x10


	//----- nvinfo : EIATTR_SPARSE_MMA_MASK
	.align		4
.L_530:
        /*0018*/ 	.byte	0x03, 0x50
        /*001a*/ 	.short	0x0000


	//----- nvinfo : EIATTR_MAXREG_COUNT
	.align		4
        /*001c*/ 	.byte	0x03, 0x1b
        /*001e*/ 	.short	0x00ff


	//----- nvinfo : EIATTR_MERCURY_ISA_VERSION
	.align		4
        /*0020*/ 	.byte	0x03, 0x5f
        /*0022*/ 	.short	0x0101


	//----- nvinfo : EIATTR_EXIT_INSTR_OFFSETS
	.align		4
        /*0024*/ 	.byte	0x04, 0x1c
        /*0026*/ 	.short	(.L_532 - .L_531)


	//   ....[0]....
.L_531:
        /*0028*/ 	.word	0x00000010


	//----- nvinfo : EIATTR_MAX_THREADS
	.align		4
.L_532:
        /*002c*/ 	.byte	0x04, 0x05
        /*002e*/ 	.short	(.L_534 - .L_533)
.L_533:
        /*0030*/ 	.word	0x00000100
        /*0034*/ 	.word	0x00000001
        /*0038*/ 	.word	0x00000001


	//----- nvinfo : EIATTR_CBANK_PARAM_SIZE
	.align		4
.L_534:
        /*003c*/ 	.byte	0x03, 0x19
        /*003e*/ 	.short	0x0438


	//----- nvinfo : EIATTR_PARAM_CBANK
	.align		4
        /*0040*/ 	.byte	0x04, 0x0a
        /*0042*/ 	.short	(.L_536 - .L_535)
	.align		4
.L_535:
        /*0044*/ 	.word	index@(.nv.constant0._ZN7cutlass13device_kernelIN5flash19enable_sm80_to_sm89INS1_16FlashAttnFwdSm80INS1_25CollectiveMainloopFwdSm80ILi8ELi1ELb1EN4cute5tupleIJNS5_1CILi128EEENS7_ILi48EEENS7_ILi256EEEEEELi256ENS_6half_tEfNS_4arch4Sm80ELb1ELb0ELb0ELb1ELb1ELb0ELb1ELb1EEENS1_21CollectiveEpilogueFwdINS6_IJS8_SA_S9_EEENS6_IJNS7_ILi1EEESI_SI_EEESC_SE_Li256ELb1ELb1ELb1ELb0EEENS1_36VarlenDynamicPersistentTileSchedulerILi128ELi48ELi256ELi256ELb1ELb1ELb0ELb1ELb1ELb1EEEEEEEEEvNT_6ParamsE)
        /*0048*/ 	.short	0x0210
        /*004a*/ 	.short	0x0438


	//----- nvinfo : EIATTR_SW_WAR
	.align		4
.L_536:
        /*004c*/ 	.byte	0x04, 0x36
        /*004e*/ 	.short	(.L_538 - .L_537)
.L_537:
        /*0050*/ 	.word	0x00000008
.L_538:


//--------------------- .nv.info._ZN7cutlass13device_kernelIN5flash19enable_sm80_to_sm89INS1_16FlashAttnFwdSm80INS1_25CollectiveMainloopFwdSm80ILi8ELi1ELb0EN4cute5tupleIJNS5_1CILi128EEENS7_ILi32EEENS7_ILi256EEEEEELi256ENS_6half_tEfNS_4arch4Sm80ELb1ELb0ELb0ELb1ELb1ELb1ELb1ELb1EEENS1_21CollectiveEpilogueFwdINS6_IJS8_SA_S9_EEENS6_IJNS7_ILi1EEESI_SI_EEESC_SE_Li256ELb1ELb1ELb1ELb0EEENS1_36VarlenDynamicPersistentTileSchedulerILi128ELi32ELi256ELi256ELb1ELb1ELb0ELb1ELb1ELb1EEEEEEEEEvNT_6ParamsE --------------------------
	.section	.nv.info._ZN7cutlass13device_kernelIN5flash19enable_sm80_to_sm89INS1_16FlashAttnFwdSm80INS1_25CollectiveMainloopFwdSm80ILi8ELi1ELb0EN4cute5tupleIJNS5_1CILi128EEENS7_ILi32EEENS7_ILi256EEEEEELi256ENS_6half_tEfNS_4arch4Sm80ELb1ELb0ELb0ELb1ELb1ELb1ELb1ELb1EEENS1_21CollectiveEpilogueFwdINS6_IJS8_SA_S9_EEENS6_IJNS7_ILi1EEESI_SI_EEESC_SE_Li256ELb1ELb1ELb1ELb0EEENS1_36VarlenDynamicPersistentTileSchedulerILi128ELi32ELi256ELi256ELb1ELb1ELb0ELb1ELb1ELb1EEEEEEEEEvNT_6ParamsE,"",@"SHT_CUDA_INFO"
	.sectionflags	@""
	.align	4


	//----- nvinfo : EIATTR_CUDA_API_VERSION
	.align		4
        /*0000*/ 	.byte	0x04, 0x37
        /*0002*/ 	.short	(.L_540 - .L_539)
.L_539:
        /*0004*/ 	.word	0x00000082


	//----- nvinfo : EIATTR_KPARAM_INFO
	.align		4
.L_540:
        /*0008*/ 	.byte	0x04, 0x17
        /*000a*/ 	.short	(.L_542 - .L_541)
.L_541:
        /*000c*/ 	.word	0x00000000
        /*0010*/ 	.short	0x0000
        /*0012*/ 	.short	0x0000
        /*0014*/ 	.byte	0x00, 0xf0, 0xe1, 0x10


	//----- nvinfo : EIATTR_SPARSE_MMA_MASK
	.align		4
.L_542:
        /*0018*/ 	.byte	0x03, 0x50
        /*001a*/ 	.short	0x0000


	//----- nvinfo : EIATTR_MAXREG_COUNT
	.align		4
        /*001c*/ 	.byte	0x03, 0x1b
        /*001e*/ 	.short	0x00ff


	//----- nvinfo : EIATTR_MERCURY_ISA_VERSION
	.align		4
        /*0020*/ 	.byte	0x03, 0x5f
        /*0022*/ 	.short	0x0101


	//----- nvinfo : EIATTR_EXIT_INSTR_OFFSETS
	.align		4
        /*0024*/ 	.byte	0x04, 0x1c
        /*0026*/ 	.short	(.L_544 - .L_543)


	//   ....[0]....
.L_543:
        /*0028*/ 	.word	0x00000010


	//----- nvinfo : EIATTR_MAX_THREADS
	.align		4
.L_544:
        /*002c*/ 	.byte	0x04, 0x05
        /*002e*/ 	.short	(.L_546 - .L_545)
.L_545:
        /*0030*/ 	.word	0x00000100
        /*0034*/ 	.word	0x00000001
        /*0038*/ 	.word	0x00000001


	//----- nvinfo : EIATTR_CBANK_PARAM_SIZE
	.align		4
.L_546:
        /*003c*/ 	.byte	0x03, 0x19
        /*003e*/ 	.short	0x0438


	//----- nvinfo : EIATTR_PARAM_CBANK
	.align		4
        /*0040*/ 	.byte	0x04, 0x0a
        /*0042*/ 	.short	(.L_548 - .L_547)
	.align		4
.L_547:
        /*0044*/ 	.word	index@(.nv.constant0._ZN7cutlass13device_kernelIN5flash19enable_sm80_to_sm89INS1_16FlashAttnFwdSm80INS1_25CollectiveMainloopFwdSm80ILi8ELi1ELb0EN4cute5tupleIJNS5_1CILi128EEENS7_ILi32EEENS7_ILi256EEEEEELi256ENS_6half_tEfNS_4arch4Sm80ELb1ELb0ELb0ELb1ELb1ELb1ELb1ELb1EEENS1_21CollectiveEpilogueFwdINS6_IJS8_SA_S9_EEENS6_IJNS7_ILi1EEESI_SI_EEESC_SE_Li256ELb1ELb1ELb1ELb0EEENS1_36VarlenDynamicPersistentTileSchedulerILi128ELi32ELi256ELi256ELb1ELb1ELb0ELb1ELb1ELb1EEEEEEEEEvNT_6ParamsE)
        /*0048*/ 	.short	0x0210
        /*004a*/ 	.short	0x0438


	//----- nvinfo : EIATTR_SW_WAR
	.align		4
.L_548:
        /*004c*/ 	.byte	0x04, 0x36
        /*004e*/ 	.short	(.L_550 - .L_549)
.L_549:
        /*0050*/ 	.word	0x00000008
.L_550:


//--------------------- .nv.info._ZN7cutlass13device_kernelIN5flash19enable_sm80_to_sm89INS1_16FlashAttnFwdSm80INS1_25CollectiveMainloopFwdSm80ILi8ELi1ELb0EN4cute5tupleIJNS5_1CILi128EEENS7_ILi96EEENS7_ILi256EEEEEELi256ENS_6half_tEfNS_4arch4Sm80ELb0ELb0ELb0ELb0ELb1ELb0ELb1ELb1EEENS1_21CollectiveEpilogueFwdINS6_IJS8_SA_S9_EEENS6_IJNS7_ILi1EEESI_SI_EEESC_SE_Li256ELb0ELb1ELb1ELb0EEENS1_19SingleTileSchedulerILb0ELb1ELb1ELi128EEEEEEEEEvNT_6ParamsE --------------------------
	.section	.nv.info._ZN7cutlass13device_kernelIN5flash19enable_sm80_to_sm89INS1_16FlashAttnFwdSm80INS1_25CollectiveMainloopFwdSm80ILi8ELi1ELb0EN4cute5tupleIJNS5_1CILi128EEENS7_ILi96EEENS7_ILi256EEEEEELi256ENS_6half_tEfNS_4arch4Sm80ELb0ELb0ELb0ELb0ELb1ELb0ELb1ELb1EEENS1_21CollectiveEpilogueFwdINS6_IJS8_SA_S9_EEENS6_IJNS7_ILi1EEESI_SI_EEESC_SE_Li256ELb0ELb1ELb1ELb0EEENS1_19SingleTileSchedulerILb0ELb1ELb1ELi128EEEEEEEEEvNT_6ParamsE,"",@"SHT_CUDA_INFO"
	.sectionflags	@""
	.align	4


	//----- nvinfo : EIATTR_CUDA_API_VERSION
	.align		4
        /*0000*/ 	.byte	0x04, 0x37
        /*0002*/ 	.short	(.L_552 - .L_551)
.L_551:
        /*0004*/ 	.word	0x00000082


	//----- nvinfo : EIATTR_KPARAM_INFO
	.align		4
.L_552:
        /*0008*/ 	.byte	0x04, 0x17
        /*000a*/ 	.short	(.L_554 - .L_553)
.L_553:
        /*000c*/ 	.word	0x00000000
        /*0010*/ 	.short	0x0000
        /*0012*/ 	.short	0x0000
        /*0014*/ 	.byte	0x00, 0xf0, 0x61, 0x10


	//----- nvinfo : EIATTR_SPARSE_MMA_MASK
	.align		4
.L_554:
        /*0018*/ 	.byte	0x03, 0x50
        /*001a*/ 	.short	0x0000


	//----- nvinfo : EIATTR_MAXREG_COUNT
	.align		4
        /*001c*/ 	.byte	0x03, 0x1b
        /*001e*/ 	.short	0x00ff


	//----- nvinfo : EIATTR_MERCURY_ISA_VERSION
	.align		4
        /*0020*/ 	.byte	0x03, 0x5f
        /*0022*/ 	.short	0x0101


	//----- nvinfo : EIATTR_EXIT_INSTR_OFFSETS
	.align		4
        /*0024*/ 	.byte	0x04, 0x1c
        /*0026*/ 	.short	(.L_556 - .L_555)


	//   ....[0]....
.L_555:
        /*0028*/ 	.word	0x00000010


	//----- nvinfo : EIATTR_MAX_THREADS
	.align		4
.L_556:
        /*002c*/ 	.byte	0x04, 0x05
        /*002e*/ 	.short	(.L_558 - .L_557)
.L_557:
        /*0030*/ 	.word	0x00000100
        /*0034*/ 	.word	0x00000001
        /*0038*/ 	.word	0x00000001


	//----- nvinfo : EIATTR_CBANK_PARAM_SIZE
	.align		4
.L_558:
        /*003c*/ 	.byte	0x03, 0x19
        /*003e*/ 	.short	0x0418


	//----- nvinfo : EIATTR_PARAM_CBANK
	.align		4
        /*0040*/ 	.byte	0x04, 0x0a
        /*0042*/ 	.short	(.L_560 - .L_559)
	.align		4
.L_559:
        /*0044*/ 	.word	index@(.nv.constant0._ZN7cutlass13device_kernelIN5flash19enable_sm80_to_sm89INS1_16FlashAttnFwdSm80INS1_25CollectiveMainloopFwdSm80ILi8ELi1ELb0EN4cute5tupleIJNS5_1CILi128EEENS7_ILi96EEENS7_ILi256EEEEEELi256ENS_6half_tEfNS_4arch4Sm80ELb0ELb0ELb0ELb0ELb1ELb0ELb1ELb1EEENS1_21CollectiveEpilogueFwdINS6_IJS8_SA_S9_EEENS6_IJNS7_ILi1EEESI_SI_EEESC_SE_Li256ELb0ELb1ELb1ELb0EEENS1_19SingleTileSchedulerILb0ELb1ELb1ELi128EEEEEEEEEvNT_6ParamsE)
        /*0048*/ 	.short	0x0210
        /*004a*/ 	.short	0x0418


	//----- nvinfo : EIATTR_SW_WAR
	.align		4
.L_560:
        /*004c*/ 	.byte	0x04, 0x36
        /*004e*/ 	.short	(.L_562 - .L_561)
.L_561:
        /*0050*/ 	.word	0x00000008
.L_562:


//--------------------- .nv.info._ZN7cutlass13device_kernelIN5flash19enable_sm80_to_sm89INS1_16FlashAttnFwdSm80INS1_25CollectiveMainloopFwdSm80ILi8ELi1ELb0EN4cute5tupleIJNS5_1CILi128EEENS7_ILi64EEENS7_ILi256EEEEEELi256ENS_6half_tEfNS_4arch4Sm80ELb0ELb0ELb0ELb1ELb1ELb0ELb1ELb1EEENS1_21CollectiveEpilogueFwdINS6_IJS8_SA_S9_EEENS6_IJNS7_ILi1EEESI_SI_EEESC_SE_Li256ELb1ELb1ELb1ELb0EEENS1_36VarlenDynamicPersistentTileSchedulerILi128ELi64ELi256ELi256ELb1ELb1ELb0ELb0ELb1ELb1EEEEEEEEEvNT_6ParamsE --------------------------
	.section	.nv.info._ZN7cutlass13device_kernelIN5flash19enable_sm80_to_sm89INS1_16FlashAttnFwdSm80INS1_25CollectiveMainloopFwdSm80ILi8ELi1ELb0EN4cute5tupleIJNS5_1CILi128EEENS7_ILi64EEENS7_ILi256EEEEEELi256ENS_6half_tEfNS_4arch4Sm80ELb0ELb0ELb0ELb1ELb1ELb0ELb1ELb1EEENS1_21CollectiveEpilogueFwdINS6_IJS8_SA_S9_EEENS6_IJNS7_ILi1EEESI_SI_EEESC_SE_Li256ELb1ELb1ELb1ELb0EEENS1_36VarlenDynamicPersistentTileSchedulerILi128ELi64ELi256ELi256ELb1ELb1ELb0ELb0ELb1ELb1EEEEEEEEEvNT_6ParamsE,"",@"SHT_CUDA_INFO"
	.sectionflags	@""
	.align	4


	//----- nvinfo : EIATTR_CUDA_API_VERSION
	.align		4
        /*0000*/ 	.byte	0x04, 0x37
        /*0002*/ 	.short	(.L_564 - .L_563)
.L_563:
        /*0004*/ 	.word	0x00000082


	//----- nvinfo : EIATTR_KPARAM_INFO
	.align		4
.L_564:
        /*0008*/ 	.byte	0x04, 0x17
        /*000a*/ 	.short	(.L_566 - .L_565)
.L_565:
        /*000c*/ 	.word	0x00000000
        /*0010*/ 	.short	0x0000
        /*0012*/ 	.short	0x0000
        /*0014*/ 	.byte	0x00, 0xf0, 0xe1, 0x10


	//----- nvinfo : EIATTR_SPARSE_MMA_MASK
	.align		4
.L_566:
        /*0018*/ 	.byte	0x03, 0x50
        /*001a*/ 	.short	0x0000


	//----- nvinfo : EIATTR_MAXREG_COUNT
	.align		4
        /*001c*/ 	.byte	0x03, 0x1b
        /*001e*/ 	.short	0x00ff


	//----- nvinfo : EIATTR_MERCURY_ISA_VERSION
	.align		4
        /*0020*/ 	.byte	0x03, 0x5f
        /*0022*/ 	.short	0x0101


	//----- nvinfo : EIATTR_EXIT_INSTR_OFFSETS
	.align		4
        /*0024*/ 	.byte	0x04, 0x1c
        /*0026*/ 	.short	(.L_568 - .L_567)


	//   ....[0]....
.L_567:
        /*0028*/ 	.word	0x00000010


	//----- nvinfo : EIATTR_MAX_THREADS
	.align		4
.L_568:
        /*002c*/ 	.byte	0x04, 0x05
        /*002e*/ 	.short	(.L_570 - .L_569)
.L_569:
        /*0030*/ 	.word	0x00000100
        /*0034*/ 	.word	0x00000001
        /*0038*/ 	.word	0x00000001


	//----- nvinfo : EIATTR_CBANK_PARAM_SIZE
	.align		4
.L_570:
        /*003c*/ 	.byte	0x03, 0x19
        /*003e*/ 	.short	0x0438


	//----- nvinfo : EIATTR_PARAM_CBANK
	.align		4
        /*0040*/ 	.byte	0x04, 0x0a
        /*0042*/ 	.short	(.L_572 - .L_571)
	.align		4
.L_571:
        /*0044*/ 	.word	index@(.nv.constant0._ZN7cutlass13device_kernelIN5flash19enable_sm80_to_sm89INS1_16FlashAttnFwdSm80INS1_25CollectiveMainloopFwdSm80ILi8ELi1ELb0EN4cute5tupleIJNS5_1CILi128EEENS7_ILi64EEENS7_ILi256EEEEEELi256ENS_6half_tEfNS_4arch4Sm80ELb0ELb0ELb0ELb1ELb1ELb0ELb1ELb1EEENS1_21CollectiveEpilogueFwdINS6_IJS8_SA_S9_EEENS6_IJNS7_ILi1EEESI_SI_EEESC_SE_Li256ELb1ELb1ELb1ELb0EEENS1_36VarlenDynamicPersistentTileSchedulerILi128ELi64ELi256ELi256ELb1ELb1ELb0ELb0ELb1ELb1EEEEEEEEEvNT_6ParamsE)
        /*0048*/ 	.short	0x0210
        /*004a*/ 	.short	0x0438


	//----- nvinfo : EIATTR_SW_WAR
	.align		4
.L_572:
        /*004c*/ 	.byte	0x04, 0x36
        /*004e*/ 	.short	(.L_574 - .L_573)
.L_573:
        /*0050*/ 	.word	0x00000008
.L_574:


//--------------------- .nv.info._ZN7cutlass13device_kernelIN5flash19enable_sm80_to_sm89INS1_16FlashAttnFwdSm80INS1_25CollectiveMainloopFwdSm80ILi8ELi1ELb0EN4cute5tupleIJNS5_1CILi128EEENS7_ILi48EEENS7_ILi256EEEEEELi256ENS_6half_tEfNS_4arch4Sm80ELb0ELb0ELb0ELb1ELb1ELb1ELb1ELb1EEENS1_21CollectiveEpilogueFwdINS6_IJS8_SA_S9_EEENS6_IJNS7_ILi1EEESI_SI_EEESC_SE_Li256ELb1ELb1ELb1ELb0EEENS1_36VarlenDynamicPersistentTileSchedulerILi128ELi48ELi256ELi256ELb1ELb1ELb0ELb0ELb1ELb1EEEEEEEEEvNT_6ParamsE --------------------------
	.section	.nv.info._ZN7cutlass13device_kernelIN5flash19enable_sm80_to_sm89INS1_16FlashAttnFwdSm80INS1_25CollectiveMainloopFwdSm80ILi8ELi1ELb0EN4cute5tupleIJNS5_1CILi128EEENS7_ILi48EEENS7_ILi256EEEEEELi256ENS_6half_tEfNS_4arch4Sm80ELb0ELb0ELb0ELb1ELb1ELb1ELb1ELb1EEENS1_21CollectiveEpilogueFwdINS6_IJS8_SA_S9_EEENS6_IJNS7_ILi1EEESI_SI_EEESC_SE_Li256ELb1ELb1ELb1ELb0EEENS1_36VarlenDynamicPersistentTileSchedulerILi128ELi48ELi256ELi256ELb1ELb1ELb0ELb0ELb1ELb1EEEEEEEEEvNT_6ParamsE,"",@"SHT_CUDA_INFO"
	.sectionflags	@""
	.align	4


	//----- nvinfo : EIATTR_CUDA_API_VERSION
	.align		4
        /*0000*/ 	.byte	0x04, 0x37
        /*0002*/ 	.short	(.L_576 - .L_575)
.L_575:
        /*0004*/ 	.word	0x00000082


	//----- nvinfo : EIATTR_KPARAM_INFO
	.align		4
.L_576:
        /*0008*/ 	.byte	0x04, 0x17
        /*000a*/ 	.short	(.L_578 - .L_577)
.L_577:
        /*000c*/ 	.word	0x00000000
        /*0010*/ 	.short	0x0000
        /*0012*/ 	.short	0x0000
        /*0014*/ 	.byte	0x00, 0xf0, 0xe1, 0x10


	//----- nvinfo : EIATTR_SPARSE_MMA_MASK
	.align		4
.L_578:
        /*0018*/ 	.byte	0x03, 0x50
        /*001a*/ 	.short	0x0000


	//----- nvinfo : EIATTR_MAXREG_COUNT
	.align		4
        /*001c*/ 	.byte	0x03, 0x1b
        /*001e*/ 	.short	0x00ff


	//----- nvinfo : EIATTR_MERCURY_ISA_VERSION
	.align		4
        /*0020*/ 	.byte	0x03, 0x5f
        /*0022*/ 	.short	0x0101


	//----- nvinfo : EIATTR_EXIT_INSTR_OFFSETS
	.align		4
        /*0024*/ 	.byte	0x04, 0x1c
        /*0026*/ 	.short	(.L_580 - .L_579)


	//   ....[0]....
.L_579:
        /*0028*/ 	.word	0x00000010


	//----- nvinfo : EIATTR_MAX_THREADS
	.align		4
.L_580:
        /*002c*/ 	.byte	0x04, 0x05
        /*002e*/ 	.short	(.L_582 - .L_581)
.L_581:
        /*0030*/ 	.word	0x00000100
        /*0034*/ 	.word	0x00000001
        /*0038*/ 	.word	0x00000001


	//----- nvinfo : EIATTR_CBANK_PARAM_SIZE
	.align		4
.L_582:
        /*003c*/ 	.byte	0x03, 0x19
        /*003e*/ 	.short	0x0438


	//----- nvinfo : EIATTR_PARAM_CBANK
	.align		4
        /*0040*/ 	.byte	0x04, 0x0a
        /*0042*/ 	.short	(.L_584 - .L_583)
	.align		4
.L_583:
        /*0044*/ 	.word	index@(.nv.constant0._ZN7cutlass13device_kernelIN5flash19enable_sm80_to_sm89INS1_16FlashAttnFwdSm80INS1_25CollectiveMainloopFwdSm80ILi8ELi1ELb0EN4cute5tupleIJNS5_1CILi128EEENS7_ILi48EEENS7_ILi256EEEEEELi256ENS_6half_tEfNS_4arch4Sm80ELb0ELb0ELb0ELb1ELb1ELb1ELb1ELb1EEENS1_21CollectiveEpilogueFwdINS6_IJS8_SA_S9_EEENS6_IJNS7_ILi1EEESI_SI_EEESC_SE_Li256ELb1ELb1ELb1ELb0EEENS1_36VarlenDynamicPersistentTileSchedulerILi128ELi48ELi256ELi256ELb1ELb1ELb0ELb0ELb1ELb1EEEEEEEEEvNT_6ParamsE)
        /*0048*/ 	.short	0x0210
        /*004a*/ 	.short	0x0438


	//----- nvinfo : EIATTR_SW_WAR
	.align		4
.L_584:
        /*004c*/ 	.byte	0x04, 0x36
        /*004e*/ 	.short	(.L_586 - .L_585)
.L_585:
        /*0050*/ 	.word	0x00000008
.L_586:


//--------------------- .nv.info._ZN7cutlass13device_kernelIN5flash19enable_sm80_to_sm89INS1_16FlashAttnFwdSm80INS1_25CollectiveMainloopFwdSm80ILi8ELi1ELb0EN4cute5tupleIJNS5_1CILi128EEENS7_ILi64EEENS7_ILi256EEEEEELi256ENS_6half_tEfNS_4arch4Sm80ELb0ELb1ELb0ELb0ELb1ELb0ELb1ELb1EEENS1_21CollectiveEpilogueFwdINS6_IJS8_SA_S9_EEENS6_IJNS7_ILi1EEESI_SI_EEESC_SE_Li256ELb0ELb1ELb1ELb0EEENS1_19SingleTileSchedulerILb0ELb1ELb1ELi128EEEEEEEEEvNT_6ParamsE --------------------------
	.section	.nv.info._ZN7cutlass13device_kernelIN5flash19enable_sm80_to_sm89INS1_16FlashAttnFwdSm80INS1_25CollectiveMainloopFwdSm80ILi8ELi1ELb0EN4cute5tupleIJNS5_1CILi128EEENS7_ILi64EEENS7_ILi256EEEEEELi256ENS_6half_tEfNS_4arch4Sm80ELb0ELb1ELb0ELb0ELb1ELb0ELb1ELb1EEENS1_21CollectiveEpilogueFwdINS6_IJS8_SA_S9_EEENS6_IJNS7_ILi1EEESI_SI_EEESC_SE_Li256ELb0ELb1ELb1ELb0EEENS1_19SingleTileSchedulerILb0ELb1ELb1ELi128EEEEEEEEEvNT_6ParamsE,"",@"SHT_CUDA_INFO"
	.sectionflags	@""
	.align	4


	//----- nvinfo : EIATTR_CUDA_API_VERSION
	.align		4
        /*0000*/ 	.byte	0x04, 0x37
        /*0002*/ 	.short	(.L_588 - .L_587)
.L_587:
        /*0004*/ 	.word	0x00000082


	//----- nvinfo : EIATTR_KPARAM_INFO
	.align		4
.L_588:
        /*0008*/ 	.byte	0x04, 0x17
        /*000a*/ 	.short	(.L_590 - .L_589)
.L_589:
        /*000c*/ 	.word	0x00000000
        /*0010*/ 	.short	0x0000
        /*0012*/ 	.short	0x0000
        /*0014*/ 	.byte	0x00, 0xf0, 0x61, 0x10


	//----- nvinfo : EIATTR_SPARSE_MMA_MASK
	.align		4
.L_590:
        /*0018*/ 	.byte	0x03, 0x50
        /*001a*/ 	.short	0x0000


	//----- nvinfo : EIATTR_MAXREG_COUNT
	.align		4
        /*001c*/ 	.byte	0x03, 0x1b
        /*001e*/ 	.short	0x00ff


	//----- nvinfo : EIATTR_MERCURY_ISA_VERSION
	.align		4
        /*0020*/ 	.byte	0x03, 0x5f
        /*0022*/ 	.short	0x0101


	//----- nvinfo : EIATTR_EXIT_INSTR_OFFSETS
	.align		4
        /*0024*/ 	.byte	0x04, 0x1c
        /*0026*/ 	.short	(.L_592 - .L_591)


	//   ....[0]....
.L_591:
        /*0028*/ 	.word	0x00000010


	//----- nvinfo : EIATTR_MAX_THREADS
	.align		4
.L_592:
        /*002c*/ 	.byte	0x04, 0x05
        /*002e*/ 	.short	(.L_594 - .L_593)
.L_593:
        /*0030*/ 	.word	0x00000100
        /*0034*/ 	.word	0x00000001
        /*0038*/ 	.word	0x00000001


	//----- nvinfo : EIATTR_CBANK_PARAM_SIZE
	.align		4
.L_594:
        /*003c*/ 	.byte	0x03, 0x19
        /*003e*/ 	.short	0x0418


	//----- nvinfo : EIATTR_PARAM_CBANK
	.align		4
        /*0040*/ 	.byte	0x04, 0x0a
        /*0042*/ 	.short	(.L_596 - .L_595)
	.align		4
.L_595:
        /*0044*/ 	.word	index@(.nv.constant0._ZN7cutlass13device_kernelIN5flash19enable_sm80_to_sm89INS1_16FlashAttnFwdSm80INS1_25CollectiveMainloopFwdSm80ILi8ELi1ELb0EN4cute5tupleIJNS5_1CILi128EEENS7_ILi64EEENS7_ILi256EEEEEELi256ENS_6half_tEfNS_4arch4Sm80ELb0ELb1ELb0ELb0ELb1ELb0ELb1ELb1EEENS1_21CollectiveEpilogueFwdINS6_IJS8_SA_S9_EEENS6_IJNS7_ILi1EEESI_SI_EEESC_SE_Li256ELb0ELb1ELb1ELb0EEENS1_19SingleTileSchedulerILb0ELb1ELb1ELi128EEEEEEEEEvNT_6ParamsE)
        /*0048*/ 	.short	0x0210
        /*004a*/ 	.short	0x0418


	//----- nvinfo : EIATTR_SW_WAR
	.align		4
.L_596:
        /*004c*/ 	.byte	0x04, 0x36
        /*004e*/ 	.short	(.L_598 - .L_597)
.L_597:
        /*0050*/ 	.word	0x00000008
.L_598:


//--------------------- .nv.info._ZN7cutlass13device_kernelIN5flash19enable_sm80_to_sm89INS1_16FlashAttnFwdSm80INS1_25CollectiveMainloopFwdSm80ILi8ELi1ELb0EN4cute5tupleIJNS5_1CILi128EEENS7_ILi64EEENS7_ILi256EEEEEELi256ENS_6half_tEfNS_4arch4Sm80ELb0ELb1ELb0ELb1ELb1ELb0ELb1ELb1EEENS1_21CollectiveEpilogueFwdINS6_IJS8_SA_S9_EEENS6_IJNS7_ILi1EEESI_SI_EEESC_SE_Li256ELb1ELb1ELb1ELb0EEENS1_36VarlenDynamicPersistentTileSchedulerILi128ELi64ELi256ELi256ELb1ELb1ELb0ELb1ELb0ELb1EEEEEEEEEvNT_6ParamsE --------------------------
	.section	.nv.info._ZN7cutlass13device_kernelIN5flash19enable_sm80_to_sm89INS1_16FlashAttnFwdSm80INS1_25CollectiveMainloopFwdSm80ILi8ELi1ELb0EN4cute5tupleIJNS5_1CILi128EEENS7_ILi64EEENS7_ILi256EEEEEELi256ENS_6half_tEfNS_4arch4Sm80ELb0ELb1ELb0ELb1ELb1ELb0ELb1ELb1EEENS1_21CollectiveEpilogueFwdINS6_IJS8_SA_S9_EEENS6_IJNS7_ILi1EEESI_SI_EEESC_SE_Li256ELb1ELb1ELb1ELb0EEENS1_36VarlenDynamicPersistentTileSchedulerILi128ELi64ELi256ELi256ELb1ELb1ELb0ELb1ELb0ELb1EEEEEEEEEvNT_6ParamsE,"",@"SHT_CUDA_INFO"
	.sectionflags	@""
	.align	4


	//----- nvinfo : EIATTR_CUDA_API_VERSION
	.align		4
        /*0000*/ 	.byte	0x04, 0x37
        /*0002*/ 	.short	(.L_600 - .L_599)
.L_599:
        /*0004*/ 	.word	0x00000082


	//----- nvinfo : EIATTR_KPARAM_INFO
	.align		4
.L_600:
        /*0008*/ 	.byte	0x04, 0x17
        /*000a*/ 	.short	(.L_602 - .L_601)
.L_601:
        /*000c*/ 	.word	0x00000000
        /*0010*/ 	.short	0x0000
        /*0012*/ 	.short	0x0000
        /*0014*/ 	.byte	0x00, 0xf0, 0xe1, 0x10


	//----- nvinfo : EIATTR_SPARSE_MMA_MASK
	.align		4
.L_602:
        /*0018*/ 	.byte	0x03, 0x50
        /*001a*/ 	.short	0x0000


	//----- nvinfo : EIATTR_MAXREG_COUNT
	.align		4
        /*001c*/ 	.byte	0x03, 0x1b
        /*001e*/ 	.short	0x00ff


	//----- nvinfo : EIATTR_MERCURY_ISA_VERSION
	.align		4
        /*0020*/ 	.byte	0x03, 0x5f
        /*0022*/ 	.short	0x0101


	//----- nvinfo : EIATTR_EXIT_INSTR_OFFSETS
	.align		4
        /*0024*/ 	.byte	0x04, 0x1c
        /*0026*/ 	.short	(.L_604 - .L_603)


	//   ....[0]....
.L_603:
        /*0028*/ 	.word	0x00000010


	//----- nvinfo : EIATTR_MAX_THREADS
	.align		4
.L_604:
        /*002c*/ 	.byte	0x04, 0x05
        /*002e*/ 	.short	(.L_606 - .L_605)
.L_605:
        /*0030*/ 	.word	0x00000100
        /*0034*/ 	.word	0x00000001
        /*0038*/ 	.word	0x00000001


	//----- nvinfo : EIATTR_CBANK_PARAM_SIZE
	.align		4
.L_606:
        /*003c*/ 	.byte	0x03, 0x19
        /*003e*/ 	.short	0x0438


	//----- nvinfo : EIATTR_PARAM_CBANK
	.align		4
        /*0040*/ 	.byte	0x04, 0x0a
        /*0042*/ 	.short	(.L_608 - .L_607)
	.align		4
.L_607:
        /*0044*/ 	.word	index@(.nv.constant0._ZN7cutlass13device_kernelIN5flash19enable_sm80_to_sm89INS1_16FlashAttnFwdSm80INS1_25CollectiveMainloopFwdSm80ILi8ELi1ELb0EN4cute5tupleIJNS5_1CILi128EEENS7_ILi64EEENS7_ILi256EEEEEELi256ENS_6half_tEfNS_4arch4Sm80ELb0ELb1ELb0ELb1ELb1ELb0ELb1ELb1EEENS1_21CollectiveEpilogueFwdINS6_IJS8_SA_S9_EEENS6_IJNS7_ILi1EEESI_SI_EEESC_SE_Li256ELb1ELb1ELb1ELb0EEENS1_36VarlenDynamicPersistentTileSchedulerILi128ELi64ELi256ELi256ELb1ELb1ELb0ELb1ELb0ELb1EEEEEEEEEvNT_6ParamsE)
        /*0048*/ 	.short	0x0210
        /*004a*/ 	.short	0x0438


	//----- nvinfo : EIATTR_SW_WAR
	.align		4
.L_608:
        /*004c*/ 	.byte	0x04, 0x36
        /*004e*/ 	.short	(.L_610 - .L_609)
.L_609:
        /*0050*/ 	.word	0x00000008
.L_610:


//--------------------- .nv.info._ZN7cutlass13device_kernelIN5flash19enable_sm80_to_sm89INS1_16FlashAttnFwdSm80INS1_25CollectiveMainloopFwdSm80ILi8ELi1ELb0EN4cute5tupleIJNS5_1CILi128EEENS7_ILi48EEENS7_ILi256EEEEEELi256ENS_6half_tEfNS_4arch4Sm80ELb0ELb1ELb0ELb1ELb1ELb1ELb1ELb1EEENS1_21CollectiveEpilogueFwdINS6_IJS8_SA_S9_EEENS6_IJNS7_ILi1EEESI_SI_EEESC_SE_Li256ELb1ELb1ELb1ELb0EEENS1_36VarlenDynamicPersistentTileSchedulerILi128ELi48ELi256ELi256ELb1ELb1ELb0ELb1ELb0ELb1EEEEEEEEEvNT_6ParamsE --------------------------
	.section	.nv.info._ZN7cutlass13device_kernelIN5flash19enable_sm80_to_sm89INS1_16FlashAttnFwdSm80INS1_25CollectiveMainloopFwdSm80ILi8ELi1ELb0EN4cute5tupleIJNS5_1CILi128EEENS7_ILi48EEENS7_ILi256EEEEEELi256ENS_6half_tEfNS_4arch4Sm80ELb0ELb1ELb0ELb1ELb1ELb1ELb1ELb1EEENS1_21CollectiveEpilogueFwdINS6_IJS8_SA_S9_EEENS6_IJNS7_ILi1EEESI_SI_EEESC_SE_Li256ELb1ELb1ELb1ELb0EEENS1_36VarlenDynamicPersistentTileSchedulerILi128ELi48ELi256ELi256ELb1ELb1ELb0ELb1ELb0ELb1EEEEEEEEEvNT_6ParamsE,"",@"SHT_CUDA_INFO"
	.sectionflags	@""
	.align	4


	//----- nvinfo : EIATTR_CUDA_API_VERSION
	.align		4
        /*0000*/ 	.byte	0x04, 0x37
        /*0002*/ 	.short	(.L_612 - .L_611)
.L_611:
        /*0004*/ 	.word	0x00000082


	//----- nvinfo : EIATTR_KPARAM_INFO
	.align		4
.L_612:
        /*0008*/ 	.byte	0x04, 0x17
        /*000a*/ 	.short	(.L_614 - .L_613)
.L_613:
        /*000c*/ 	.word	0x00000000
        /*0010*/ 	.short	0x0000
        /*0012*/ 	.short	0x0000
        /*0014*/ 	.byte	0x00, 0xf0, 0xe1, 0x10


	//----- nvinfo : EIATTR_SPARSE_MMA_MASK
	.align		4
.L_614:
        /*0018*/ 	.byte	0x03, 0x50
        /*001a*/ 	.short	0x0000


	//----- nvinfo : EIATTR_MAXREG_COUNT
	.align		4
        /*001c*/ 	.byte	0x03, 0x1b
        /*001e*/ 	.short	0x00ff


	//----- nvinfo : EIATTR_MERCURY_ISA_VERSION
	.align		4
        /*0020*/ 	.byte	0x03, 0x5f
        /*0022*/ 	.short	0x0101


	//----- nvinfo : EIATTR_EXIT_INSTR_OFFSETS
	.align		4
        /*0024*/ 	.byte	0x04, 0x1c
        /*0026*/ 	.short	(.L_616 - .L_615)


	//   ....[0]....
.L_615:
        /*0028*/ 	.word	0x00000010


	//----- nvinfo : EIATTR_MAX_THREADS
	.align		4
.L_616:
        /*002c*/ 	.byte	0x04, 0x05
        /*002e*/ 	.short	(.L_618 - .L_617)
.L_617:
        /*0030*/ 	.word	0x00000100
        /*0034*/ 	.word	0x00000001
        /*0038*/ 	.word	0x00000001


	//----- nvinfo : EIATTR_CBANK_PARAM_SIZE
	.align		4
.L_618:
        /*003c*/ 	.byte	0x03, 0x19
        /*003e*/ 	.short	0x0438


	//----- nvinfo : EIATTR_PARAM_CBANK
	.align		4
        /*0040*/ 	.byte	0x04, 0x0a
        /*0042*/ 	.short	(.L_620 - .L_619)
	.align		4
.L_619:
        /*0044*/ 	.word	index@(.nv.constant0._ZN7cutlass13device_kernelIN5flash19enable_sm80_to_sm89INS1_16FlashAttnFwdSm80INS1_25CollectiveMainloopFwdSm80ILi8ELi1ELb0EN4cute5tupleIJNS5_1CILi128EEENS7_ILi48EEENS7_ILi256EEEEEELi256ENS_6half_tEfNS_4arch4Sm80ELb0ELb1ELb0ELb1ELb1ELb1ELb1ELb1EEENS1_21CollectiveEpilogueFwdINS6_IJS8_SA_S9_EEENS6_IJNS7_ILi1EEESI_SI_EEESC_SE_Li256ELb1ELb1ELb1ELb0EEENS1_36VarlenDynamicPersistentTileSchedulerILi128ELi48ELi256ELi256ELb1ELb1ELb0ELb1ELb0ELb1EEEEEEEEEvNT_6ParamsE)
        /*0048*/ 	.short	0x0210
        /*004a*/ 	.short	0x0438


	//----- nvinfo : EIATTR_SW_WAR
	.align		4
.L_620:
        /*004c*/ 	.byte	0x04, 0x36
        /*004e*/ 	.short	(.L_622 - .L_621)
.L_621:
        /*0050*/ 	.word	0x00000008
.L_622:


//--------------------- .nv.info._ZN7cutlass13device_kernelIN5flash19enable_sm80_to_sm89INS1_16FlashAttnFwdSm80INS1_25CollectiveMainloopFwdSm80ILi8ELi1ELb0EN4cute5tupleIJNS5_1CILi128EEENS7_ILi96EEENS7_ILi256EEEEEELi256ENS_6half_tEfNS_4arch4Sm80ELb1ELb0ELb0ELb0ELb1ELb0ELb1ELb1EEENS1_21CollectiveEpilogueFwdINS6_IJS8_SA_S9_EEENS6_IJNS7_ILi1EEESI_SI_EEESC_SE_Li256ELb0ELb1ELb1ELb0EEENS1_30DynamicPersistentTileSchedulerILi256ELi256ELb1ELb1ELb0EEEEEEEEEvNT_6ParamsE --------------------------
	.section	.nv.info._ZN7cutlass13device_kernelIN5flash19enable_sm80_to_sm89INS1_16FlashAttnFwdSm80INS1_25CollectiveMainloopFwdSm80ILi8ELi1ELb0EN4cute5tupleIJNS5_1CILi128EEENS7_ILi96EEENS7_ILi256EEEEEELi256ENS_6half_tEfNS_4arch4Sm80ELb1ELb0ELb0ELb0ELb1ELb0ELb1ELb1EEENS1_21CollectiveEpilogueFwdINS6_IJS8_SA_S9_EEENS6_IJNS7_ILi1EEESI_SI_EEESC_SE_Li256ELb0ELb1ELb1ELb0EEENS1_30DynamicPersistentTileSchedulerILi256ELi256ELb1ELb1ELb0EEEEEEEEEvNT_6ParamsE,"",@"SHT_CUDA_INFO"
	.sectionflags	@""
	.align	4


	//----- nvinfo : EIATTR_CUDA_API_VERSION
	.align		4
        /*0000*/ 	.byte	0x04, 0x37
        /*0002*/ 	.short	(.L_624 - .L_623)
.L_623:
        /*0004*/ 	.word	0x00000082


	//----- nvinfo : EIATTR_KPARAM_INFO
	.align		4
.L_624:
        /*0008*/ 	.byte	0x04, 0x17
        /*000a*/ 	.short	(.L_626 - .L_625)
.L_625:
        /*000c*/ 	.word	0x00000000
        /*0010*/ 	.short	0x0000
        /*0012*/ 	.short	0x0000
        /*0014*/ 	.byte	0x00, 0xf0, 0xa1, 0x10


	//----- nvinfo : EIATTR_SPARSE_MMA_MASK
	.align		4
.L_626:
        /*0018*/ 	.byte	0x03, 0x50
        /*001a*/ 	.short	0x0000


	//----- nvinfo : EIATTR_MAXREG_COUNT
	.align		4
        /*001c*/ 	.byte	0x03, 0x1b
        /*001e*/ 	.short	0x00ff


	//----- nvinfo : EIATTR_MERCURY_ISA_VERSION
	.align		4
        /*0020*/ 	.byte	0x03, 0x5f
        /*0022*/ 	.short	0x0101


	//----- nvinfo : EIATTR_EXIT_INSTR_OFFSETS
	.align		4
        /*0024*/ 	.byte	0x04, 0x1c
        /*0026*/ 	.short	(.L_628 - .L_627)


	//   ....[0]....
.L_627:
        /*0028*/ 	.word	0x00000010


	//----- nvinfo : EIATTR_MAX_THREADS
	.align		4
.L_628:
        /*002c*/ 	.byte	0x04, 0x05
        /*002e*/ 	.short	(.L_630 - .L_629)
.L_629:
        /*0030*/ 	.word	0x00000100
        /*0034*/ 	.word	0x00000001
        /*0038*/ 	.word	0x00000001


	//----- nvinfo : EIATTR_CBANK_PARAM_SIZE
	.align		4
.L_630:
        /*003c*/ 	.byte	0x03, 0x19
        /*003e*/ 	.short	0x0428


	//----- nvinfo : EIATTR_PARAM_CBANK
	.align		4
        /*0040*/ 	.byte	0x04, 0x0a
        /*0042*/ 	.short	(.L_632 - .L_631)
	.align		4
.L_631:
        /*0044*/ 	.word	index@(.nv.constant0._ZN7cutlass13device_kernelIN5flash19enable_sm80_to_sm89INS1_16FlashAttnFwdSm80INS1_25CollectiveMainloopFwdSm80ILi8ELi1ELb0EN4cute5tupleIJNS5_1CILi128EEENS7_ILi96EEENS7_ILi256EEEEEELi256ENS_6half_tEfNS_4arch4Sm80ELb1ELb0ELb0ELb0ELb1ELb0ELb1ELb1EEENS1_21CollectiveEpilogueFwdINS6_IJS8_SA_S9_EEENS6_IJNS7_ILi1EEESI_SI_EEESC_SE_Li256ELb0ELb1ELb1ELb0EEENS1_30DynamicPersistentTileSchedulerILi256ELi256ELb1ELb1ELb0EEEEEEEEEvNT_6ParamsE)
        /*0048*/ 	.short	0x0210
        /*004a*/ 	.short	0x0428


	//----- nvinfo : EIATTR_SW_WAR
	.align		4
.L_632:
        /*004c*/ 	.byte	0x04, 0x36
        /*004e*/ 	.short	(.L_634 - .L_633)
.L_633:
        /*0050*/ 	.word	0x00000008
.L_634:


//--------------------- .nv.info._ZN7cutlass13device_kernelIN5flash19enable_sm80_to_sm89INS1_16FlashAttnFwdSm80INS1_25CollectiveMainloopFwdSm80ILi8ELi1ELb0EN4cute5tupleIJNS5_1CILi128EEENS7_ILi64EEENS7_ILi256EEEEEELi256ENS_6half_tEfNS_4arch4Sm80ELb1ELb0ELb0ELb1ELb1ELb0ELb1ELb1EEENS1_21CollectiveEpilogueFwdINS6_IJS8_SA_S9_EEENS6_IJNS7_ILi1EEESI_SI_EEESC_SE_Li256ELb1ELb1ELb1ELb0EEENS1_36VarlenDynamicPersistentTileSchedulerILi128ELi64ELi256ELi256ELb1ELb1ELb0ELb1ELb1ELb1EEEEEEEEEvNT_6ParamsE --------------------------
	.section	.nv.info._ZN7cutlass13device_kernelIN5flash19enable_sm80_to_sm89INS1_16FlashAttnFwdSm80INS1_25CollectiveMainloopFwdSm80ILi8ELi1ELb0EN4cute5tupleIJNS5_1CILi128EEENS7_ILi64EEENS7_ILi256EEEEEELi256ENS_6half_tEfNS_4arch4Sm80ELb1ELb0ELb0ELb1ELb1ELb0ELb1ELb1EEENS1_21CollectiveEpilogueFwdINS6_IJS8_SA_S9_EEENS6_IJNS7_ILi1EEESI_SI_EEESC_SE_Li256ELb1ELb1ELb1ELb0EEENS1_36VarlenDynamicPersistentTileSchedulerILi128ELi64ELi256ELi256ELb1ELb1ELb0ELb1ELb1ELb1EEEEEEEEEvNT_6ParamsE,"",@"SHT_CUDA_INFO"
	.sectionflags	@""
	.align	4


	//----- nvinfo : EIATTR_CUDA_API_VERSION
	.align		4
        /*0000*/ 	.byte	0x04, 0x37
        /*0002*/ 	.short	(.L_636 - .L_635)
.L_635:
        /*0004*/ 	.word	0x00000082


	//----- nvinfo : EIATTR_KPARAM_INFO
	.align		4
.L_636:
        /*0008*/ 	.byte	0x04, 0x17
        /*000a*/ 	.short	(.L_638 - .L_637)
.L_637:
        /*000c*/ 	.word	0x00000000
        /*0010*/ 	.short	0x0000
        /*0012*/ 	.short	0x0000
        /*0014*/ 	.byte	0x00, 0xf0, 0xe1, 0x10


	//----- nvinfo : EIATTR_SPARSE_MMA_MASK
	.align		4
.L_638:
        /*0018*/ 	.byte	0x03, 0x50
        /*001a*/ 	.short	0x0000


	//----- nvinfo : EIATTR_MAXREG_COUNT
	.align		4
        /*001c*/ 	.byte	0x03, 0x1b
        /*001e*/ 	.short	0x00ff


	//----- nvinfo : EIATTR_MERCURY_ISA_VERSION
	.align		4
        /*0020*/ 	.byte	0x03, 0x5f
        /*0022*/ 	.short	0x0101


	//----- nvinfo : EIATTR_EXIT_INSTR_OFFSETS
	.align		4
        /*0024*/ 	.byte	0x04, 0x1c
        /*0026*/ 	.short	(.L_640 - .L_639)


	//   ....[0]....
.L_639:
        /*0028*/ 	.word	0x00000010


	//----- nvinfo : EIATTR_MAX_THREADS
	.align		4
.L_640:
        /*002c*/ 	.byte	0x04, 0x05
        /*002e*/ 	.short	(.L_642 - .L_641)
.L_641:
        /*0030*/ 	.word	0x00000100
        /*0034*/ 	.word	0x00000001
        /*0038*/ 	.word	0x00000001


	//----- nvinfo : EIATTR_CBANK_PARAM_SIZE
	.align		4
.L_642:
        /*003c*/ 	.byte	0x03, 0x19
        /*003e*/ 	.short	0x0438


	//----- nvinfo : EIATTR_PARAM_CBANK
	.align		4
        /*0040*/ 	.byte	0x04, 0x0a
        /*0042*/ 	.short	(.L_644 - .L_643)
	.align		4
.L_643:
        /*0044*/ 	.word	index@(.nv.constant0._ZN7cutlass13device_kernelIN5flash19enable_sm80_to_sm89INS1_16FlashAttnFwdSm80INS1_25CollectiveMainloopFwdSm80ILi8ELi1ELb0EN4cute5tupleIJNS5_1CILi128EEENS7_ILi64EEENS7_ILi256EEEEEELi256ENS_6half_tEfNS_4arch4Sm80ELb1ELb0ELb0ELb1ELb1ELb0ELb1ELb1EEENS1_21CollectiveEpilogueFwdINS6_IJS8_SA_S9_EEENS6_IJNS7_ILi1EEESI_SI_EEESC_SE_Li256ELb1ELb1ELb1ELb0EEENS1_36VarlenDynamicPersistentTileSchedulerILi128ELi64ELi256ELi256ELb1ELb1ELb0ELb1ELb1ELb1EEEEEEEEEvNT_6ParamsE)
        /*0048*/ 	.short	0x0210
        /*004a*/ 	.short	0x0438


	//----- nvinfo : EIATTR_SW_WAR
	.align		4
.L_644:
        /*004c*/ 	.byte	0x04, 0x36
        /*004e*/ 	.short	(.L_646 - .L_645)
.L_645:
        /*0050*/ 	.word	0x00000008
.L_646:


//--------------------- .nv.info._ZN7cutlass13device_kernelIN5flash19enable_sm80_to_sm89INS1_16FlashAttnFwdSm80INS1_25CollectiveMainloopFwdSm80ILi8ELi1ELb0EN4cute5tupleIJNS5_1CILi128EEENS7_ILi48EEENS7_ILi256EEEEEELi256ENS_6half_tEfNS_4arch4Sm80ELb1ELb0ELb0ELb1ELb1ELb1ELb1ELb1EEENS1_21CollectiveEpilogueFwdINS6_IJS8_SA_S9_EEENS6_IJNS7_ILi1EEESI_SI_EEESC_SE_Li256ELb1ELb1ELb1ELb0EEENS1_36VarlenDynamicPersistentTileSchedulerILi128ELi48ELi256ELi256ELb1ELb1ELb0ELb1ELb1ELb1EEEEEEEEEvNT_6ParamsE --------------------------
	.section	.nv.info._ZN7cutlass13device_kernelIN5flash19enable_sm80_to_sm89INS1_16FlashAttnFwdSm80INS1_25CollectiveMainloopFwdSm80ILi8ELi1ELb0EN4cute5tupleIJNS5_1CILi128EEENS7_ILi48EEENS7_ILi256EEEEEELi256ENS_6half_tEfNS_4arch4Sm80ELb1ELb0ELb0ELb1ELb1ELb1ELb1ELb1EEENS1_21CollectiveEpilogueFwdINS6_IJS8_SA_S9_EEENS6_IJNS7_ILi1EEESI_SI_EEESC_SE_Li256ELb1ELb1ELb1ELb0EEENS1_36VarlenDynamicPersistentTileSchedulerILi128ELi48ELi256ELi256ELb1ELb1ELb0ELb1ELb1ELb1EEEEEEEEEvNT_6ParamsE,"",@"SHT_CUDA_INFO"
	.sectionflags	@""
	.align	4


	//----- nvinfo : EIATTR_CUDA_API_VERSION
	.align		4
        /*0000*/ 	.byte	0x04, 0x37
        /*0002*/ 	.short	(.L_648 - .L_647)
.L_647:
        /*0004*/ 	.word	0x00000082


	//----- nvinfo : EIATTR_KPARAM_INFO
	.align		4
.L_648:
        /*0008*/ 	.byte	0x04, 0x17
        /*000a*/ 	.short	(.L_650 - .L_649)
.L_649:
        /*000c*/ 	.word	0x00000000
        /*0010*/ 	.short	0x0000
        /*0012*/ 	.short	0x0000
        /*0014*/ 	.byte	0x00, 0xf0, 0xe1, 0x10


	//----- nvinfo : EIATTR_SPARSE_MMA_MASK
	.align		4
.L_650:
        /*0018*/ 	.byte	0x03, 0x50
        /*001a*/ 	.short	0x0000


	//----- nvinfo : EIATTR_MAXREG_COUNT
	.align		4
        /*001c*/ 	.byte	0x03, 0x1b
        /*001e*/ 	.short	0x00ff


	//----- nvinfo : EIATTR_MERCURY_ISA_VERSION
	.align		4
        /*0020*/ 	.byte	0x03, 0x5f
        /*0022*/ 	.short	0x0101


	//----- nvinfo : EIATTR_EXIT_INSTR_OFFSETS
	.align		4
        /*0024*/ 	.byte	0x04, 0x1c
        /*0026*/ 	.short	(.L_652 - .L_651)


	//   ....[0]....
.L_651:
        /*0028*/ 	.word	0x00000010


	//----- nvinfo : EIATTR_MAX_THREADS
	.align		4
.L_652:
        /*002c*/ 	.byte	0x04, 0x05
        /*002e*/ 	.short	(.L_654 - .L_653)
.L_653:
        /*0030*/ 	.word	0x00000100
        /*0034*/ 	.word	0x00000001
        /*0038*/ 	.word	0x00000001


	//----- nvinfo : EIATTR_CBANK_PARAM_SIZE
	.align		4
.L_654:
        /*003c*/ 	.byte	0x03, 0x19
        /*003e*/ 	.short	0x0438


	//----- nvinfo : EIATTR_PARAM_CBANK
	.align		4
        /*0040*/ 	.byte	0x04, 0x0a
        /*0042*/ 	.short	(.L_656 - .L_655)
	.align		4
.L_655:
        /*0044*/ 	.word	index@(.nv.constant0._ZN7cutlass13device_kernelIN5flash19enable_sm80_to_sm89INS1_16FlashAttnFwdSm80INS1_25CollectiveMainloopFwdSm80ILi8ELi1ELb0EN4cute5tupleIJNS5_1CILi128EEENS7_ILi48EEENS7_ILi256EEEEEELi256ENS_6half_tEfNS_4arch4Sm80ELb1ELb0ELb0ELb1ELb1ELb1ELb1ELb1EEENS1_21CollectiveEpilogueFwdINS6_IJS8_SA_S9_EEENS6_IJNS7_ILi1EEESI_SI_EEESC_SE_Li256ELb1ELb1ELb1ELb0EEENS1_36VarlenDynamicPersistentTileSchedulerILi128ELi48ELi256ELi256ELb1ELb1ELb0ELb1ELb1ELb1EEEEEEEEEvNT_6ParamsE)
        /*0048*/ 	.short	0x0210
        /*004a*/ 	.short	0x0438


	//----- nvinfo : EIATTR_SW_WAR
	.align		4
.L_656:
        /*004c*/ 	.byte	0x04, 0x36
        /*004e*/ 	.short	(.L_658 - .L_657)
.L_657:
        /*0050*/ 	.word	0x00000008
.L_658:


//--------------------- .nv.callgraph             --------------------------
	.section	.nv.callgraph,"",@"SHT_CUDA_CALLGRAPH"
	.align	4
	.sectionentsize	8
	.align		4
        /*0000*/ 	.word	0x00000000
	.align		4
        /*0004*/ 	.word	0xffffffff
	.align		4
        /*0008*/ 	.word	0x00000000
	.align		4
        /*000c*/ 	.word	0xfffffffe
	.align		4
        /*0010*/ 	.word	0x00000000
	.align		4
        /*0014*/ 	.word	0xfffffffd
	.align		4
        /*0018*/ 	.word	0x00000000
	.align		4
        /*001c*/ 	.word	0xfffffffc


//--------------------- .nv.constant4             --------------------------
	.section	.nv.constant4,"a",@progbits
	.align	8
	.align		8
.nv.constant4:
        /*0000*/ 	.dword	_ZN89_INTERNAL_7d69a98a_53_flash_fwd_hdim256_fp16_paged_split_softcapall_sm80_cu_0106449f_32584cuda3std3__45__cpo5beginE
	.align		8
        /*0008*/ 	.dword	_ZN89_INTERNAL_7d69a98a_53_flash_fwd_hdim256_fp16_paged_split_softcapall_sm80_cu_0106449f_32584cuda3std3__45__cpo3endE
	.align		8
        /*0010*/ 	.dword	_ZN89_INTERNAL_7d69a98a_53_flash_fwd_hdim256_fp16_paged_split_softcapall_sm80_cu_0106449f_32584cuda3std3__45__cpo6cbeginE
	.align		8
        /*0018*/ 	.dword	_ZN89_INTERNAL_7d69a98a_53_flash_fwd_hdim256_fp16_paged_split_softcapall_sm80_cu_0106449f_32584cuda3std3__45__cpo4cendE
	.align		8
        /*0020*/ 	.dword	_ZN89_INTERNAL_7d69a98a_53_flash_fwd_hdim256_fp16_paged_split_softcapall_sm80_cu_0106449f_32584cuda3std3__491_GLOBAL__N__7d69a98a_53_flash_fwd_hdim256_fp16_paged_split_softcapall_sm80_cu_0106449f_32586ignoreE
	.align		8
        /*0028*/ 	.dword	_ZN89_INTERNAL_7d69a98a_53_flash_fwd_hdim256_fp16_paged_split_softcapall_sm80_cu_0106449f_32584cuda3std3__419piecewise_constructE
	.align		8
        /*0030*/ 	.dword	_ZN89_INTERNAL_7d69a98a_53_flash_fwd_hdim256_fp16_paged_split_softcapall_sm80_cu_0106449f_32584cuda3std3__48in_placeE
	.align		8
        /*0038*/ 	.dword	_ZN89_INTERNAL_7d69a98a_53_flash_fwd_hdim256_fp16_paged_split_softcapall_sm80_cu_0106449f_32584cuda3std6ranges3__45__cpo4swapE
	.align		8
        /*0040*/ 	.dword	_ZN89_INTERNAL_7d69a98a_53_flash_fwd_hdim256_fp16_paged_split_softcapall_sm80_cu_0106449f_32584cuda3std6ranges3__45__cpo9iter_moveE
	.align		8
        /*0048*/ 	.dword	_ZN89_INTERNAL_7d69a98a_53_flash_fwd_hdim256_fp16_paged_split_softcapall_sm80_cu_0106449f_32584cute7productE
	.align		8
        /*0050*/ 	.dword	_ZN89_INTERNAL_7d69a98a_53_flash_fwd_hdim256_fp16_paged_split_softcapall_sm80_cu_0106449f_32584cute1_E


//--------------------- .text._ZN7cutlass13device_kernelIN5flash19enable_sm80_to_sm89INS1_16FlashAttnFwdSm80INS1_25CollectiveMainloopFwdSm80ILi8ELi1ELb1EN4cute5tupleIJNS5_1CILi128EEENS7_ILi64EEENS7_ILi256EEEEEELi256ENS_6half_tEfNS_4arch4Sm80ELb0ELb0ELb1ELb0ELb1ELb0ELb1ELb1EEENS1_21CollectiveEpilogueFwdINS6_IJS8_SA_S9_EEENS6_IJNS7_ILi1EEESI_SI_EEESC_SE_Li256ELb0ELb1ELb1ELb0EEENS1_19SingleTileSchedulerILb0ELb1ELb1ELi128EEEEEEEEEvNT_6ParamsE --------------------------
	.section	.text._ZN7cutlass13device_kernelIN5flash19enable_sm80_to_sm89INS1_16FlashAttnFwdSm80INS1_25CollectiveMainloopFwdSm80ILi8ELi1ELb1EN4cute5tupleIJNS5_1CILi128EEENS7_ILi64EEENS7_ILi256EEEEEELi256ENS_6half_tEfNS_4arch4Sm80ELb0ELb0ELb1ELb0ELb1ELb0ELb1ELb1EEENS1_21CollectiveEpilogueFwdINS6_IJS8_SA_S9_EEENS6_IJNS7_ILi1EEESI_SI_EEESC_SE_Li256ELb0ELb1ELb1ELb0EEENS1_19SingleTileSchedulerILb0ELb1ELb1ELi128EEEEEEEEEvNT_6ParamsE,"ax",@progbits
	.align	128
.text._ZN7cutlass13device_kernelIN5flash19enable_sm80_to_sm89INS1_16FlashAttnFwdSm80INS1_25CollectiveMainloopFwdSm80ILi8ELi1ELb1EN4cute5tupleIJNS5_1CILi128EEENS7_ILi64EEENS7_ILi256EEEEEELi256ENS_6half_tEfNS_4arch4Sm80ELb0ELb0ELb1ELb0ELb1ELb0ELb1ELb1EEENS1_21CollectiveEpilogueFwdINS6_IJS8_SA_S9_EEENS6_IJNS7_ILi1EEESI_SI_EEESC_SE_Li256ELb0ELb1ELb1ELb0EEENS1_19SingleTileSchedulerILb0ELb1ELb1ELi128EEEEEEEEEvNT_6ParamsE:
        .type           _ZN7cutlass13device_kernelIN5flash19enable_sm80_to_sm89INS1_16FlashAttnFwdSm80INS1_25CollectiveMainloopFwdSm80ILi8ELi1ELb1EN4cute5tupleIJNS5_1CILi128EEENS7_ILi64EEENS7_ILi256EEEEEELi256ENS_6half_tEfNS_4arch4Sm80ELb0ELb0ELb1ELb0ELb1ELb0ELb1ELb1EEENS1_21CollectiveEpilogueFwdINS6_IJS8_SA_S9_EEENS6_IJNS7_ILi1EEESI_SI_EEESC_SE_Li256ELb0ELb1ELb1ELb0EEENS1_19SingleTileSchedulerILb0ELb1ELb1ELi128EEEEEEEEEvNT_6ParamsE,@function
        .size           _ZN7cutlass13device_kernelIN5flash19enable_sm80_to_sm89INS1_16FlashAttnFwdSm80INS1_25CollectiveMainloopFwdSm80ILi8ELi1ELb1EN4cute5tupleIJNS5_1CILi128EEENS7_ILi64EEENS7_ILi256EEEEEELi256ENS_6half_tEfNS_4arch4Sm80ELb0ELb0ELb1ELb0ELb1ELb0ELb1ELb1EEENS1_21CollectiveEpilogueFwdINS6_IJS8_SA_S9_EEENS6_IJNS7_ILi1EEESI_SI_EEESC_SE_Li256ELb0ELb1ELb1ELb0EEENS1_19SingleTileSchedulerILb0ELb1ELb1ELi128EEEEEEEEEvNT_6ParamsE,(.L_x_36 - _ZN7cutlass13device_kernelIN5flash19enable_sm80_to_sm89INS1_16FlashAttnFwdSm80INS1_25CollectiveMainloopFwdSm80ILi8ELi1ELb1EN4cute5tupleIJNS5_1CILi128EEENS7_ILi64EEENS7_ILi256EEEEEELi256ENS_6half_tEfNS_4arch4Sm80ELb0ELb0ELb1ELb0ELb1ELb0ELb1ELb1EEENS1_21CollectiveEpilogueFwdINS6_IJS8_SA_S9_EEENS6_IJNS7_ILi1EEESI_SI_EEESC_SE_Li256ELb0ELb1ELb1ELb0EEENS1_19SingleTileSchedulerILb0ELb1ELb1ELi128EEEEEEEEEvNT_6ParamsE)
        .other          _ZN7cutlass13device_kernelIN5flash19enable_sm80_to_sm89INS1_16FlashAttnFwdSm80INS1_25CollectiveMainloopFwdSm80ILi8ELi1ELb1EN4cute5tupleIJNS5_1CILi128EEENS7_ILi64EEENS7_ILi256EEEEEELi256ENS_6half_tEfNS_4arch4Sm80ELb0ELb0ELb1ELb0ELb1ELb0ELb1ELb1EEENS1_21CollectiveEpilogueFwdINS6_IJS8_SA_S9_EEENS6_IJNS7_ILi1EEESI_SI_EEESC_SE_Li256ELb0ELb1ELb1ELb0EEENS1_19SingleTileSchedulerILb0ELb1ELb1ELi128EEEEEEEEEvNT_6ParamsE,@"STO_CUDA_ENTRY STV_DEFAULT"
_ZN7cutlass13device_kernelIN5flash19enable_sm80_to_sm89INS1_16FlashAttnFwdSm80INS1_25CollectiveMainloopFwdSm80ILi8ELi1ELb1EN4cute5tupleIJNS5_1CILi128EEENS7_ILi64EEENS7_ILi256EEEEEELi256ENS_6half_tEfNS_4arch4Sm80ELb0ELb0ELb1ELb0ELb1ELb0ELb1ELb1EEENS1_21CollectiveEpilogueFwdINS6_IJS8_SA_S9_EEENS6_IJNS7_ILi1EEESI_SI_EEESC_SE_Li256ELb0ELb1ELb1ELb0EEENS1_19SingleTileSchedulerILb0ELb1ELb1ELi128EEEEEEEEEvNT_6ParamsE:
[----:B------:R-:W-:Y:S01]  /*0000*/  LDC R1, c[0x0][0x28] ;  /* 0x00000a00ff017b82 */ /* 0x000fe20000000800 */
[----:B------:R-:W-:Y:S05]  /*0010*/  EXIT ;  /* 0x000000000000794d */ /* 0x000fea0003800000 */
.L_x_0:
[----:B------:R-:W-:-:S00]  /*0020*/  BRA `(.L_x_0) ;  /* 0xfffffffc00fc7947 */ /* 0x000fc0000383ffff */
[----:B------:R-:W-:-:S00]  /*0030*/  NOP ;  /* 0x0000000000007918 */ /* 0x000fc00000000000 */
        /* <DEDUP_REMOVED lines=12> */
.L_x_36:


//--------------------- .text._ZN7cutlass13device_kernelIN5flash19enable_sm80_to_sm89INS1_16FlashAttnFwdSm80INS1_25CollectiveMainloopFwdSm80ILi8ELi1ELb1EN4cute5tupleIJNS5_1CILi128EEENS7_ILi48EEENS7_ILi256EEEEEELi256ENS_6half_tEfNS_4arch4Sm80ELb0ELb0ELb1ELb1ELb1ELb0ELb1ELb1EEENS1_21CollectiveEpilogueFwdINS6_IJS8_SA_S9_EEENS6_IJNS7_ILi1EEESI_SI_EEESC_SE_Li256ELb1ELb1ELb1ELb0EEENS1_36VarlenDynamicPersistentTileSchedulerILi128ELi48ELi256ELi256ELb1ELb1ELb0ELb0ELb1ELb1EEEEEEEEEvNT_6ParamsE --------------------------
	.section	.text._ZN7cutlass13device_kernelIN5flash19enable_sm80_to_sm89INS1_16FlashAttnFwdSm80INS1_25CollectiveMainloopFwdSm80ILi8ELi1ELb1EN4cute5tupleIJNS5_1CILi128EEENS7_ILi48EEENS7_ILi256EEEEEELi256ENS_6half_tEfNS_4arch4Sm80ELb0ELb0ELb1ELb1ELb1ELb0ELb1ELb1EEENS1_21CollectiveEpilogueFwdINS6_IJS8_SA_S9_EEENS6_IJNS7_ILi1EEESI_SI_EEESC_SE_Li256ELb1ELb1ELb1ELb0EEENS1_36VarlenDynamicPersistentTileSchedulerILi128ELi48ELi256ELi256ELb1ELb1ELb0ELb0ELb1ELb1EEEEEEEEEvNT_6ParamsE,"ax",@progbits
	.align	128
.text._ZN7cutlass13device_kernelIN5flash19enable_sm80_to_sm89INS1_16FlashAttnFwdSm80INS1_25CollectiveMainloopFwdSm80ILi8ELi1ELb1EN4cute5tupleIJNS5_1CILi128EEENS7_ILi48EEENS7_ILi256EEEEEELi256ENS_6half_tEfNS_4arch4Sm80ELb0ELb0ELb1ELb1ELb1ELb0ELb1ELb1EEENS1_21CollectiveEpilogueFwdINS6_IJS8_SA_S9_EEENS6_IJNS7_ILi1EEESI_SI_EEESC_SE_Li256ELb1ELb1ELb1ELb0EEENS1_36VarlenDynamicPersistentTileSchedulerILi128ELi48ELi256ELi256ELb1ELb1ELb0ELb0ELb1ELb1EEEEEEEEEvNT_6ParamsE:
        .type           _ZN7cutlass13device_kernelIN5flash19enable_sm80_to_sm89INS1_16FlashAttnFwdSm80INS1_25CollectiveMainloopFwdSm80ILi8ELi1ELb1EN4cute5tupleIJNS5_1CILi128EEENS7_ILi48EEENS7_ILi256EEEEEELi256ENS_6half_tEfNS_4arch4Sm80ELb0ELb0ELb1ELb1ELb1ELb0ELb1ELb1EEENS1_21CollectiveEpilogueFwdINS6_IJS8_SA_S9_EEENS6_IJNS7_ILi1EEESI_SI_EEESC_SE_Li256ELb1ELb1ELb1ELb0EEENS1_36VarlenDynamicPersistentTileSchedulerILi128ELi48ELi256ELi256ELb1ELb1ELb0ELb0ELb1ELb1EEEEEEEEEvNT_6ParamsE,@function
        .size           _ZN7cutlass13device_kernelIN5flash19enable_sm80_to_sm89INS1_16FlashAttnFwdSm80INS1_25CollectiveMainloopFwdSm80ILi8ELi1ELb1EN4cute5tupleIJNS5_1CILi128EEENS7_ILi48EEENS7_ILi256EEEEEELi256ENS_6half_tEfNS_4arch4Sm80ELb0ELb0ELb1ELb1ELb1ELb0ELb1ELb1EEENS1_21CollectiveEpilogueFwdINS6_IJS8_SA_S9_EEENS6_IJNS7_ILi1EEESI_SI_EEESC_SE_Li256ELb1ELb1ELb1ELb0EEENS1_36VarlenDynamicPersistentTileSchedulerILi128ELi48ELi256ELi256ELb1ELb1ELb0ELb0ELb1ELb1EEEEEEEEEvNT_6ParamsE,(.L_x_37 - _ZN7cutlass13device_kernelIN5flash19enable_sm80_to_sm89INS1_16FlashAttnFwdSm80INS1_25CollectiveMainloopFwdSm80ILi8ELi1ELb1EN4cute5tupleIJNS5_1CILi128EEENS7_ILi48EEENS7_ILi256EEEEEELi256ENS_6half_tEfNS_4arch4Sm80ELb0ELb0ELb1ELb1ELb1ELb0ELb1ELb1EEENS1_21CollectiveEpilogueFwdINS6_IJS8_SA_S9_EEENS6_IJNS7_ILi1EEESI_SI_EEESC_SE_Li256ELb1ELb1ELb1ELb0EEENS1_36VarlenDynamicPersistentTileSchedulerILi128ELi48ELi256ELi256ELb1ELb1ELb0ELb0ELb1ELb1EEEEEEEEEvNT_6ParamsE)
        .other          _ZN7cutlass13device_kernelIN5flash19enable_sm80_to_sm89INS1_16FlashAttnFwdSm80INS1_25CollectiveMainloopFwdSm80ILi8ELi1ELb1EN4cute5tupleIJNS5_1CILi128EEENS7_ILi48EEENS7_ILi256EEEEEELi256ENS_6half_tEfNS_4arch4Sm80ELb0ELb0ELb1ELb1ELb1ELb0ELb1ELb1EEENS1_21CollectiveEpilogueFwdINS6_IJS8_SA_S9_EEENS6_IJNS7_ILi1EEESI_SI_EEESC_SE_Li256ELb1ELb1ELb1ELb0EEENS1_36VarlenDynamicPersistentTileSchedulerILi128ELi48ELi256ELi256ELb1ELb1ELb0ELb0ELb1ELb1EEEEEEEEEvNT_6ParamsE,@"STO_CUDA_ENTRY STV_DEFAULT"
_ZN7cutlass13device_kernelIN5flash19enable_sm80_to_sm89INS1_16FlashAttnFwdSm80INS1_25CollectiveMainloopFwdSm80ILi8ELi1ELb1EN4cute5tupleIJNS5_1CILi128EEENS7_ILi48EEENS7_ILi256EEEEEELi256ENS_6half_tEfNS_4arch4Sm80ELb0ELb0ELb1ELb1ELb1ELb0ELb1ELb1EEENS1_21CollectiveEpilogueFwdINS6_IJS8_SA_S9_EEENS6_IJNS7_ILi1EEESI_SI_EEESC_SE_Li256ELb1ELb1ELb1ELb0EEENS1_36VarlenDynamicPersistentTileSchedulerILi128ELi48ELi256ELi256ELb1ELb1ELb0ELb0ELb1ELb1EEEEEEEEEvNT_6ParamsE:
[----:B------:R-:W-:Y:S01]  /*0000*/  LDC R1, c[0x0][0x28] ;  /* 0x00000a00ff017b82 */ /* 0x000fe20000000800 */
[----:B------:R-:W-:Y:S05]  /*0010*/  EXIT ;  /* 0x000000000000794d */ /* 0x000fea0003800000 */
.L_x_1:
        /* <DEDUP_REMOVED lines=14> */
.L_x_37:


//--------------------- .text._ZN7cutlass13device_kernelIN5flash19enable_sm80_to_sm89INS1_16FlashAttnFwdSm80INS1_25CollectiveMainloopFwdSm80ILi8ELi1ELb0EN4cute5tupleIJNS5_1CILi128EEENS7_ILi32EEENS7_ILi256EEEEEELi256ENS_6half_tEfNS_4arch4Sm80ELb0ELb0ELb1ELb1ELb1ELb1ELb1ELb1EEENS1_21CollectiveEpilogueFwdINS6_IJS8_SA_S9_EEENS6_IJNS7_ILi1EEESI_SI_EEESC_SE_Li256ELb1ELb1ELb1ELb0EEENS1_36VarlenDynamicPersistentTileSchedulerILi128ELi32ELi256ELi256ELb1ELb1ELb0ELb0ELb1ELb1EEEEEEEEEvNT_6ParamsE --------------------------
	.section	.text._ZN7cutlass13device_kernelIN5flash19enable_sm80_to_sm89INS1_16FlashAttnFwdSm80INS1_25CollectiveMainloopFwdSm80ILi8ELi1ELb0EN4cute5tupleIJNS5_1CILi128EEENS7_ILi32EEENS7_ILi256EEEEEELi256ENS_6half_tEfNS_4arch4Sm80ELb0ELb0ELb1ELb1ELb1ELb1ELb1ELb1EEENS1_21CollectiveEpilogueFwdINS6_IJS8_SA_S9_EEENS6_IJNS7_ILi1EEESI_SI_EEESC_SE_Li256ELb1ELb1ELb1ELb0EEENS1_36VarlenDynamicPersistentTileSchedulerILi128ELi32ELi256ELi256ELb1ELb1ELb0ELb0ELb1ELb1EEEEEEEEEvNT_6ParamsE,"ax",@progbits
	.align	128
.text._ZN7cutlass13device_kernelIN5flash19enable_sm80_to_sm89INS1_16FlashAttnFwdSm80INS1_25CollectiveMainloopFwdSm80ILi8ELi1ELb0EN4cute5tupleIJNS5_1CILi128EEENS7_ILi32EEENS7_ILi256EEEEEELi256ENS_6half_tEfNS_4arch4Sm80ELb0ELb0ELb1ELb1ELb1ELb1ELb1ELb1EEENS1_21CollectiveEpilogueFwdINS6_IJS8_SA_S9_EEENS6_IJNS7_ILi1EEESI_SI_EEESC_SE_Li256ELb1ELb1ELb1ELb0EEENS1_36VarlenDynamicPersistentTileSchedulerILi128ELi32ELi256ELi256ELb1ELb1ELb0ELb0ELb1ELb1EEEEEEEEEvNT_6ParamsE:
        .type           _ZN7cutlass13device_kernelIN5flash19enable_sm80_to_sm89INS1_16FlashAttnFwdSm80INS1_25CollectiveMainloopFwdSm80ILi8ELi1ELb0EN4cute5tupleIJNS5_1CILi128EEENS7_ILi32EEENS7_ILi256EEEEEELi256ENS_6half_tEfNS_4arch4Sm80ELb0ELb0ELb1ELb1ELb1ELb1ELb1ELb1EEENS1_21CollectiveEpilogueFwdINS6_IJS8_SA_S9_EEENS6_IJNS7_ILi1EEESI_SI_EEESC_SE_Li256ELb1ELb1ELb1ELb0EEENS1_36VarlenDynamicPersistentTileSchedulerILi128ELi32ELi256ELi256ELb1ELb1ELb0ELb0ELb1ELb1EEEEEEEEEvNT_6ParamsE,@function
        .size           _ZN7cutlass13device_kernelIN5flash19enable_sm80_to_sm89INS1_16FlashAttnFwdSm80INS1_25CollectiveMainloopFwdSm80ILi8ELi1ELb0EN4cute5tupleIJNS5_1CILi128EEENS7_ILi32EEENS7_ILi256EEEEEELi256ENS_6half_tEfNS_4arch4Sm80ELb0ELb0ELb1ELb1ELb1ELb1ELb1ELb1EEENS1_21CollectiveEpilogueFwdINS6_IJS8_SA_S9_EEENS6_IJNS7_ILi1EEESI_SI_EEESC_SE_Li256ELb1ELb1ELb1ELb0EEENS1_36VarlenDynamicPersistentTileSchedulerILi128ELi32ELi256ELi256ELb1ELb1ELb0ELb0ELb1ELb1EEEEEEEEEvNT_6ParamsE,(.L_x_38 - _ZN7cutlass13device_kernelIN5flash19enable_sm80_to_sm89INS1_16FlashAttnFwdSm80INS1_25CollectiveMainloopFwdSm80ILi8ELi1ELb0EN4cute5tupleIJNS5_1CILi128EEENS7_ILi32EEENS7_ILi256EEEEEELi256ENS_6half_tEfNS_4arch4Sm80ELb0ELb0ELb1ELb1ELb1ELb1ELb1ELb1EEENS1_21CollectiveEpilogueFwdINS6_IJS8_SA_S9_EEENS6_IJNS7_ILi1EEESI_SI_EEESC_SE_Li256ELb1ELb1ELb1ELb0EEENS1_36VarlenDynamicPersistentTileSchedulerILi128ELi32ELi256ELi256ELb1ELb1ELb0ELb0ELb1ELb1EEEEEEEEEvNT_6ParamsE)
        .other          _ZN7cutlass13device_kernelIN5flash19enable_sm80_to_sm89INS1_16FlashAttnFwdSm80INS1_25CollectiveMainloopFwdSm80ILi8ELi1ELb0EN4cute5tupleIJNS5_1CILi128EEENS7_ILi32EEENS7_ILi256EEEEEELi256ENS_6half_tEfNS_4arch4Sm80ELb0ELb0ELb1ELb1ELb1ELb1ELb1ELb1EEENS1_21CollectiveEpilogueFwdINS6_IJS8_SA_S9_EEENS6_IJNS7_ILi1EEESI_SI_EEESC_SE_Li256ELb1ELb1ELb1ELb0EEENS1_36VarlenDynamicPersistentTileSchedulerILi128ELi32ELi256ELi256ELb1ELb1ELb0ELb0ELb1ELb1EEEEEEEEEvNT_6ParamsE,@"STO_CUDA_ENTRY STV_DEFAULT"
_ZN7cutlass13device_kernelIN5flash19enable_sm80_to_sm89INS1_16FlashAttnFwdSm80INS1_25CollectiveMainloopFwdSm80ILi8ELi1ELb0EN4cute5tupleIJNS5_1CILi128EEENS7_ILi32EEENS7_ILi256EEEEEELi256ENS_6half_tEfNS_4arch4Sm80ELb0ELb0ELb1ELb1ELb1ELb1ELb1ELb1EEENS1_21CollectiveEpilogueFwdINS6_IJS8_SA_S9_EEENS6_IJNS7_ILi1EEESI_SI_EEESC_SE_Li256ELb1ELb1ELb1ELb0EEENS1_36VarlenDynamicPersistentTileSchedulerILi128ELi32ELi256ELi256ELb1ELb1ELb0ELb0ELb1ELb1EEEEEEEEEvNT_6ParamsE:
[----:B------:R-:W-:Y:S01]  /*0000*/  LDC R1, c[0x0][0x28] ;  /* 0x00000a00ff017b82 */ /* 0x000fe20000000800 */
[----:B------:R-:W-:Y:S05]  /*0010*/  EXIT ;  /* 0x000000000000794d */ /* 0x000fea0003800000 */
.L_x_2:
        /* <DEDUP_REMOVED lines=14> */
.L_x_38:


//--------------------- .text._ZN7cutlass13device_kernelIN5flash19enable_sm80_to_sm89INS1_16FlashAttnFwdSm80INS1_25CollectiveMainloopFwdSm80ILi8ELi1ELb1EN4cute5tupleIJNS5_1CILi128EEENS7_ILi48EEENS7_ILi256EEEEEELi256ENS_6half_tEfNS_4arch4Sm80ELb0ELb1ELb1ELb0ELb1ELb0ELb1ELb1EEENS1_21CollectiveEpilogueFwdINS6_IJS8_SA_S9_EEENS6_IJNS7_ILi1EEESI_SI_EEESC_SE_Li256ELb0ELb1ELb1ELb0EEENS1_19SingleTileSchedulerILb0ELb1ELb1ELi128EEEEEEEEEvNT_6ParamsE --------------------------
	.section	.text._ZN7cutlass13device_kernelIN5flash19enable_sm80_to_sm89INS1_16FlashAttnFwdSm80INS1_25CollectiveMainloopFwdSm80ILi8ELi1ELb1EN4cute5tupleIJNS5_1CILi128EEENS7_ILi48EEENS7_ILi256EEEEEELi256ENS_6half_tEfNS_4arch4Sm80ELb0ELb1ELb1ELb0ELb1ELb0ELb1ELb1EEENS1_21CollectiveEpilogueFwdINS6_IJS8_SA_S9_EEENS6_IJNS7_ILi1EEESI_SI_EEESC_SE_Li256ELb0ELb1ELb1ELb0EEENS1_19SingleTileSchedulerILb0ELb1ELb1ELi128EEEEEEEEEvNT_6ParamsE,"ax",@progbits
	.align	128
.text._ZN7cutlass13device_kernelIN5flash19enable_sm80_to_sm89INS1_16FlashAttnFwdSm80INS1_25CollectiveMainloopFwdSm80ILi8ELi1ELb1EN4cute5tupleIJNS5_1CILi128EEENS7_ILi48EEENS7_ILi256EEEEEELi256ENS_6half_tEfNS_4arch4Sm80ELb0ELb1ELb1ELb0ELb1ELb0ELb1ELb1EEENS1_21CollectiveEpilogueFwdINS6_IJS8_SA_S9_EEENS6_IJNS7_ILi1EEESI_SI_EEESC_SE_Li256ELb0ELb1ELb1ELb0EEENS1_19SingleTileSchedulerILb0ELb1ELb1ELi128EEEEEEEEEvNT_6ParamsE:
        .type           _ZN7cutlass13device_kernelIN5flash19enable_sm80_to_sm89INS1_16FlashAttnFwdSm80INS1_25CollectiveMainloopFwdSm80ILi8ELi1ELb1EN4cute5tupleIJNS5_1CILi128EEENS7_ILi48EEENS7_ILi256EEEEEELi256ENS_6half_tEfNS_4arch4Sm80ELb0ELb1ELb1ELb0ELb1ELb0ELb1ELb1EEENS1_21CollectiveEpilogueFwdINS6_IJS8_SA_S9_EEENS6_IJNS7_ILi1EEESI_SI_EEESC_SE_Li256ELb0ELb1ELb1ELb0EEENS1_19SingleTileSchedulerILb0ELb1ELb1ELi128EEEEEEEEEvNT_6ParamsE,@function
        .size           _ZN7cutlass13device_kernelIN5flash19enable_sm80_to_sm89INS1_16FlashAttnFwdSm80INS1_25CollectiveMainloopFwdSm80ILi8ELi1ELb1EN4cute5tupleIJNS5_1CILi128EEENS7_ILi48EEENS7_ILi256EEEEEELi256ENS_6half_tEfNS_4arch4Sm80ELb0ELb1ELb1ELb0ELb1ELb0ELb1ELb1EEENS1_21CollectiveEpilogueFwdINS6_IJS8_SA_S9_EEENS6_IJNS7_ILi1EEESI_SI_EEESC_SE_Li256ELb0ELb1ELb1ELb0EEENS1_19SingleTileSchedulerILb0ELb1ELb1ELi128EEEEEEEEEvNT_6ParamsE,(.L_x_39 - _ZN7cutlass13device_kernelIN5flash19enable_sm80_to_sm89INS1_16FlashAttnFwdSm80INS1_25CollectiveMainloopFwdSm80ILi8ELi1ELb1EN4cute5tupleIJNS5_1CILi128EEENS7_ILi48EEENS7_ILi256EEEEEELi256ENS_6half_tEfNS_4arch4Sm80ELb0ELb1ELb1ELb0ELb1ELb0ELb1ELb1EEENS1_21CollectiveEpilogueFwdINS6_IJS8_SA_S9_EEENS6_IJNS7_ILi1EEESI_SI_EEESC_SE_Li256ELb0ELb1ELb1ELb0EEENS1_19SingleTileSchedulerILb0ELb1ELb1ELi128EEEEEEEEEvNT_6ParamsE)
        .other          _ZN7cutlass13device_kernelIN5flash19enable_sm80_to_sm89INS1_16FlashAttnFwdSm80INS1_25CollectiveMainloopFwdSm80ILi8ELi1ELb1EN4cute5tupleIJNS5_1CILi128EEENS7_ILi48EEENS7_ILi256EEEEEELi256ENS_6half_tEfNS_4arch4Sm80ELb0ELb1ELb1ELb0ELb1ELb0ELb1ELb1EEENS1_21CollectiveEpilogueFwdINS6_IJS8_SA_S9_EEENS6_IJNS7_ILi1EEESI_SI_EEESC_SE_Li256ELb0ELb1ELb1ELb0EEENS1_19SingleTileSchedulerILb0ELb1ELb1ELi128EEEEEEEEEvNT_6ParamsE,@"STO_CUDA_ENTRY STV_DEFAULT"
_ZN7cutlass13device_kernelIN5flash19enable_sm80_to_sm89INS1_16FlashAttnFwdSm80INS1_25CollectiveMainloopFwdSm80ILi8ELi1ELb1EN4cute5tupleIJNS5_1CILi128EEENS7_ILi48EEENS7_ILi256EEEEEELi256ENS_6half_tEfNS_4arch4Sm80ELb0ELb1ELb1ELb0ELb1ELb0ELb1ELb1EEENS1_21CollectiveEpilogueFwdINS6_IJS8_SA_S9_EEENS6_IJNS7_ILi1EEESI_SI_EEESC_SE_Li256ELb0ELb1ELb1ELb0EEENS1_19SingleTileSchedulerILb0ELb1ELb1ELi128EEEEEEEEEvNT_6ParamsE:
[----:B------:R-:W-:Y:S01]  /*0000*/  LDC R1, c[0x0][0x28] ;  /* 0x00000a00ff017b82 */ /* 0x000fe20000000800 */
[----:B------:R-:W-:Y:S05]  /*0010*/  EXIT ;  /* 0x000000000000794d */ /* 0x000fea0003800000 */
.L_x_3:
        /* <DEDUP_REMOVED lines=14> */
.L_x_39:


//--------------------- .text._ZN7cutlass13device_kernelIN5flash19enable_sm80_to_sm89INS1_16FlashAttnFwdSm80INS1_25CollectiveMainloopFwdSm80ILi8ELi1ELb1EN4cute5tupleIJNS5_1CILi128EEENS7_ILi48EEENS7_ILi256EEEEEELi256ENS_6half_tEfNS_4arch4Sm80ELb0ELb1ELb1ELb1ELb1ELb0ELb1ELb1EEENS1_21CollectiveEpilogueFwdINS6_IJS8_SA_S9_EEENS6_IJNS7_ILi1EEESI_SI_EEESC_SE_Li256ELb1ELb1ELb1ELb0EEENS1_36VarlenDynamicPersistentTileSchedulerILi128ELi48ELi256ELi256ELb1ELb1ELb0ELb1ELb0ELb1EEEEEEEEEvNT_6ParamsE --------------------------
	.section	.text._ZN7cutlass13device_kernelIN5flash19enable_sm80_to_sm89INS1_16FlashAttnFwdSm80INS1_25CollectiveMainloopFwdSm80ILi8ELi1ELb1EN4cute5tupleIJNS5_1CILi128EEENS7_ILi48EEENS7_ILi256EEEEEELi256ENS_6half_tEfNS_4arch4Sm80ELb0ELb1ELb1ELb1ELb1ELb0ELb1ELb1EEENS1_21CollectiveEpilogueFwdINS6_IJS8_SA_S9_EEENS6_IJNS7_ILi1EEESI_SI_EEESC_SE_Li256ELb1ELb1ELb1ELb0EEENS1_36VarlenDynamicPersistentTileSchedulerILi128ELi48ELi256ELi256ELb1ELb1ELb0ELb1ELb0ELb1EEEEEEEEEvNT_6ParamsE,"ax",@progbits
	.align	128
.text._ZN7cutlass13device_kernelIN5flash19enable_sm80_to_sm89INS1_16FlashAttnFwdSm80INS1_25CollectiveMainloopFwdSm80ILi8ELi1ELb1EN4cute5tupleIJNS5_1CILi128EEENS7_ILi48EEENS7_ILi256EEEEEELi256ENS_6half_tEfNS_4arch4Sm80ELb0ELb1ELb1ELb1ELb1ELb0ELb1ELb1EEENS1_21CollectiveEpilogueFwdINS6_IJS8_SA_S9_EEENS6_IJNS7_ILi1EEESI_SI_EEESC_SE_Li256ELb1ELb1ELb1ELb0EEENS1_36VarlenDynamicPersistentTileSchedulerILi128ELi48ELi256ELi256ELb1ELb1ELb0ELb1ELb0ELb1EEEEEEEEEvNT_6ParamsE:
        .type           _ZN7cutlass13device_kernelIN5flash19enable_sm80_to_sm89INS1_16FlashAttnFwdSm80INS1_25CollectiveMainloopFwdSm80ILi8ELi1ELb1EN4cute5tupleIJNS5_1CILi128EEENS7_ILi48EEENS7_ILi256EEEEEELi256ENS_6half_tEfNS_4arch4Sm80ELb0ELb1ELb1ELb1ELb1ELb0ELb1ELb1EEENS1_21CollectiveEpilogueFwdINS6_IJS8_SA_S9_EEENS6_IJNS7_ILi1EEESI_SI_EEESC_SE_Li256ELb1ELb1ELb1ELb0EEENS1_36VarlenDynamicPersistentTileSchedulerILi128ELi48ELi256ELi256ELb1ELb1ELb0ELb1ELb0ELb1EEEEEEEEEvNT_6ParamsE,@function
        .size           _ZN7cutlass13device_kernelIN5flash19enable_sm80_to_sm89INS1_16FlashAttnFwdSm80INS1_25CollectiveMainloopFwdSm80ILi8ELi1ELb1EN4cute5tupleIJNS5_1CILi128EEENS7_ILi48EEENS7_ILi256EEEEEELi256ENS_6half_tEfNS_4arch4Sm80ELb0ELb1ELb1ELb1ELb1ELb0ELb1ELb1EEENS1_21CollectiveEpilogueFwdINS6_IJS8_SA_S9_EEENS6_IJNS7_ILi1EEESI_SI_EEESC_SE_Li256ELb1ELb1ELb1ELb0EEENS1_36VarlenDynamicPersistentTileSchedulerILi128ELi48ELi256ELi256ELb1ELb1ELb0ELb1ELb0ELb1EEEEEEEEEvNT_6ParamsE,(.L_x_40 - _ZN7cutlass13device_kernelIN5flash19enable_sm80_to_sm89INS1_16FlashAttnFwdSm80INS1_25CollectiveMainloopFwdSm80ILi8ELi1ELb1EN4cute5tupleIJNS5_1CILi128EEENS7_ILi48EEENS7_ILi256EEEEEELi256ENS_6half_tEfNS_4arch4Sm80ELb0ELb1ELb1ELb1ELb1ELb0ELb1ELb1EEENS1_21CollectiveEpilogueFwdINS6_IJS8_SA_S9_EEENS6_IJNS7_ILi1EEESI_SI_EEESC_SE_Li256ELb1ELb1ELb1ELb0EEENS1_36VarlenDynamicPersistentTileSchedulerILi128ELi48ELi256ELi256ELb1ELb1ELb0ELb1ELb0ELb1EEEEEEEEEvNT_6ParamsE)
        .other          _ZN7cutlass13device_kernelIN5flash19enable_sm80_to_sm89INS1_16FlashAttnFwdSm80INS1_25CollectiveMainloopFwdSm80ILi8ELi1ELb1EN4cute5tupleIJNS5_1CILi128EEENS7_ILi48EEENS7_ILi256EEEEEELi256ENS_6half_tEfNS_4arch4Sm80ELb0ELb1ELb1ELb1ELb1ELb0ELb1ELb1EEENS1_21CollectiveEpilogueFwdINS6_IJS8_SA_S9_EEENS6_IJNS7_ILi1EEESI_SI_EEESC_SE_Li256ELb1ELb1ELb1ELb0EEENS1_36VarlenDynamicPersistentTileSchedulerILi128ELi48ELi256ELi256ELb1ELb1ELb0ELb1ELb0ELb1EEEEEEEEEvNT_6ParamsE,@"STO_CUDA_ENTRY STV_DEFAULT"
_ZN7cutlass13device_kernelIN5flash19enable_sm80_to_sm89INS1_16FlashAttnFwdSm80INS1_25CollectiveMainloopFwdSm80ILi8ELi1ELb1EN4cute5tupleIJNS5_1CILi128EEENS7_ILi48EEENS7_ILi256EEEEEELi256ENS_6half_tEfNS_4arch4Sm80ELb0ELb1ELb1ELb1ELb1ELb0ELb1ELb1EEENS1_21CollectiveEpilogueFwdINS6_IJS8_SA_S9_EEENS6_IJNS7_ILi1EEESI_SI_EEESC_SE_Li256ELb1ELb1ELb1ELb0EEENS1_36VarlenDynamicPersistentTileSchedulerILi128ELi48ELi256ELi256ELb1ELb1ELb0ELb1ELb0ELb1EEEEEEEEEvNT_6ParamsE:
[----:B------:R-:W-:Y:S01]  /*0000*/  LDC R1, c[0x0][0x28] ;  /* 0x00000a00ff017b82 */ /* 0x000fe20000000800 */
[----:B------:R-:W-:Y:S05]  /*0010*/  EXIT ;  /* 0x000000000000794d */ /* 0x000fea0003800000 */
.L_x_4:
        /* <DEDUP_REMOVED lines=14> */
.L_x_40:


//--------------------- .text._ZN7cutlass13device_kernelIN5flash19enable_sm80_to_sm89INS1_16FlashAttnFwdSm80INS1_25CollectiveMainloopFwdSm80ILi8ELi1ELb0EN4cute5tupleIJNS5_1CILi128EEENS7_ILi32EEENS7_ILi256EEEEEELi256ENS_6half_tEfNS_4arch4Sm80ELb0ELb1ELb1ELb1ELb1ELb1ELb1ELb1EEENS1_21CollectiveEpilogueFwdINS6_IJS8_SA_S9_EEENS6_IJNS7_ILi1EEESI_SI_EEESC_SE_Li256ELb1ELb1ELb1ELb0EEENS1_36VarlenDynamicPersistentTileSchedulerILi128ELi32ELi256ELi256ELb1ELb1ELb0ELb1ELb0ELb1EEEEEEEEEvNT_6ParamsE --------------------------
	.section	.text._ZN7cutlass13device_kernelIN5flash19enable_sm80_to_sm89INS1_16FlashAttnFwdSm80INS1_25CollectiveMainloopFwdSm80ILi8ELi1ELb0EN4cute5tupleIJNS5_1CILi128EEENS7_ILi32EEENS7_ILi256EEEEEELi256ENS_6half_tEfNS_4arch4Sm80ELb0ELb1ELb1ELb1ELb1ELb1ELb1ELb1EEENS1_21CollectiveEpilogueFwdINS6_IJS8_SA_S9_EEENS6_IJNS7_ILi1EEESI_SI_EEESC_SE_Li256ELb1ELb1ELb1ELb0EEENS1_36VarlenDynamicPersistentTileSchedulerILi128ELi32ELi256ELi256ELb1ELb1ELb0ELb1ELb0ELb1EEEEEEEEEvNT_6ParamsE,"ax",@progbits
	.align	128
.text._ZN7cutlass13device_kernelIN5flash19enable_sm80_to_sm89INS1_16FlashAttnFwdSm80INS1_25CollectiveMainloopFwdSm80ILi8ELi1ELb0EN4cute5tupleIJNS5_1CILi128EEENS7_ILi32EEENS7_ILi256EEEEEELi256ENS_6half_tEfNS_4arch4Sm80ELb0ELb1ELb1ELb1ELb1ELb1ELb1ELb1EEENS1_21CollectiveEpilogueFwdINS6_IJS8_SA_S9_EEENS6_IJNS7_ILi1EEESI_SI_EEESC_SE_Li256ELb1ELb1ELb1ELb0EEENS1_36VarlenDynamicPersistentTileSchedulerILi128ELi32ELi256ELi256ELb1ELb1ELb0ELb1ELb0ELb1EEEEEEEEEvNT_6ParamsE:
        .type           _ZN7cutlass13device_kernelIN5flash19enable_sm80_to_sm89INS1_16FlashAttnFwdSm80INS1_25CollectiveMainloopFwdSm80ILi8ELi1ELb0EN4cute5tupleIJNS5_1CILi128EEENS7_ILi32EEENS7_ILi256EEEEEELi256ENS_6half_tEfNS_4arch4Sm80ELb0ELb1ELb1ELb1ELb1ELb1ELb1ELb1EEENS1_21CollectiveEpilogueFwdINS6_IJS8_SA_S9_EEENS6_IJNS7_ILi1EEESI_SI_EEESC_SE_Li256ELb1ELb1ELb1ELb0EEENS1_36VarlenDynamicPersistentTileSchedulerILi128ELi32ELi256ELi256ELb1ELb1ELb0ELb1ELb0ELb1EEEEEEEEEvNT_6ParamsE,@function
        .size           _ZN7cutlass13device_kernelIN5flash19enable_sm80_to_sm89INS1_16FlashAttnFwdSm80INS1_25CollectiveMainloopFwdSm80ILi8ELi1ELb0EN4cute5tupleIJNS5_1CILi128EEENS7_ILi32EEENS7_ILi256EEEEEELi256ENS_6half_tEfNS_4arch4Sm80ELb0ELb1ELb1ELb1ELb1ELb1ELb1ELb1EEENS1_21CollectiveEpilogueFwdINS6_IJS8_SA_S9_EEENS6_IJNS7_ILi1EEESI_SI_EEESC_SE_Li256ELb1ELb1ELb1ELb0EEENS1_36VarlenDynamicPersistentTileSchedulerILi128ELi32ELi256ELi256ELb1ELb1ELb0ELb1ELb0ELb1EEEEEEEEEvNT_6ParamsE,(.L_x_41 - _ZN7cutlass13device_kernelIN5flash19enable_sm80_to_sm89INS1_16FlashAttnFwdSm80INS1_25CollectiveMainloopFwdSm80ILi8ELi1ELb0EN4cute5tupleIJNS5_1CILi128EEENS7_ILi32EEENS7_ILi256EEEEEELi256ENS_6half_tEfNS_4arch4Sm80ELb0ELb1ELb1ELb1ELb1ELb1ELb1ELb1EEENS1_21CollectiveEpilogueFwdINS6_IJS8_SA_S9_EEENS6_IJNS7_ILi1EEESI_SI_EEESC_SE_Li256ELb1ELb1ELb1ELb0EEENS1_36VarlenDynamicPersistentTileSchedulerILi128ELi32ELi256ELi256ELb1ELb1ELb0ELb1ELb0ELb1EEEEEEEEEvNT_6ParamsE)
        .other          _ZN7cutlass13device_kernelIN5flash19enable_sm80_to_sm89INS1_16FlashAttnFwdSm80INS1_25CollectiveMainloopFwdSm80ILi8ELi1ELb0EN4cute5tupleIJNS5_1CILi128EEENS7_ILi32EEENS7_ILi256EEEEEELi256ENS_6half_tEfNS_4arch4Sm80ELb0ELb1ELb1ELb1ELb1ELb1ELb1ELb1EEENS1_21CollectiveEpilogueFwdINS6_IJS8_SA_S9_EEENS6_IJNS7_ILi1EEESI_SI_EEESC_SE_Li256ELb1ELb1ELb1ELb0EEENS1_36VarlenDynamicPersistentTileSchedulerILi128ELi32ELi256ELi256ELb1ELb1ELb0ELb1ELb0ELb1EEEEEEEEEvNT_6ParamsE,@"STO_CUDA_ENTRY STV_DEFAULT"
_ZN7cutlass13device_kernelIN5flash19enable_sm80_to_sm89INS1_16FlashAttnFwdSm80INS1_25CollectiveMainloopFwdSm80ILi8ELi1ELb0EN4cute5tupleIJNS5_1CILi128EEENS7_ILi32EEENS7_ILi256EEEEEELi256ENS_6half_tEfNS_4arch4Sm80ELb0ELb1ELb1ELb1ELb1ELb1ELb1ELb1EEENS1_21CollectiveEpilogueFwdINS6_IJS8_SA_S9_EEENS6_IJNS7_ILi1EEESI_SI_EEESC_SE_Li256ELb1ELb1ELb1ELb0EEENS1_36VarlenDynamicPersistentTileSchedulerILi128ELi32ELi256ELi256ELb1ELb1ELb0ELb1ELb0ELb1EEEEEEEEEvNT_6ParamsE:
[----:B------:R-:W-:Y:S01]  /*0000*/  LDC R1, c[0x0][0x28] ;  /* 0x00000a00ff017b82 */ /* 0x000fe20000000800 */
[----:B------:R-:W-:Y:S05]  /*0010*/  EXIT ;  /* 0x000000000000794d */ /* 0x000fea0003800000 */
.L_x_5:
        /* <DEDUP_REMOVED lines=14> */
.L_x_41:


//--------------------- .text._ZN7cutlass13device_kernelIN5flash19enable_sm80_to_sm89INS1_16FlashAttnFwdSm80INS1_25CollectiveMainloopFwdSm80ILi8ELi1ELb1EN4cute5tupleIJNS5_1CILi128EEENS7_ILi64EEENS7_ILi256EEEEEELi256ENS_6half_tEfNS_4arch4Sm80ELb1ELb0ELb1ELb0ELb1ELb0ELb1ELb1EEENS1_21CollectiveEpilogueFwdINS6_IJS8_SA_S9_EEENS6_IJNS7_ILi1EEESI_SI_EEESC_SE_Li256ELb0ELb1ELb1ELb0EEENS1_30DynamicPersistentTileSchedulerILi256ELi256ELb1ELb1ELb0EEEEEEEEEvNT_6ParamsE --------------------------
	.section	.text._ZN7cutlass13device_kernelIN5flash19enable_sm80_to_sm89INS1_16FlashAttnFwdSm80INS1_25CollectiveMainloopFwdSm80ILi8ELi1ELb1EN4cute5tupleIJNS5_1CILi128EEENS7_ILi64EEENS7_ILi256EEEEEELi256ENS_6half_tEfNS_4arch4Sm80ELb1ELb0ELb1ELb0ELb1ELb0ELb1ELb1EEENS1_21CollectiveEpilogueFwdINS6_IJS8_SA_S9_EEENS6_IJNS7_ILi1EEESI_SI_EEESC_SE_Li256ELb0ELb1ELb1ELb0EEENS1_30DynamicPersistentTileSchedulerILi256ELi256ELb1ELb1ELb0EEEEEEEEEvNT_6ParamsE,"ax",@progbits
	.align	128
.text._ZN7cutlass13device_kernelIN5flash19enable_sm80_to_sm89INS1_16FlashAttnFwdSm80INS1_25CollectiveMainloopFwdSm80ILi8ELi1ELb1EN4cute5tupleIJNS5_1CILi128EEENS7_ILi64EEENS7_ILi256EEEEEELi256ENS_6half_tEfNS_4arch4Sm80ELb1ELb0ELb1ELb0ELb1ELb0ELb1ELb1EEENS1_21CollectiveEpilogueFwdINS6_IJS8_SA_S9_EEENS6_IJNS7_ILi1EEESI_SI_EEESC_SE_Li256ELb0ELb1ELb1ELb0EEENS1_30DynamicPersistentTileSchedulerILi256ELi256ELb1ELb1ELb0EEEEEEEEEvNT_6ParamsE:
        .type           _ZN7cutlass13device_kernelIN5flash19enable_sm80_to_sm89INS1_16FlashAttnFwdSm80INS1_25CollectiveMainloopFwdSm80ILi8ELi1ELb1EN4cute5tupleIJNS5_1CILi128EEENS7_ILi64EEENS7_ILi256EEEEEELi256ENS_6half_tEfNS_4arch4Sm80ELb1ELb0ELb1ELb0ELb1ELb0ELb1ELb1EEENS1_21CollectiveEpilogueFwdINS6_IJS8_SA_S9_EEENS6_IJNS7_ILi1EEESI_SI_EEESC_SE_Li256ELb0ELb1ELb1ELb0EEENS1_30DynamicPersistentTileSchedulerILi256ELi256ELb1ELb1ELb0EEEEEEEEEvNT_6ParamsE,@function
        .size           _ZN7cutlass13device_kernelIN5flash19enable_sm80_to_sm89INS1_16FlashAttnFwdSm80INS1_25CollectiveMainloopFwdSm80ILi8ELi1ELb1EN4cute5tupleIJNS5_1CILi128EEENS7_ILi64EEENS7_ILi256EEEEEELi256ENS_6half_tEfNS_4arch4Sm80ELb1ELb0ELb1ELb0ELb1ELb0ELb1ELb1EEENS1_21CollectiveEpilogueFwdINS6_IJS8_SA_S9_EEENS6_IJNS7_ILi1EEESI_SI_EEESC_SE_Li256ELb0ELb1ELb1ELb0EEENS1_30DynamicPersistentTileSchedulerILi256ELi256ELb1ELb1ELb0EEEEEEEEEvNT_6ParamsE,(.L_x_42 - _ZN7cutlass13device_kernelIN5flash19enable_sm80_to_sm89INS1_16FlashAttnFwdSm80INS1_25CollectiveMainloopFwdSm80ILi8ELi1ELb1EN4cute5tupleIJNS5_1CILi128EEENS7_ILi64EEENS7_ILi256EEEEEELi256ENS_6half_tEfNS_4arch4Sm80ELb1ELb0ELb1ELb0ELb1ELb0ELb1ELb1EEENS1_21CollectiveEpilogueFwdINS6_IJS8_SA_S9_EEENS6_IJNS7_ILi1EEESI_SI_EEESC_SE_Li256ELb0ELb1ELb1ELb0EEENS1_30DynamicPersistentTileSchedulerILi256ELi256ELb1ELb1ELb0EEEEEEEEEvNT_6ParamsE)
        .other          _ZN7cutlass13device_kernelIN5flash19enable_sm80_to_sm89INS1_16FlashAttnFwdSm80INS1_25CollectiveMainloopFwdSm80ILi8ELi1ELb1EN4cute5tupleIJNS5_1CILi128EEENS7_ILi64EEENS7_ILi256EEEEEELi256ENS_6half_tEfNS_4arch4Sm80ELb1ELb0ELb1ELb0ELb1ELb0ELb1ELb1EEENS1_21CollectiveEpilogueFwdINS6_IJS8_SA_S9_EEENS6_IJNS7_ILi1EEESI_SI_EEESC_SE_Li256ELb0ELb1ELb1ELb0EEENS1_30DynamicPersistentTileSchedulerILi256ELi256ELb1ELb1ELb0EEEEEEEEEvNT_6ParamsE,@"STO_CUDA_ENTRY STV_DEFAULT"
_ZN7cutlass13device_kernelIN5flash19enable_sm80_to_sm89INS1_16FlashAttnFwdSm80INS1_25CollectiveMainloopFwdSm80ILi8ELi1ELb1EN4cute5tupleIJNS5_1CILi128EEENS7_ILi64EEENS7_ILi256EEEEEELi256ENS_6half_tEfNS_4arch4Sm80ELb1ELb0ELb1ELb0ELb1ELb0ELb1ELb1EEENS1_21CollectiveEpilogueFwdINS6_IJS8_SA_S9_EEENS6_IJNS7_ILi1EEESI_SI_EEESC_SE_Li256ELb0ELb1ELb1ELb0EEENS1_30DynamicPersistentTileSchedulerILi256ELi256ELb1ELb1ELb0EEEEEEEEEvNT_6ParamsE:
[----:B------:R-:W-:Y:S01]  /*0000*/  LDC R1, c[0x0][0x28] ;  /* 0x00000a00ff017b82 */ /* 0x000fe20000000800 */
[----:B------:R-:W-:Y:S05]  /*0010*/  EXIT ;  /* 0x000000000000794d */ /* 0x000fea0003800000 */
.L_x_6:
        /* <DEDUP_REMOVED lines=14> */
.L_x_42:


//--------------------- .text._ZN7cutlass13device_kernelIN5flash19enable_sm80_to_sm89INS1_16FlashAttnFwdSm80INS1_25CollectiveMainloopFwdSm80ILi8ELi1ELb1EN4cute5tupleIJNS5_1CILi128EEENS7_ILi48EEENS7_ILi256EEEEEELi256ENS_6half_tEfNS_4arch4Sm80ELb1ELb0ELb1ELb1ELb1ELb0ELb1ELb1EEENS1_21CollectiveEpilogueFwdINS6_IJS8_SA_S9_EEENS6_IJNS7_ILi1EEESI_SI_EEESC_SE_Li256ELb1ELb1ELb1ELb0EEENS1_36VarlenDynamicPersistentTileSchedulerILi128ELi48ELi256ELi256ELb1ELb1ELb0ELb1ELb1ELb1EEEEEEEEEvNT_6ParamsE --------------------------
	.section	.text._ZN7cutlass13device_kernelIN5flash19enable_sm80_to_sm89INS1_16FlashAttnFwdSm80INS1_25CollectiveMainloopFwdSm80ILi8ELi1ELb1EN4cute5tupleIJNS5_1CILi128EEENS7_ILi48EEENS7_ILi256EEEEEELi256ENS_6half_tEfNS_4arch4Sm80ELb1ELb0ELb1ELb1ELb1ELb0ELb1ELb1EEENS1_21CollectiveEpilogueFwdINS6_IJS8_SA_S9_EEENS6_IJNS7_ILi1EEESI_SI_EEESC_SE_Li256ELb1ELb1ELb1ELb0EEENS1_36VarlenDynamicPersistentTileSchedulerILi128ELi48ELi256ELi256ELb1ELb1ELb0ELb1ELb1ELb1EEEEEEEEEvNT_6ParamsE,"ax",@progbits
	.align	128
.text._ZN7cutlass13device_kernelIN5flash19enable_sm80_to_sm89INS1_16FlashAttnFwdSm80INS1_25CollectiveMainloopFwdSm80ILi8ELi1ELb1EN4cute5tupleIJNS5_1CILi128EEENS7_ILi48EEENS7_ILi256EEEEEELi256ENS_6half_tEfNS_4arch4Sm80ELb1ELb0ELb1ELb1ELb1ELb0ELb1ELb1EEENS1_21CollectiveEpilogueFwdINS6_IJS8_SA_S9_EEENS6_IJNS7_ILi1EEESI_SI_EEESC_SE_Li256ELb1ELb1ELb1ELb0EEENS1_36VarlenDynamicPersistentTileSchedulerILi128ELi48ELi256ELi256ELb1ELb1ELb0ELb1ELb1ELb1EEEEEEEEEvNT_6ParamsE:
        .type           _ZN7cutlass13device_kernelIN5flash19enable_sm80_to_sm89INS1_16FlashAttnFwdSm80INS1_25CollectiveMainloopFwdSm80ILi8ELi1ELb1EN4cute5tupleIJNS5_1CILi128EEENS7_ILi48EEENS7_ILi256EEEEEELi256ENS_6half_tEfNS_4arch4Sm80ELb1ELb0ELb1ELb1ELb1ELb0ELb1ELb1EEENS1_21CollectiveEpilogueFwdINS6_IJS8_SA_S9_EEENS6_IJNS7_ILi1EEESI_SI_EEESC_SE_Li256ELb1ELb1ELb1ELb0EEENS1_36VarlenDynamicPersistentTileSchedulerILi128ELi48ELi256ELi256ELb1ELb1ELb0ELb1ELb1ELb1EEEEEEEEEvNT_6ParamsE,@function
        .size           _ZN7cutlass13device_kernelIN5flash19enable_sm80_to_sm89INS1_16FlashAttnFwdSm80INS1_25CollectiveMainloopFwdSm80ILi8ELi1ELb1EN4cute5tupleIJNS5_1CILi128EEENS7_ILi48EEENS7_ILi256EEEEEELi256ENS_6half_tEfNS_4arch4Sm80ELb1ELb0ELb1ELb1ELb1ELb0ELb1ELb1EEENS1_21CollectiveEpilogueFwdINS6_IJS8_SA_S9_EEENS6_IJNS7_ILi1EEESI_SI_EEESC_SE_Li256ELb1ELb1ELb1ELb0EEENS1_36VarlenDynamicPersistentTileSchedulerILi128ELi48ELi256ELi256ELb1ELb1ELb0ELb1ELb1ELb1EEEEEEEEEvNT_6ParamsE,(.L_x_43 - _ZN7cutlass13device_kernelIN5flash19enable_sm80_to_sm89INS1_16FlashAttnFwdSm80INS1_25CollectiveMainloopFwdSm80ILi8ELi1ELb1EN4cute5tupleIJNS5_1CILi128EEENS7_ILi48EEENS7_ILi256EEEEEELi256ENS_6half_tEfNS_4arch4Sm80ELb1ELb0ELb1ELb1ELb1ELb0ELb1ELb1EEENS1_21CollectiveEpilogueFwdINS6_IJS8_SA_S9_EEENS6_IJNS7_ILi1EEESI_SI_EEESC_SE_Li256ELb1ELb1ELb1ELb0EEENS1_36VarlenDynamicPersistentTileSchedulerILi128ELi48ELi256ELi256ELb1ELb1ELb0ELb1ELb1ELb1EEEEEEEEEvNT_6ParamsE)
        .other          _ZN7cutlass13device_kernelIN5flash19enable_sm80_to_sm89INS1_16FlashAttnFwdSm80INS1_25CollectiveMainloopFwdSm80ILi8ELi1ELb1EN4cute5tupleIJNS5_1CILi128EEENS7_ILi48EEENS7_ILi256EEEEEELi256ENS_6half_tEfNS_4arch4Sm80ELb1ELb0ELb1ELb1ELb1ELb0ELb1ELb1EEENS1_21CollectiveEpilogueFwdINS6_IJS8_SA_S9_EEENS6_IJNS7_ILi1EEESI_SI_EEESC_SE_Li256ELb1ELb1ELb1ELb0EEENS1_36VarlenDynamicPersistentTileSchedulerILi128ELi48ELi256ELi256ELb1ELb1ELb0ELb1ELb1ELb1EEEEEEEEEvNT_6ParamsE,@"STO_CUDA_ENTRY STV_DEFAULT"
_ZN7cutlass13device_kernelIN5flash19enable_sm80_to_sm89INS1_16FlashAttnFwdSm80INS1_25CollectiveMainloopFwdSm80ILi8ELi1ELb1EN4cute5tupleIJNS5_1CILi128EEENS7_ILi48EEENS7_ILi256EEEEEELi256ENS_6half_tEfNS_4arch4Sm80ELb1ELb0ELb1ELb1ELb1ELb0ELb1ELb1EEENS1_21CollectiveEpilogueFwdINS6_IJS8_SA_S9_EEENS6_IJNS7_ILi1EEESI_SI_EEESC_SE_Li256ELb1ELb1ELb1ELb0EEENS1_36VarlenDynamicPersistentTileSchedulerILi128ELi48ELi256ELi256ELb1ELb1ELb0ELb1ELb1ELb1EEEEEEEEEvNT_6ParamsE:
[----:B------:R-:W-:Y:S01]  /*0000*/  LDC R1, c[0x0][0x28] ;  /* 0x00000a00ff017b82 */ /* 0x000fe20000000800 */
[----:B------:R-:W-:Y:S05]  /*0010*/  EXIT ;  /* 0x000000000000794d */ /* 0x000fea0003800000 */
.L_x_7:
        /* <DEDUP_REMOVED lines=14> */
.L_x_43:


//--------------------- .text._ZN7cutlass13device_kernelIN5flash19enable_sm80_to_sm89INS1_16FlashAttnFwdSm80INS1_25CollectiveMainloopFwdSm80ILi8ELi1ELb0EN4cute5tupleIJNS5_1CILi128EEENS7_ILi32EEENS7_ILi256EEEEEELi256ENS_6half_tEfNS_4arch4Sm80ELb1ELb0ELb1ELb1ELb1ELb1ELb1ELb1EEENS1_21CollectiveEpilogueFwdINS6_IJS8_SA_S9_EEENS6_IJNS7_ILi1EEESI_SI_EEESC_SE_Li256ELb1ELb1ELb1ELb0EEENS1_36VarlenDynamicPersistentTileSchedulerILi128ELi32ELi256ELi256ELb1ELb1ELb0ELb1ELb1ELb1EEEEEEEEEvNT_6ParamsE --------------------------
	.section	.text._ZN7cutlass13device_kernelIN5flash19enable_sm80_to_sm89INS1_16FlashAttnFwdSm80INS1_25CollectiveMainloopFwdSm80ILi8ELi1ELb0EN4cute5tupleIJNS5_1CILi128EEENS7_ILi32EEENS7_ILi256EEEEEELi256ENS_6half_tEfNS_4arch4Sm80ELb1ELb0ELb1ELb1ELb1ELb1ELb1ELb1EEENS1_21CollectiveEpilogueFwdINS6_IJS8_SA_S9_EEENS6_IJNS7_ILi1EEESI_SI_EEESC_SE_Li256ELb1ELb1ELb1ELb0EEENS1_36VarlenDynamicPersistentTileSchedulerILi128ELi32ELi256ELi256ELb1ELb1ELb0ELb1ELb1ELb1EEEEEEEEEvNT_6ParamsE,"ax",@progbits
	.align	128
.text._ZN7cutlass13device_kernelIN5flash19enable_sm80_to_sm89INS1_16FlashAttnFwdSm80INS1_25CollectiveMainloopFwdSm80ILi8ELi1ELb0EN4cute5tupleIJNS5_1CILi128EEENS7_ILi32EEENS7_ILi256EEEEEELi256ENS_6half_tEfNS_4arch4Sm80ELb1ELb0ELb1ELb1ELb1ELb1ELb1ELb1EEENS1_21CollectiveEpilogueFwdINS6_IJS8_SA_S9_EEENS6_IJNS7_ILi1EEESI_SI_EEESC_SE_Li256ELb1ELb1ELb1ELb0EEENS1_36VarlenDynamicPersistentTileSchedulerILi128ELi32ELi256ELi256ELb1ELb1ELb0ELb1ELb1ELb1EEEEEEEEEvNT_6ParamsE:
        .type           _ZN7cutlass13device_kernelIN5flash19enable_sm80_to_sm89INS1_16FlashAttnFwdSm80INS1_25CollectiveMainloopFwdSm80ILi8ELi1ELb0EN4cute5tupleIJNS5_1CILi128EEENS7_ILi32EEENS7_ILi256EEEEEELi256ENS_6half_tEfNS_4arch4Sm80ELb1ELb0ELb1ELb1ELb1ELb1ELb1ELb1EEENS1_21CollectiveEpilogueFwdINS6_IJS8_SA_S9_EEENS6_IJNS7_ILi1EEESI_SI_EEESC_SE_Li256ELb1ELb1ELb1ELb0EEENS1_36VarlenDynamicPersistentTileSchedulerILi128ELi32ELi256ELi256ELb1ELb1ELb0ELb1ELb1ELb1EEEEEEEEEvNT_6ParamsE,@function
        .size           _ZN7cutlass13device_kernelIN5flash19enable_sm80_to_sm89INS1_16FlashAttnFwdSm80INS1_25CollectiveMainloopFwdSm80ILi8ELi1ELb0EN4cute5tupleIJNS5_1CILi128EEENS7_ILi32EEENS7_ILi256EEEEEELi256ENS_6half_tEfNS_4arch4Sm80ELb1ELb0ELb1ELb1ELb1ELb1ELb1ELb1EEENS1_21CollectiveEpilogueFwdINS6_IJS8_SA_S9_EEENS6_IJNS7_ILi1EEESI_SI_EEESC_SE_Li256ELb1ELb1ELb1ELb0EEENS1_36VarlenDynamicPersistentTileSchedulerILi128ELi32ELi256ELi256ELb1ELb1ELb0ELb1ELb1ELb1EEEEEEEEEvNT_6ParamsE,(.L_x_44 - _ZN7cutlass13device_kernelIN5flash19enable_sm80_to_sm89INS1_16FlashAttnFwdSm80INS1_25CollectiveMainloopFwdSm80ILi8ELi1ELb0EN4cute5tupleIJNS5_1CILi128EEENS7_ILi32EEENS7_ILi256EEEEEELi256ENS_6half_tEfNS_4arch4Sm80ELb1ELb0ELb1ELb1ELb1ELb1ELb1ELb1EEENS1_21CollectiveEpilogueFwdINS6_IJS8_SA_S9_EEENS6_IJNS7_ILi1EEESI_SI_EEESC_SE_Li256ELb1ELb1ELb1ELb0EEENS1_36VarlenDynamicPersistentTileSchedulerILi128ELi32ELi256ELi256ELb1ELb1ELb0ELb1ELb1ELb1EEEEEEEEEvNT_6ParamsE)
        .other          _ZN7cutlass13device_kernelIN5flash19enable_sm80_to_sm89INS1_16FlashAttnFwdSm80INS1_25CollectiveMainloopFwdSm80ILi8ELi1ELb0EN4cute5tupleIJNS5_1CILi128EEENS7_ILi32EEENS7_ILi256EEEEEELi256ENS_6half_tEfNS_4arch4Sm80ELb1ELb0ELb1ELb1ELb1ELb1ELb1ELb1EEENS1_21CollectiveEpilogueFwdINS6_IJS8_SA_S9_EEENS6_IJNS7_ILi1EEESI_SI_EEESC_SE_Li256ELb1ELb1ELb1ELb0EEENS1_36VarlenDynamicPersistentTileSchedulerILi128ELi32ELi256ELi256ELb1ELb1ELb0ELb1ELb1ELb1EEEEEEEEEvNT_6ParamsE,@"STO_CUDA_ENTRY STV_DEFAULT"
_ZN7cutlass13device_kernelIN5flash19enable_sm80_to_sm89INS1_16FlashAttnFwdSm80INS1_25CollectiveMainloopFwdSm80ILi8ELi1ELb0EN4cute5tupleIJNS5_1CILi128EEENS7_ILi32EEENS7_ILi256EEEEEELi256ENS_6half_tEfNS_4arch4Sm80ELb1ELb0ELb1ELb1ELb1ELb1ELb1ELb1EEENS1_21CollectiveEpilogueFwdINS6_IJS8_SA_S9_EEENS6_IJNS7_ILi1EEESI_SI_EEESC_SE_Li256ELb1ELb1ELb1ELb0EEENS1_36VarlenDynamicPersistentTileSchedulerILi128ELi32ELi256ELi256ELb1ELb1ELb0ELb1ELb1ELb1EEEEEEEEEvNT_6ParamsE:
[----:B------:R-:W-:Y:S01]  /*0000*/  LDC R1, c[0x0][0x28] ;  /* 0x00000a00ff017b82 */ /* 0x000fe20000000800 */
[----:B------:R-:W-:Y:S05]  /*0010*/  EXIT ;  /* 0x000000000000794d */ /* 0x000fea0003800000 */
.L_x_8:
        /* <DEDUP_REMOVED lines=14> */
.L_x_44:


//--------------------- .text._ZN7cutlass13device_kernelIN5flash19enable_sm80_to_sm89INS1_16FlashAttnFwdSm80INS1_25CollectiveMainloopFwdSm80ILi8ELi1ELb0EN4cute5tupleIJNS5_1CILi128EEENS7_ILi96EEENS7_ILi256EEEEEELi256ENS_6half_tEfNS_4arch4Sm80ELb0ELb0ELb1ELb0ELb1ELb0ELb1ELb1EEENS1_21CollectiveEpilogueFwdINS6_IJS8_SA_S9_EEENS6_IJNS7_ILi1EEESI_SI_EEESC_SE_Li256ELb0ELb1ELb1ELb0EEENS1_19SingleTileSchedulerILb0ELb1ELb1ELi128EEEEEEEEEvNT_6ParamsE --------------------------
	.section	.text._ZN7cutlass13device_kernelIN5flash19enable_sm80_to_sm89INS1_16FlashAttnFwdSm80INS1_25CollectiveMainloopFwdSm80ILi8ELi1ELb0EN4cute5tupleIJNS5_1CILi128EEENS7_ILi96EEENS7_ILi256EEEEEELi256ENS_6half_tEfNS_4arch4Sm80ELb0ELb0ELb1ELb0ELb1ELb0ELb1ELb1EEENS1_21CollectiveEpilogueFwdINS6_IJS8_SA_S9_EEENS6_IJNS7_ILi1EEESI_SI_EEESC_SE_Li256ELb0ELb1ELb1ELb0EEENS1_19SingleTileSchedulerILb0ELb1ELb1ELi128EEEEEEEEEvNT_6ParamsE,"ax",@progbits
	.align	128
.text._ZN7cutlass13device_kernelIN5flash19enable_sm80_to_sm89INS1_16FlashAttnFwdSm80INS1_25CollectiveMainloopFwdSm80ILi8ELi1ELb0EN4cute5tupleIJNS5_1CILi128EEENS7_ILi96EEENS7_ILi256EEEEEELi256ENS_6half_tEfNS_4arch4Sm80ELb0ELb0ELb1ELb0ELb1ELb0ELb1ELb1EEENS1_21CollectiveEpilogueFwdINS6_IJS8_SA_S9_EEENS6_IJNS7_ILi1EEESI_SI_EEESC_SE_Li256ELb0ELb1ELb1ELb0EEENS1_19SingleTileSchedulerILb0ELb1ELb1ELi128EEEEEEEEEvNT_6ParamsE:
        .type           _ZN7cutlass13device_kernelIN5flash19enable_sm80_to_sm89INS1_16FlashAttnFwdSm80INS1_25CollectiveMainloopFwdSm80ILi8ELi1ELb0EN4cute5tupleIJNS5_1CILi128EEENS7_ILi96EEENS7_ILi256EEEEEELi256ENS_6half_tEfNS_4arch4Sm80ELb0ELb0ELb1ELb0ELb1ELb0ELb1ELb1EEENS1_21CollectiveEpilogueFwdINS6_IJS8_SA_S9_EEENS6_IJNS7_ILi1EEESI_SI_EEESC_SE_Li256ELb0ELb1ELb1ELb0EEENS1_19SingleTileSchedulerILb0ELb1ELb1ELi128EEEEEEEEEvNT_6ParamsE,@function
        .size           _ZN7cutlass13device_kernelIN5flash19enable_sm80_to_sm89INS1_16FlashAttnFwdSm80INS1_25CollectiveMainloopFwdSm80ILi8ELi1ELb0EN4cute5tupleIJNS5_1CILi128EEENS7_ILi96EEENS7_ILi256EEEEEELi256ENS_6half_tEfNS_4arch4Sm80ELb0ELb0ELb1ELb0ELb1ELb0ELb1ELb1EEENS1_21CollectiveEpilogueFwdINS6_IJS8_SA_S9_EEENS6_IJNS7_ILi1EEESI_SI_EEESC_SE_Li256ELb0ELb1ELb1ELb0EEENS1_19SingleTileSchedulerILb0ELb1ELb1ELi128EEEEEEEEEvNT_6ParamsE,(.L_x_45 - _ZN7cutlass13device_kernelIN5flash19enable_sm80_to_sm89INS1_16FlashAttnFwdSm80INS1_25CollectiveMainloopFwdSm80ILi8ELi1ELb0EN4cute5tupleIJNS5_1CILi128EEENS7_ILi96EEENS7_ILi256EEEEEELi256ENS_6half_tEfNS_4arch4Sm80ELb0ELb0ELb1ELb0ELb1ELb0ELb1ELb1EEENS1_21CollectiveEpilogueFwdINS6_IJS8_SA_S9_EEENS6_IJNS7_ILi1EEESI_SI_EEESC_SE_Li256ELb0ELb1ELb1ELb0EEENS1_19SingleTileSchedulerILb0ELb1ELb1ELi128EEEEEEEEEvNT_6ParamsE)
        .other          _ZN7cutlass13device_kernelIN5flash19enable_sm80_to_sm89INS1_16FlashAttnFwdSm80INS1_25CollectiveMainloopFwdSm80ILi8ELi1ELb0EN4cute5tupleIJNS5_1CILi128EEENS7_ILi96EEENS7_ILi256EEEEEELi256ENS_6half_tEfNS_4arch4Sm80ELb0ELb0ELb1ELb0ELb1ELb0ELb1ELb1EEENS1_21CollectiveEpilogueFwdINS6_IJS8_SA_S9_EEENS6_IJNS7_ILi1EEESI_SI_EEESC_SE_Li256ELb0ELb1ELb1ELb0EEENS1_19SingleTileSchedulerILb0ELb1ELb1ELi128EEEEEEEEEvNT_6ParamsE,@"STO_CUDA_ENTRY STV_DEFAULT"
_ZN7cutlass13device_kernelIN5flash19enable_sm80_to_sm89INS1_16FlashAttnFwdSm80INS1_25CollectiveMainloopFwdSm80ILi8ELi1ELb0EN4cute5tupleIJNS5_1CILi128EEENS7_ILi96EEENS7_ILi256EEEEEELi256ENS_6half_tEfNS_4arch4Sm80ELb0ELb0ELb1ELb0ELb1ELb0ELb1ELb1EEENS1_21CollectiveEpilogueFwdINS6_IJS8_SA_S9_EEENS6_IJNS7_ILi1EEESI_SI_EEESC_SE_Li256ELb0ELb1ELb1ELb0EEENS1_19SingleTileSchedulerILb0ELb1ELb1ELi128EEEEEEEEEvNT_6ParamsE:
[----:B------:R-:W-:Y:S01]  /*0000*/  LDC R1, c[0x0][0x28] ;  /* 0x00000a00ff017b82 */ /* 0x000fe20000000800 */
[----:B------:R-:W-:Y:S05]  /*0010*/  EXIT ;  /* 0x000000000000794d */ /* 0x000fea0003800000 */
.L_x_9:
        /* <DEDUP_REMOVED lines=14> */
.L_x_45:


//--------------------- .text._ZN7cutlass13device_kernelIN5flash19enable_sm80_to_sm89INS1_16FlashAttnFwdSm80INS1_25CollectiveMainloopFwdSm80ILi8ELi1ELb0EN4cute5tupleIJNS5_1CILi128EEENS7_ILi64EEENS7_ILi256EEEEEELi256ENS_6half_tEfNS_4arch4Sm80ELb0ELb0ELb1ELb1ELb1ELb0ELb1ELb1EEENS1_21CollectiveEpilogueFwdINS6_IJS8_SA_S9_EEENS6_IJNS7_ILi1EEESI_SI_EEESC_SE_Li256ELb1ELb1ELb1ELb0EEENS1_36VarlenDynamicPersistentTileSchedulerILi128ELi64ELi256ELi256ELb1ELb1ELb0ELb0ELb1ELb1EEEEEEEEEvNT_6ParamsE --------------------------
	.section	.text._ZN7cutlass13device_kernelIN5flash19enable_sm80_to_sm89INS1_16FlashAttnFwdSm80INS1_25CollectiveMainloopFwdSm80ILi8ELi1ELb0EN4cute5tupleIJNS5_1CILi128EEENS7_ILi64EEENS7_ILi256EEEEEELi256ENS_6half_tEfNS_4arch4Sm80ELb0ELb0ELb1ELb1ELb1ELb0ELb1ELb1EEENS1_21CollectiveEpilogueFwdINS6_IJS8_SA_S9_EEENS6_IJNS7_ILi1EEESI_SI_EEESC_SE_Li256ELb1ELb1ELb1ELb0EEENS1_36VarlenDynamicPersistentTileSchedulerILi128ELi64ELi256ELi256ELb1ELb1ELb0ELb0ELb1ELb1EEEEEEEEEvNT_6ParamsE,"ax",@progbits
	.align	128
.text._ZN7cutlass13device_kernelIN5flash19enable_sm80_to_sm89INS1_16FlashAttnFwdSm80INS1_25CollectiveMainloopFwdSm80ILi8ELi1ELb0EN4cute5tupleIJNS5_1CILi128EEENS7_ILi64EEENS7_ILi256EEEEEELi256ENS_6half_tEfNS_4arch4Sm80ELb0ELb0ELb1ELb1ELb1ELb0ELb1ELb1EEENS1_21CollectiveEpilogueFwdINS6_IJS8_SA_S9_EEENS6_IJNS7_ILi1EEESI_SI_EEESC_SE_Li256ELb1ELb1ELb1ELb0EEENS1_36VarlenDynamicPersistentTileSchedulerILi128ELi64ELi256ELi256ELb1ELb1ELb0ELb0ELb1ELb1EEEEEEEEEvNT_6ParamsE:
        .type           _ZN7cutlass13device_kernelIN5flash19enable_sm80_to_sm89INS1_16FlashAttnFwdSm80INS1_25CollectiveMainloopFwdSm80ILi8ELi1ELb0EN4cute5tupleIJNS5_1CILi128EEENS7_ILi64EEENS7_ILi256EEEEEELi256ENS_6half_tEfNS_4arch4Sm80ELb0ELb0ELb1ELb1ELb1ELb0ELb1ELb1EEENS1_21CollectiveEpilogueFwdINS6_IJS8_SA_S9_EEENS6_IJNS7_ILi1EEESI_SI_EEESC_SE_Li256ELb1ELb1ELb1ELb0EEENS1_36VarlenDynamicPersistentTileSchedulerILi128ELi64ELi256ELi256ELb1ELb1ELb0ELb0ELb1ELb1EEEEEEEEEvNT_6ParamsE,@function
        .size           _ZN7cutlass13device_kernelIN5flash19enable_sm80_to_sm89INS1_16FlashAttnFwdSm80INS1_25CollectiveMainloopFwdSm80ILi8ELi1ELb0EN4cute5tupleIJNS5_1CILi128EEENS7_ILi64EEENS7_ILi256EEEEEELi256ENS_6half_tEfNS_4arch4Sm80ELb0ELb0ELb1ELb1ELb1ELb0ELb1ELb1EEENS1_21CollectiveEpilogueFwdINS6_IJS8_SA_S9_EEENS6_IJNS7_ILi1EEESI_SI_EEESC_SE_Li256ELb1ELb1ELb1ELb0EEENS1_36VarlenDynamicPersistentTileSchedulerILi128ELi64ELi256ELi256ELb1ELb1ELb0ELb0ELb1ELb1EEEEEEEEEvNT_6ParamsE,(.L_x_46 - _ZN7cutlass13device_kernelIN5flash19enable_sm80_to_sm89INS1_16FlashAttnFwdSm80INS1_25CollectiveMainloopFwdSm80ILi8ELi1ELb0EN4cute5tupleIJNS5_1CILi128EEENS7_ILi64EEENS7_ILi256EEEEEELi256ENS_6half_tEfNS_4arch4Sm80ELb0ELb0ELb1ELb1ELb1ELb0ELb1ELb1EEENS1_21CollectiveEpilogueFwdINS6_IJS8_SA_S9_EEENS6_IJNS7_ILi1EEESI_SI_EEESC_SE_Li256ELb1ELb1ELb1ELb0EEENS1_36VarlenDynamicPersistentTileSchedulerILi128ELi64ELi256ELi256ELb1ELb1ELb0ELb0ELb1ELb1EEEEEEEEEvNT_6ParamsE)
        .other          _ZN7cutlass13device_kernelIN5flash19enable_sm80_to_sm89INS1_16FlashAttnFwdSm80INS1_25CollectiveMainloopFwdSm80ILi8ELi1ELb0EN4cute5tupleIJNS5_1CILi128EEENS7_ILi64EEENS7_ILi256EEEEEELi256ENS_6half_tEfNS_4arch4Sm80ELb0ELb0ELb1ELb1ELb1ELb0ELb1ELb1EEENS1_21CollectiveEpilogueFwdINS6_IJS8_SA_S9_EEENS6_IJNS7_ILi1EEESI_SI_EEESC_SE_Li256ELb1ELb1ELb1ELb0EEENS1_36VarlenDynamicPersistentTileSchedulerILi128ELi64ELi256ELi256ELb1ELb1ELb0ELb0ELb1ELb1EEEEEEEEEvNT_6ParamsE,@"STO_CUDA_ENTRY STV_DEFAULT"
_ZN7cutlass13device_kernelIN5flash19enable_sm80_to_sm89INS1_16FlashAttnFwdSm80INS1_25CollectiveMainloopFwdSm80ILi8ELi1ELb0EN4cute5tupleIJNS5_1CILi128EEENS7_ILi64EEENS7_ILi256EEEEEELi256ENS_6half_tEfNS_4arch4Sm80ELb0ELb0ELb1ELb1ELb1ELb0ELb1ELb1EEENS1_21CollectiveEpilogueFwdINS6_IJS8_SA_S9_EEENS6_IJNS7_ILi1EEESI_SI_EEESC_SE_Li256ELb1ELb1ELb1ELb0EEENS1_36VarlenDynamicPersistentTileSchedulerILi128ELi64ELi256ELi256ELb1ELb1ELb0ELb0ELb1ELb1EEEEEEEEEvNT_6ParamsE:
[----:B------:R-:W-:Y:S01]  /*0000*/  LDC R1, c[0x0][0x28] ;  /* 0x00000a00ff017b82 */ /* 0x000fe20000000800 */
[----:B------:R-:W-:Y:S05]  /*0010*/  EXIT ;  /* 0x000000000000794d */ /* 0x000fea0003800000 */
.L_x_10:
        /* <DEDUP_REMOVED lines=14> */
.L_x_46:


//--------------------- .text._ZN7cutlass13device_kernelIN5flash19enable_sm80_to_sm89INS1_16FlashAttnFwdSm80INS1_25CollectiveMainloopFwdSm80ILi8ELi1ELb0EN4cute5tupleIJNS5_1CILi128EEENS7_ILi48EEENS7_ILi256EEEEEELi256ENS_6half_tEfNS_4arch4Sm80ELb0ELb0ELb1ELb1ELb1ELb1ELb1ELb1EEENS1_21CollectiveEpilogueFwdINS6_IJS8_SA_S9_EEENS6_IJNS7_ILi1EEESI_SI_EEESC_SE_Li256ELb1ELb1ELb1ELb0EEENS1_36VarlenDynamicPersistentTileSchedulerILi128ELi48ELi256ELi256ELb1ELb1ELb0ELb0ELb1ELb1EEEEEEEEEvNT_6ParamsE --------------------------
	.section	.text._ZN7cutlass13device_kernelIN5flash19enable_sm80_to_sm89INS1_16FlashAttnFwdSm80INS1_25CollectiveMainloopFwdSm80ILi8ELi1ELb0EN4cute5tupleIJNS5_1CILi128EEENS7_ILi48EEENS7_ILi256EEEEEELi256ENS_6half_tEfNS_4arch4Sm80ELb0ELb0ELb1ELb1ELb1ELb1ELb1ELb1EEENS1_21CollectiveEpilogueFwdINS6_IJS8_SA_S9_EEENS6_IJNS7_ILi1EEESI_SI_EEESC_SE_Li256ELb1ELb1ELb1ELb0EEENS1_36VarlenDynamicPersistentTileSchedulerILi128ELi48ELi256ELi256ELb1ELb1ELb0ELb0ELb1ELb1EEEEEEEEEvNT_6ParamsE,"ax",@progbits
	.align	128
.text._ZN7cutlass13device_kernelIN5flash19enable_sm80_to_sm89INS1_16FlashAttnFwdSm80INS1_25CollectiveMainloopFwdSm80ILi8ELi1ELb0EN4cute5tupleIJNS5_1CILi128EEENS7_ILi48EEENS7_ILi256EEEEEELi256ENS_6half_tEfNS_4arch4Sm80ELb0ELb0ELb1ELb1ELb1ELb1ELb1ELb1EEENS1_21CollectiveEpilogueFwdINS6_IJS8_SA_S9_EEENS6_IJNS7_ILi1EEESI_SI_EEESC_SE_Li256ELb1ELb1ELb1ELb0EEENS1_36VarlenDynamicPersistentTileSchedulerILi128ELi48ELi256ELi256ELb1ELb1ELb0ELb0ELb1ELb1EEEEEEEEEvNT_6ParamsE:
        .type           _ZN7cutlass13device_kernelIN5flash19enable_sm80_to_sm89INS1_16FlashAttnFwdSm80INS1_25CollectiveMainloopFwdSm80ILi8ELi1ELb0EN4cute5tupleIJNS5_1CILi128EEENS7_ILi48EEENS7_ILi256EEEEEELi256ENS_6half_tEfNS_4arch4Sm80ELb0ELb0ELb1ELb1ELb1ELb1ELb1ELb1EEENS1_21CollectiveEpilogueFwdINS6_IJS8_SA_S9_EEENS6_IJNS7_ILi1EEESI_SI_EEESC_SE_Li256ELb1ELb1ELb1ELb0EEENS1_36VarlenDynamicPersistentTileSchedulerILi128ELi48ELi256ELi256ELb1ELb1ELb0ELb0ELb1ELb1EEEEEEEEEvNT_6ParamsE,@function
        .size           _ZN7cutlass13device_kernelIN5flash19enable_sm80_to_sm89INS1_16FlashAttnFwdSm80INS1_25CollectiveMainloopFwdSm80ILi8ELi1ELb0EN4cute5tupleIJNS5_1CILi128EEENS7_ILi48EEENS7_ILi256EEEEEELi256ENS_6half_tEfNS_4arch4Sm80ELb0ELb0ELb1ELb1ELb1ELb1ELb1ELb1EEENS1_21CollectiveEpilogueFwdINS6_IJS8_SA_S9_EEENS6_IJNS7_ILi1EEESI_SI_EEESC_SE_Li256ELb1ELb1ELb1ELb0EEENS1_36VarlenDynamicPersistentTileSchedulerILi128ELi48ELi256ELi256ELb1ELb1ELb0ELb0ELb1ELb1EEEEEEEEEvNT_6ParamsE,(.L_x_47 - _ZN7cutlass13device_kernelIN5flash19enable_sm80_to_sm89INS1_16FlashAttnFwdSm80INS1_25CollectiveMainloopFwdSm80ILi8ELi1ELb0EN4cute5tupleIJNS5_1CILi128EEENS7_ILi48EEENS7_ILi256EEEEEELi256ENS_6half_tEfNS_4arch4Sm80ELb0ELb0ELb1ELb1ELb1ELb1ELb1ELb1EEENS1_21CollectiveEpilogueFwdINS6_IJS8_SA_S9_EEENS6_IJNS7_ILi1EEESI_SI_EEESC_SE_Li256ELb1ELb1ELb1ELb0EEENS1_36VarlenDynamicPersistentTileSchedulerILi128ELi48ELi256ELi256ELb1ELb1ELb0ELb0ELb1ELb1EEEEEEEEEvNT_6ParamsE)
        .other          _ZN7cutlass13device_kernelIN5flash19enable_sm80_to_sm89INS1_16FlashAttnFwdSm80INS1_25CollectiveMainloopFwdSm80ILi8ELi1ELb0EN4cute5tupleIJNS5_1CILi128EEENS7_ILi48EEENS7_ILi256EEEEEELi256ENS_6half_tEfNS_4arch4Sm80ELb0ELb0ELb1ELb1ELb1ELb1ELb1ELb1EEENS1_21CollectiveEpilogueFwdINS6_IJS8_SA_S9_EEENS6_IJNS7_ILi1EEESI_SI_EEESC_SE_Li256ELb1ELb1ELb1ELb0EEENS1_36VarlenDynamicPersistentTileSchedulerILi128ELi48ELi256ELi256ELb1ELb1ELb0ELb0ELb1ELb1EEEEEEEEEvNT_6ParamsE,@"STO_CUDA_ENTRY STV_DEFAULT"
_ZN7cutlass13device_kernelIN5flash19enable_sm80_to_sm89INS1_16FlashAttnFwdSm80INS1_25CollectiveMainloopFwdSm80ILi8ELi1ELb0EN4cute5tupleIJNS5_1CILi128EEENS7_ILi48EEENS7_ILi256EEEEEELi256ENS_6half_tEfNS_4arch4Sm80ELb0ELb0ELb1ELb1ELb1ELb1ELb1ELb1EEENS1_21CollectiveEpilogueFwdINS6_IJS8_SA_S9_EEENS6_IJNS7_ILi1EEESI_SI_EEESC_SE_Li256ELb1ELb1ELb1ELb0EEENS1_36VarlenDynamicPersistentTileSchedulerILi128ELi48ELi256ELi256ELb1ELb1ELb0ELb0ELb1ELb1EEEEEEEEEvNT_6ParamsE:
[----:B------:R-:W-:Y:S01]  /*0000*/  LDC R1, c[0x0][0x28] ;  /* 0x00000a00ff017b82 */ /* 0x000fe20000000800 */
[----:B------:R-:W-:Y:S05]  /*0010*/  EXIT ;  /* 0x000000000000794d */ /* 0x000fea0003800000 */
.L_x_11:
        /* <DEDUP_REMOVED lines=14> */
.L_x_47:


//--------------------- .text._ZN7cutlass13device_kernelIN5flash19enable_sm80_to_sm89INS1_16FlashAttnFwdSm80INS1_25CollectiveMainloopFwdSm80ILi8ELi1ELb0EN4cute5tupleIJNS5_1CILi128EEENS7_ILi64EEENS7_ILi256EEEEEELi256ENS_6half_tEfNS_4arch4Sm80ELb0ELb1ELb1ELb0ELb1ELb0ELb1ELb1EEENS1_21CollectiveEpilogueFwdINS6_IJS8_SA_S9_EEENS6_IJNS7_ILi1EEESI_SI_EEESC_SE_Li256ELb0ELb1ELb1ELb0EEENS1_19SingleTileSchedulerILb0ELb1ELb1ELi128EEEEEEEEEvNT_6ParamsE --------------------------
	.section	.text._ZN7cutlass13device_kernelIN5flash19enable_sm80_to_sm89INS1_16FlashAttnFwdSm80INS1_25CollectiveMainloopFwdSm80ILi8ELi1ELb0EN4cute5tupleIJNS5_1CILi128EEENS7_ILi64EEENS7_ILi256EEEEEELi256ENS_6half_tEfNS_4arch4Sm80ELb0ELb1ELb1ELb0ELb1ELb0ELb1ELb1EEENS1_21CollectiveEpilogueFwdINS6_IJS8_SA_S9_EEENS6_IJNS7_ILi1EEESI_SI_EEESC_SE_Li256ELb0ELb1ELb1ELb0EEENS1_19SingleTileSchedulerILb0ELb1ELb1ELi128EEEEEEEEEvNT_6ParamsE,"ax",@progbits
	.align	128
.text._ZN7cutlass13device_kernelIN5flash19enable_sm80_to_sm89INS1_16FlashAttnFwdSm80INS1_25CollectiveMainloopFwdSm80ILi8ELi1ELb0EN4cute5tupleIJNS5_1CILi128EEENS7_ILi64EEENS7_ILi256EEEEEELi256ENS_6half_tEfNS_4arch4Sm80ELb0ELb1ELb1ELb0ELb1ELb0ELb1ELb1EEENS1_21CollectiveEpilogueFwdINS6_IJS8_SA_S9_EEENS6_IJNS7_ILi1EEESI_SI_EEESC_SE_Li256ELb0ELb1ELb1ELb0EEENS1_19SingleTileSchedulerILb0ELb1ELb1ELi128EEEEEEEEEvNT_6ParamsE:
        .type           _ZN7cutlass13device_kernelIN5flash19enable_sm80_to_sm89INS1_16FlashAttnFwdSm80INS1_25CollectiveMainloopFwdSm80ILi8ELi1ELb0EN4cute5tupleIJNS5_1CILi128EEENS7_ILi64EEENS7_ILi256EEEEEELi256ENS_6half_tEfNS_4arch4Sm80ELb0ELb1ELb1ELb0ELb1ELb0ELb1ELb1EEENS1_21CollectiveEpilogueFwdINS6_IJS8_SA_S9_EEENS6_IJNS7_ILi1EEESI_SI_EEESC_SE_Li256ELb0ELb1ELb1ELb0EEENS1_19SingleTileSchedulerILb0ELb1ELb1ELi128EEEEEEEEEvNT_6ParamsE,@function
        .size           _ZN7cutlass13device_kernelIN5flash19enable_sm80_to_sm89INS1_16FlashAttnFwdSm80INS1_25CollectiveMainloopFwdSm80ILi8ELi1ELb0EN4cute5tupleIJNS5_1CILi128EEENS7_ILi64EEENS7_ILi256EEEEEELi256ENS_6half_tEfNS_4arch4Sm80ELb0ELb1ELb1ELb0ELb1ELb0ELb1ELb1EEENS1_21CollectiveEpilogueFwdINS6_IJS8_SA_S9_EEENS6_IJNS7_ILi1EEESI_SI_EEESC_SE_Li256ELb0ELb1ELb1ELb0EEENS1_19SingleTileSchedulerILb0ELb1ELb1ELi128EEEEEEEEEvNT_6ParamsE,(.L_x_48 - _ZN7cutlass13device_kernelIN5flash19enable_sm80_to_sm89INS1_16FlashAttnFwdSm80INS1_25CollectiveMainloopFwdSm80ILi8ELi1ELb0EN4cute5tupleIJNS5_1CILi128EEENS7_ILi64EEENS7_ILi256EEEEEELi256ENS_6half_tEfNS_4arch4Sm80ELb0ELb1ELb1ELb0ELb1ELb0ELb1ELb1EEENS1_21CollectiveEpilogueFwdINS6_IJS8_SA_S9_EEENS6_IJNS7_ILi1EEESI_SI_EEESC_SE_Li256ELb0ELb1ELb1ELb0EEENS1_19SingleTileSchedulerILb0ELb1ELb1ELi128EEEEEEEEEvNT_6ParamsE)
        .other          _ZN7cutlass13device_kernelIN5flash19enable_sm80_to_sm89INS1_16FlashAttnFwdSm80INS1_25CollectiveMainloopFwdSm80ILi8ELi1ELb0EN4cute5tupleIJNS5_1CILi128EEENS7_ILi64EEENS7_ILi256EEEEEELi256ENS_6half_tEfNS_4arch4Sm80ELb0ELb1ELb1ELb0ELb1ELb0ELb1ELb1EEENS1_21CollectiveEpilogueFwdINS6_IJS8_SA_S9_EEENS6_IJNS7_ILi1EEESI_SI_EEESC_SE_Li256ELb0ELb1ELb1ELb0EEENS1_19SingleTileSchedulerILb0ELb1ELb1ELi128EEEEEEEEEvNT_6ParamsE,@"STO_CUDA_ENTRY STV_DEFAULT"
_ZN7cutlass13device_kernelIN5flash19enable_sm80_to_sm89INS1_16FlashAttnFwdSm80INS1_25CollectiveMainloopFwdSm80ILi8ELi1ELb0EN4cute5tupleIJNS5_1CILi128EEENS7_ILi64EEENS7_ILi256EEEEEELi256ENS_6half_tEfNS_4arch4Sm80ELb0ELb1ELb1ELb0ELb1ELb0ELb1ELb1EEENS1_21CollectiveEpilogueFwdINS6_IJS8_SA_S9_EEENS6_IJNS7_ILi1EEESI_SI_EEESC_SE_Li256ELb0ELb1ELb1ELb0EEENS1_19SingleTileSchedulerILb0ELb1ELb1ELi128EEEEEEEEEvNT_6ParamsE:
[----:B------:R-:W-:Y:S01]  /*0000*/  LDC R1, c[0x0][0x28] ;  /* 0x00000a00ff017b82 */ /* 0x000fe20000000800 */
[----:B------:R-:W-:Y:S05]  /*0010*/  EXIT ;  /* 0x000000000000794d */ /* 0x000fea0003800000 */
.L_x_12:
        /* <DEDUP_REMOVED lines=14> */
.L_x_48:


//--------------------- .text._ZN7cutlass13device_kernelIN5flash19enable_sm80_to_sm89INS1_16FlashAttnFwdSm80INS1_25CollectiveMainloopFwdSm80ILi8ELi1ELb0EN4cute5tupleIJNS5_1CILi128EEENS7_ILi64EEENS7_ILi256EEEEEELi256ENS_6half_tEfNS_4arch4Sm80ELb0ELb1ELb1ELb1ELb1ELb0ELb1ELb1EEENS1_21CollectiveEpilogueFwdINS6_IJS8_SA_S9_EEENS6_IJNS7_ILi1EEESI_SI_EEESC_SE_Li256ELb1ELb1ELb1ELb0EEENS1_36VarlenDynamicPersistentTileSchedulerILi128ELi64ELi256ELi256ELb1ELb1ELb0ELb1ELb0ELb1EEEEEEEEEvNT_6ParamsE --------------------------
	.section	.text._ZN7cutlass13device_kernelIN5flash19enable_sm80_to_sm89INS1_16FlashAttnFwdSm80INS1_25CollectiveMainloopFwdSm80ILi8ELi1ELb0EN4cute5tupleIJNS5_1CILi128EEENS7_ILi64EEENS7_ILi256EEEEEELi256ENS_6half_tEfNS_4arch4Sm80ELb0ELb1ELb1ELb1ELb1ELb0ELb1ELb1EEENS1_21CollectiveEpilogueFwdINS6_IJS8_SA_S9_EEENS6_IJNS7_ILi1EEESI_SI_EEESC_SE_Li256ELb1ELb1ELb1ELb0EEENS1_36VarlenDynamicPersistentTileSchedulerILi128ELi64ELi256ELi256ELb1ELb1ELb0ELb1ELb0ELb1EEEEEEEEEvNT_6ParamsE,"ax",@progbits
	.align	128
.text._ZN7cutlass13device_kernelIN5flash19enable_sm80_to_sm89INS1_16FlashAttnFwdSm80INS1_25CollectiveMainloopFwdSm80ILi8ELi1ELb0EN4cute5tupleIJNS5_1CILi128EEENS7_ILi64EEENS7_ILi256EEEEEELi256ENS_6half_tEfNS_4arch4Sm80ELb0ELb1ELb1ELb1ELb1ELb0ELb1ELb1EEENS1_21CollectiveEpilogueFwdINS6_IJS8_SA_S9_EEENS6_IJNS7_ILi1EEESI_SI_EEESC_SE_Li256ELb1ELb1ELb1ELb0EEENS1_36VarlenDynamicPersistentTileSchedulerILi128ELi64ELi256ELi256ELb1ELb1ELb0ELb1ELb0ELb1EEEEEEEEEvNT_6ParamsE:
        .type           _ZN7cutlass13device_kernelIN5flash19enable_sm80_to_sm89INS1_16FlashAttnFwdSm80INS1_25CollectiveMainloopFwdSm80ILi8ELi1ELb0EN4cute5tupleIJNS5_1CILi128EEENS7_ILi64EEENS7_ILi256EEEEEELi256ENS_6half_tEfNS_4arch4Sm80ELb0ELb1ELb1ELb1ELb1ELb0ELb1ELb1EEENS1_21CollectiveEpilogueFwdINS6_IJS8_SA_S9_EEENS6_IJNS7_ILi1EEESI_SI_EEESC_SE_Li256ELb1ELb1ELb1ELb0EEENS1_36VarlenDynamicPersistentTileSchedulerILi128ELi64ELi256ELi256ELb1ELb1ELb0ELb1ELb0ELb1EEEEEEEEEvNT_6ParamsE,@function
        .size           _ZN7cutlass13device_kernelIN5flash19enable_sm80_to_sm89INS1_16FlashAttnFwdSm80INS1_25CollectiveMainloopFwdSm80ILi8ELi1ELb0EN4cute5tupleIJNS5_1CILi128EEENS7_ILi64EEENS7_ILi256EEEEEELi256ENS_6half_tEfNS_4arch4Sm80ELb0ELb1ELb1ELb1ELb1ELb0ELb1ELb1EEENS1_21CollectiveEpilogueFwdINS6_IJS8_SA_S9_EEENS6_IJNS7_ILi1EEESI_SI_EEESC_SE_Li256ELb1ELb1ELb1ELb0EEENS1_36VarlenDynamicPersistentTileSchedulerILi128ELi64ELi256ELi256ELb1ELb1ELb0ELb1ELb0ELb1EEEEEEEEEvNT_6ParamsE,(.L_x_49 - _ZN7cutlass13device_kernelIN5flash19enable_sm80_to_sm89INS1_16FlashAttnFwdSm80INS1_25CollectiveMainloopFwdSm80ILi8ELi1ELb0EN4cute5tupleIJNS5_1CILi128EEENS7_ILi64EEENS7_ILi256EEEEEELi256ENS_6half_tEfNS_4arch4Sm80ELb0ELb1ELb1ELb1ELb1ELb0ELb1ELb1EEENS1_21CollectiveEpilogueFwdINS6_IJS8_SA_S9_EEENS6_IJNS7_ILi1EEESI_SI_EEESC_SE_Li256ELb1ELb1ELb1ELb0EEENS1_36VarlenDynamicPersistentTileSchedulerILi128ELi64ELi256ELi256ELb1ELb1ELb0ELb1ELb0ELb1EEEEEEEEEvNT_6ParamsE)
        .other          _ZN7cutlass13device_kernelIN5flash19enable_sm80_to_sm89INS1_16FlashAttnFwdSm80INS1_25CollectiveMainloopFwdSm80ILi8ELi1ELb0EN4cute5tupleIJNS5_1CILi128EEENS7_ILi64EEENS7_ILi256EEEEEELi256ENS_6half_tEfNS_4arch4Sm80ELb0ELb1ELb1ELb1ELb1ELb0ELb1ELb1EEENS1_21CollectiveEpilogueFwdINS6_IJS8_SA_S9_EEENS6_IJNS7_ILi1EEESI_SI_EEESC_SE_Li256ELb1ELb1ELb1ELb0EEENS1_36VarlenDynamicPersistentTileSchedulerILi128ELi64ELi256ELi256ELb1ELb1ELb0ELb1ELb0ELb1EEEEEEEEEvNT_6ParamsE,@"STO_CUDA_ENTRY STV_DEFAULT"
_ZN7cutlass13device_kernelIN5flash19enable_sm80_to_sm89INS1_16FlashAttnFwdSm80INS1_25CollectiveMainloopFwdSm80ILi8ELi1ELb0EN4cute5tupleIJNS5_1CILi128EEENS7_ILi64EEENS7_ILi256EEEEEELi256ENS_6half_tEfNS_4arch4Sm80ELb0ELb1ELb1ELb1ELb1ELb0ELb1ELb1EEENS1_21CollectiveEpilogueFwdINS6_IJS8_SA_S9_EEENS6_IJNS7_ILi1EEESI_SI_EEESC_SE_Li256ELb1ELb1ELb1ELb0EEENS1_36VarlenDynamicPersistentTileSchedulerILi128ELi64ELi256ELi256ELb1ELb1ELb0ELb1ELb0ELb1EEEEEEEEEvNT_6ParamsE:
[----:B------:R-:W-:Y:S01]  /*0000*/  LDC R1, c[0x0][0x28] ;  /* 0x00000a00ff017b82 */ /* 0x000fe20000000800 */
[----:B------:R-:W-:Y:S05]  /*0010*/  EXIT ;  /* 0x000000000000794d */ /* 0x000fea0003800000 */
.L_x_13:
        /* <DEDUP_REMOVED lines=14> */
.L_x_49:


//--------------------- .text._ZN7cutlass13device_kernelIN5flash19enable_sm80_to_sm89INS1_16FlashAttnFwdSm80INS1_25CollectiveMainloopFwdSm80ILi8ELi1ELb0EN4cute5tupleIJNS5_1CILi128EEENS7_ILi48EEENS7_ILi256EEEEEELi256ENS_6half_tEfNS_4arch4Sm80ELb0ELb1ELb1ELb1ELb1ELb1ELb1ELb1EEENS1_21CollectiveEpilogueFwdINS6_IJS8_SA_S9_EEENS6_IJNS7_ILi1EEESI_SI_EEESC_SE_Li256ELb1ELb1ELb1ELb0EEENS1_36VarlenDynamicPersistentTileSchedulerILi128ELi48ELi256ELi256ELb1ELb1ELb0ELb1ELb0ELb1EEEEEEEEEvNT_6ParamsE --------------------------
	.section	.text._ZN7cutlass13device_kernelIN5flash19enable_sm80_to_sm89INS1_16FlashAttnFwdSm80INS1_25CollectiveMainloopFwdSm80ILi8ELi1ELb0EN4cute5tupleIJNS5_1CILi128EEENS7_ILi48EEENS7_ILi256EEEEEELi256ENS_6half_tEfNS_4arch4Sm80ELb0ELb1ELb1ELb1ELb1ELb1ELb1ELb1EEENS1_21CollectiveEpilogueFwdINS6_IJS8_SA_S9_EEENS6_IJNS7_ILi1EEESI_SI_EEESC_SE_Li256ELb1ELb1ELb1ELb0EEENS1_36VarlenDynamicPersistentTileSchedulerILi128ELi48ELi256ELi256ELb1ELb1ELb0ELb1ELb0ELb1EEEEEEEEEvNT_6ParamsE,"ax",@progbits
	.align	128
.text._ZN7cutlass13device_kernelIN5flash19enable_sm80_to_sm89INS1_16FlashAttnFwdSm80INS1_25CollectiveMainloopFwdSm80ILi8ELi1ELb0EN4cute5tupleIJNS5_1CILi128EEENS7_ILi48EEENS7_ILi256EEEEEELi256ENS_6half_tEfNS_4arch4Sm80ELb0ELb1ELb1ELb1ELb1ELb1ELb1ELb1EEENS1_21CollectiveEpilogueFwdINS6_IJS8_SA_S9_EEENS6_IJNS7_ILi1EEESI_SI_EEESC_SE_Li256ELb1ELb1ELb1ELb0EEENS1_36VarlenDynamicPersistentTileSchedulerILi128ELi48ELi256ELi256ELb1ELb1ELb0ELb1ELb0ELb1EEEEEEEEEvNT_6ParamsE:
        .type           _ZN7cutlass13device_kernelIN5flash19enable_sm80_to_sm89INS1_16FlashAttnFwdSm80INS1_25CollectiveMainloopFwdSm80ILi8ELi1ELb0EN4cute5tupleIJNS5_1CILi128EEENS7_ILi48EEENS7_ILi256EEEEEELi256ENS_6half_tEfNS_4arch4Sm80ELb0ELb1ELb1ELb1ELb1ELb1ELb1ELb1EEENS1_21CollectiveEpilogueFwdINS6_IJS8_SA_S9_EEENS6_IJNS7_ILi1EEESI_SI_EEESC_SE_Li256ELb1ELb1ELb1ELb0EEENS1_36VarlenDynamicPersistentTileSchedulerILi128ELi48ELi256ELi256ELb1ELb1ELb0ELb1ELb0ELb1EEEEEEEEEvNT_6ParamsE,@function
        .size           _ZN7cutlass13device_kernelIN5flash19enable_sm80_to_sm89INS1_16FlashAttnFwdSm80INS1_25CollectiveMainloopFwdSm80ILi8ELi1ELb0EN4cute5tupleIJNS5_1CILi128EEENS7_ILi48EEENS7_ILi256EEEEEELi256ENS_6half_tEfNS_4arch4Sm80ELb0ELb1ELb1ELb1ELb1ELb1ELb1ELb1EEENS1_21CollectiveEpilogueFwdINS6_IJS8_SA_S9_EEENS6_IJNS7_ILi1EEESI_SI_EEESC_SE_Li256ELb1ELb1ELb1ELb0EEENS1_36VarlenDynamicPersistentTileSchedulerILi128ELi48ELi256ELi256ELb1ELb1ELb0ELb1ELb0ELb1EEEEEEEEEvNT_6ParamsE,(.L_x_50 - _ZN7cutlass13device_kernelIN5flash19enable_sm80_to_sm89INS1_16FlashAttnFwdSm80INS1_25CollectiveMainloopFwdSm80ILi8ELi1ELb0EN4cute5tupleIJNS5_1CILi128EEENS7_ILi48EEENS7_ILi256EEEEEELi256ENS_6half_tEfNS_4arch4Sm80ELb0ELb1ELb1ELb1ELb1ELb1ELb1ELb1EEENS1_21CollectiveEpilogueFwdINS6_IJS8_SA_S9_EEENS6_IJNS7_ILi1EEESI_SI_EEESC_SE_Li256ELb1ELb1ELb1ELb0EEENS1_36VarlenDynamicPersistentTileSchedulerILi128ELi48ELi256ELi256ELb1ELb1ELb0ELb1ELb0ELb1EEEEEEEEEvNT_6ParamsE)
        .other          _ZN7cutlass13device_kernelIN5flash19enable_sm80_to_sm89INS1_16FlashAttnFwdSm80INS1_25CollectiveMainloopFwdSm80ILi8ELi1ELb0EN4cute5tupleIJNS5_1CILi128EEENS7_ILi48EEENS7_ILi256EEEEEELi256ENS_6half_tEfNS_4arch4Sm80ELb0ELb1ELb1ELb1ELb1ELb1ELb1ELb1EEENS1_21CollectiveEpilogueFwdINS6_IJS8_SA_S9_EEENS6_IJNS7_ILi1EEESI_SI_EEESC_SE_Li256ELb1ELb1ELb1ELb0EEENS1_36VarlenDynamicPersistentTileSchedulerILi128ELi48ELi256ELi256ELb1ELb1ELb0ELb1ELb0ELb1EEEEEEEEEvNT_6ParamsE,@"STO_CUDA_ENTRY STV_DEFAULT"
_ZN7cutlass13device_kernelIN5flash19enable_sm80_to_sm89INS1_16FlashAttnFwdSm80INS1_25CollectiveMainloopFwdSm80ILi8ELi1ELb0EN4cute5tupleIJNS5_1CILi128EEENS7_ILi48EEENS7_ILi256EEEEEELi256ENS_6half_tEfNS_4arch4Sm80ELb0ELb1ELb1ELb1ELb1ELb1ELb1ELb1EEENS1_21CollectiveEpilogueFwdINS6_IJS8_SA_S9_EEENS6_IJNS7_ILi1EEESI_SI_EEESC_SE_Li256ELb1ELb1ELb1ELb0EEENS1_36VarlenDynamicPersistentTileSchedulerILi128ELi48ELi256ELi256ELb1ELb1ELb0ELb1ELb0ELb1EEEEEEEEEvNT_6ParamsE:
[----:B------:R-:W-:Y:S01]  /*0000*/  LDC R1, c[0x0][0x28] ;  /* 0x00000a00ff017b82 */ /* 0x000fe20000000800 */
[----:B------:R-:W-:Y:S05]  /*0010*/  EXIT ;  /* 0x000000000000794d */ /* 0x000fea0003800000 */
.L_x_14:
        /* <DEDUP_REMOVED lines=14> */
.L_x_50:


//--------------------- .text._ZN7cutlass13device_kernelIN5flash19enable_sm80_to_sm89INS1_16FlashAttnFwdSm80INS1_25CollectiveMainloopFwdSm80ILi8ELi1ELb0EN4cute5tupleIJNS5_1CILi128EEENS7_ILi96EEENS7_ILi256EEEEEELi256ENS_6half_tEfNS_4arch4Sm80ELb1ELb0ELb1ELb0ELb1ELb0ELb1ELb1EEENS1_21CollectiveEpilogueFwdINS6_IJS8_SA_S9_EEENS6_IJNS7_ILi1EEESI_SI_EEESC_SE_Li256ELb0ELb1ELb1ELb0EEENS1_30DynamicPersistentTileSchedulerILi256ELi256ELb1ELb1ELb0EEEEEEEEEvNT_6ParamsE --------------------------
	.section	.text._ZN7cutlass13device_kernelIN5flash19enable_sm80_to_sm89INS1_16FlashAttnFwdSm80INS1_25CollectiveMainloopFwdSm80ILi8ELi1ELb0EN4cute5tupleIJNS5_1CILi128EEENS7_ILi96EEENS7_ILi256EEEEEELi256ENS_6half_tEfNS_4arch4Sm80ELb1ELb0ELb1ELb0ELb1ELb0ELb1ELb1EEENS1_21CollectiveEpilogueFwdINS6_IJS8_SA_S9_EEENS6_IJNS7_ILi1EEESI_SI_EEESC_SE_Li256ELb0ELb1ELb1ELb0EEENS1_30DynamicPersistentTileSchedulerILi256ELi256ELb1ELb1ELb0EEEEEEEEEvNT_6ParamsE,"ax",@progbits
	.align	128
.text._ZN7cutlass13device_kernelIN5flash19enable_sm80_to_sm89INS1_16FlashAttnFwdSm80INS1_25CollectiveMainloopFwdSm80ILi8ELi1ELb0EN4cute5tupleIJNS5_1CILi128EEENS7_ILi96EEENS7_ILi256EEEEEELi256ENS_6half_tEfNS_4arch4Sm80ELb1ELb0ELb1ELb0ELb1ELb0ELb1ELb1EEENS1_21CollectiveEpilogueFwdINS6_IJS8_SA_S9_EEENS6_IJNS7_ILi1EEESI_SI_EEESC_SE_Li256ELb0ELb1ELb1ELb0EEENS1_30DynamicPersistentTileSchedulerILi256ELi256ELb1ELb1ELb0EEEEEEEEEvNT_6ParamsE:
        .type           _ZN7cutlass13device_kernelIN5flash19enable_sm80_to_sm89INS1_16FlashAttnFwdSm80INS1_25CollectiveMainloopFwdSm80ILi8ELi1ELb0EN4cute5tupleIJNS5_1CILi128EEENS7_ILi96EEENS7_ILi256EEEEEELi256ENS_6half_tEfNS_4arch4Sm80ELb1ELb0ELb1ELb0ELb1ELb0ELb1ELb1EEENS1_21CollectiveEpilogueFwdINS6_IJS8_SA_S9_EEENS6_IJNS7_ILi1EEESI_SI_EEESC_SE_Li256ELb0ELb1ELb1ELb0EEENS1_30DynamicPersistentTileSchedulerILi256ELi256ELb1ELb1ELb0EEEEEEEEEvNT_6ParamsE,@function
        .size           _ZN7cutlass13device_kernelIN5flash19enable_sm80_to_sm89INS1_16FlashAttnFwdSm80INS1_25CollectiveMainloopFwdSm80ILi8ELi1ELb0EN4cute5tupleIJNS5_1CILi128EEENS7_ILi96EEENS7_ILi256EEEEEELi256ENS_6half_tEfNS_4arch4Sm80ELb1ELb0ELb1ELb0ELb1ELb0ELb1ELb1EEENS1_21CollectiveEpilogueFwdINS6_IJS8_SA_S9_EEENS6_IJNS7_ILi1EEESI_SI_EEESC_SE_Li256ELb0ELb1ELb1ELb0EEENS1_30DynamicPersistentTileSchedulerILi256ELi256ELb1ELb1ELb0EEEEEEEEEvNT_6ParamsE,(.L_x_51 - _ZN7cutlass13device_kernelIN5flash19enable_sm80_to_sm89INS1_16FlashAttnFwdSm80INS1_25CollectiveMainloopFwdSm80ILi8ELi1ELb0EN4cute5tupleIJNS5_1CILi128EEENS7_ILi96EEENS7_ILi256EEEEEELi256ENS_6half_tEfNS_4arch4Sm80ELb1ELb0ELb1ELb0ELb1ELb0ELb1ELb1EEENS1_21CollectiveEpilogueFwdINS6_IJS8_SA_S9_EEENS6_IJNS7_ILi1EEESI_SI_EEESC_SE_Li256ELb0ELb1ELb1ELb0EEENS1_30DynamicPersistentTileSchedulerILi256ELi256ELb1ELb1ELb0EEEEEEEEEvNT_6ParamsE)
        .other          _ZN7cutlass13device_kernelIN5flash19enable_sm80_to_sm89INS1_16FlashAttnFwdSm80INS1_25CollectiveMainloopFwdSm80ILi8ELi1ELb0EN4cute5tupleIJNS5_1CILi128EEENS7_ILi96EEENS7_ILi256EEEEEELi256ENS_6half_tEfNS_4arch4Sm80ELb1ELb0ELb1ELb0ELb1ELb0ELb1ELb1EEENS1_21CollectiveEpilogueFwdINS6_IJS8_SA_S9_EEENS6_IJNS7_ILi1EEESI_SI_EEESC_SE_Li256ELb0ELb1ELb1ELb0EEENS1_30DynamicPersistentTileSchedulerILi256ELi256ELb1ELb1ELb0EEEEEEEEEvNT_6ParamsE,@"STO_CUDA_ENTRY STV_DEFAULT"
_ZN7cutlass13device_kernelIN5flash19enable_sm80_to_sm89INS1_16FlashAttnFwdSm80INS1_25CollectiveMainloopFwdSm80ILi8ELi1ELb0EN4cute5tupleIJNS5_1CILi128EEENS7_ILi96EEENS7_ILi256EEEEEELi256ENS_6half_tEfNS_4arch4Sm80ELb1ELb0ELb1ELb0ELb1ELb0ELb1ELb1EEENS1_21CollectiveEpilogueFwdINS6_IJS8_SA_S9_EEENS6_IJNS7_ILi1EEESI_SI_EEESC_SE_Li256ELb0ELb1ELb1ELb0EEENS1_30DynamicPersistentTileSchedulerILi256ELi256ELb1ELb1ELb0EEEEEEEEEvNT_6ParamsE:
[----:B------:R-:W-:Y:S01]  /*0000*/  LDC R1, c[0x0][0x28] ;  /* 0x00000a00ff017b82 */ /* 0x000fe20000000800 */
[----:B------:R-:W-:Y:S05]  /*0010*/  EXIT ;  /* 0x000000000000794d */ /* 0x000fea0003800000 */
.L_x_15:
        /* <DEDUP_REMOVED lines=14> */
.L_x_51:


//--------------------- .text._ZN7cutlass13device_kernelIN5flash19enable_sm80_to_sm89INS1_16FlashAttnFwdSm80INS1_25CollectiveMainloopFwdSm80ILi8ELi1ELb0EN4cute5tupleIJNS5_1CILi128EEENS7_ILi64EEENS7_ILi256EEEEEELi256ENS_6half_tEfNS_4arch4Sm80ELb1ELb0ELb1ELb1ELb1ELb0ELb1ELb1EEENS1_21CollectiveEpilogueFwdINS6_IJS8_SA_S9_EEENS6_IJNS7_ILi1EEESI_SI_EEESC_SE_Li256ELb1ELb1ELb1ELb0EEENS1_36VarlenDynamicPersistentTileSchedulerILi128ELi64ELi256ELi256ELb1ELb1ELb0ELb1ELb1ELb1EEEEEEEEEvNT_6ParamsE --------------------------
	.section	.text._ZN7cutlass13device_kernelIN5flash19enable_sm80_to_sm89INS1_16FlashAttnFwdSm80INS1_25CollectiveMainloopFwdSm80ILi8ELi1ELb0EN4cute5tupleIJNS5_1CILi128EEENS7_ILi64EEENS7_ILi256EEEEEELi256ENS_6half_tEfNS_4arch4Sm80ELb1ELb0ELb1ELb1ELb1ELb0ELb1ELb1EEENS1_21CollectiveEpilogueFwdINS6_IJS8_SA_S9_EEENS6_IJNS7_ILi1EEESI_SI_EEESC_SE_Li256ELb1ELb1ELb1ELb0EEENS1_36VarlenDynamicPersistentTileSchedulerILi128ELi64ELi256ELi256ELb1ELb1ELb0ELb1ELb1ELb1EEEEEEEEEvNT_6ParamsE,"ax",@progbits
	.align	128
.text._ZN7cutlass13device_kernelIN5flash19enable_sm80_to_sm89INS1_16FlashAttnFwdSm80INS1_25CollectiveMainloopFwdSm80ILi8ELi1ELb0EN4cute5tupleIJNS5_1CILi128EEENS7_ILi64EEENS7_ILi256EEEEEELi256ENS_6half_tEfNS_4arch4Sm80ELb1ELb0ELb1ELb1ELb1ELb0ELb1ELb1EEENS1_21CollectiveEpilogueFwdINS6_IJS8_SA_S9_EEENS6_IJNS7_ILi1EEESI_SI_EEESC_SE_Li256ELb1ELb1ELb1ELb0EEENS1_36VarlenDynamicPersistentTileSchedulerILi128ELi64ELi256ELi256ELb1ELb1ELb0ELb1ELb1ELb1EEEEEEEEEvNT_6ParamsE:
        .type           _ZN7cutlass13device_kernelIN5flash19enable_sm80_to_sm89INS1_16FlashAttnFwdSm80INS1_25CollectiveMainloopFwdSm80ILi8ELi1ELb0EN4cute5tupleIJNS5_1CILi128EEENS7_ILi64EEENS7_ILi256EEEEEELi256ENS_6half_tEfNS_4arch4Sm80ELb1ELb0ELb1ELb1ELb1ELb0ELb1ELb1EEENS1_21CollectiveEpilogueFwdINS6_IJS8_SA_S9_EEENS6_IJNS7_ILi1EEESI_SI_EEESC_SE_Li256ELb1ELb1ELb1ELb0EEENS1_36VarlenDynamicPersistentTileSchedulerILi128ELi64ELi256ELi256ELb1ELb1ELb0ELb1ELb1ELb1EEEEEEEEEvNT_6ParamsE,@function
        .size           _ZN7cutlass13device_kernelIN5flash19enable_sm80_to_sm89INS1_16FlashAttnFwdSm80INS1_25CollectiveMainloopFwdSm80ILi8ELi1ELb0EN4cute5tupleIJNS5_1CILi128EEENS7_ILi64EEENS7_ILi256EEEEEELi256ENS_6half_tEfNS_4arch4Sm80ELb1ELb0ELb1ELb1ELb1ELb0ELb1ELb1EEENS1_21CollectiveEpilogueFwdINS6_IJS8_SA_S9_EEENS6_IJNS7_ILi1EEESI_SI_EEESC_SE_Li256ELb1ELb1ELb1ELb0EEENS1_36VarlenDynamicPersistentTileSchedulerILi128ELi64ELi256ELi256ELb1ELb1ELb0ELb1ELb1ELb1EEEEEEEEEvNT_6ParamsE,(.L_x_52 - _ZN7cutlass13device_kernelIN5flash19enable_sm80_to_sm89INS1_16FlashAttnFwdSm80INS1_25CollectiveMainloopFwdSm80ILi8ELi1ELb0EN4cute5tupleIJNS5_1CILi128EEENS7_ILi64EEENS7_ILi256EEEEEELi256ENS_6half_tEfNS_4arch4Sm80ELb1ELb0ELb1ELb1ELb1ELb0ELb1ELb1EEENS1_21CollectiveEpilogueFwdINS6_IJS8_SA_S9_EEENS6_IJNS7_ILi1EEESI_SI_EEESC_SE_Li256ELb1ELb1ELb1ELb0EEENS1_36VarlenDynamicPersistentTileSchedulerILi128ELi64ELi256ELi256ELb1ELb1ELb0ELb1ELb1ELb1EEEEEEEEEvNT_6ParamsE)
        .other          _ZN7cutlass13device_kernelIN5flash19enable_sm80_to_sm89INS1_16FlashAttnFwdSm80INS1_25CollectiveMainloopFwdSm80ILi8ELi1ELb0EN4cute5tupleIJNS5_1CILi128EEENS7_ILi64EEENS7_ILi256EEEEEELi256ENS_6half_tEfNS_4arch4Sm80ELb1ELb0ELb1ELb1ELb1ELb0ELb1ELb1EEENS1_21CollectiveEpilogueFwdINS6_IJS8_SA_S9_EEENS6_IJNS7_ILi1EEESI_SI_EEESC_SE_Li256ELb1ELb1ELb1ELb0EEENS1_36VarlenDynamicPersistentTileSchedulerILi128ELi64ELi256ELi256ELb1ELb1ELb0ELb1ELb1ELb1EEEEEEEEEvNT_6ParamsE,@"STO_CUDA_ENTRY STV_DEFAULT"
_ZN7cutlass13device_kernelIN5flash19enable_sm80_to_sm89INS1_16FlashAttnFwdSm80INS1_25CollectiveMainloopFwdSm80ILi8ELi1ELb0EN4cute5tupleIJNS5_1CILi128EEENS7_ILi64EEENS7_ILi256EEEEEELi256ENS_6half_tEfNS_4arch4Sm80ELb1ELb0ELb1ELb1ELb1ELb0ELb1ELb1EEENS1_21CollectiveEpilogueFwdINS6_IJS8_SA_S9_EEENS6_IJNS7_ILi1EEESI_SI_EEESC_SE_Li256ELb1ELb1ELb1ELb0EEENS1_36VarlenDynamicPersistentTileSchedulerILi128ELi64ELi256ELi256ELb1ELb1ELb0ELb1ELb1ELb1EEEEEEEEEvNT_6ParamsE:
[----:B------:R-:W-:Y:S01]  /*0000*/  LDC R1, c[0x0][0x28] ;  /* 0x00000a00ff017b82 */ /* 0x000fe20000000800 */
[----:B------:R-:W-:Y:S05]  /*0010*/  EXIT ;  /* 0x000000000000794d */ /* 0x000fea0003800000 */
.L_x_16:
        /* <DEDUP_REMOVED lines=14> */
.L_x_52:


//--------------------- .text._ZN7cutlass13device_kernelIN5flash19enable_sm80_to_sm89INS1_16FlashAttnFwdSm80INS1_25CollectiveMainloopFwdSm80ILi8ELi1ELb0EN4cute5tupleIJNS5_1CILi128EEENS7_ILi48EEENS7_ILi256EEEEEELi256ENS_6half_tEfNS_4arch4Sm80ELb1ELb0ELb1ELb1ELb1ELb1ELb1ELb1EEENS1_21CollectiveEpilogueFwdINS6_IJS8_SA_S9_EEENS6_IJNS7_ILi1EEESI_SI_EEESC_SE_Li256ELb1ELb1ELb1ELb0EEENS1_36VarlenDynamicPersistentTileSchedulerILi128ELi48ELi256ELi256ELb1ELb1ELb0ELb1ELb1ELb1EEEEEEEEEvNT_6ParamsE --------------------------
	.section	.text._ZN7cutlass13device_kernelIN5flash19enable_sm80_to_sm89INS1_16FlashAttnFwdSm80INS1_25CollectiveMainloopFwdSm80ILi8ELi1ELb0EN4cute5tupleIJNS5_1CILi128EEENS7_ILi48EEENS7_ILi256EEEEEELi256ENS_6half_tEfNS_4arch4Sm80ELb1ELb0ELb1ELb1ELb1ELb1ELb1ELb1EEENS1_21CollectiveEpilogueFwdINS6_IJS8_SA_S9_EEENS6_IJNS7_ILi1EEESI_SI_EEESC_SE_Li256ELb1ELb1ELb1ELb0EEENS1_36VarlenDynamicPersistentTileSchedulerILi128ELi48ELi256ELi256ELb1ELb1ELb0ELb1ELb1ELb1EEEEEEEEEvNT_6ParamsE,"ax",@progbits
	.align	128
.text._ZN7cutlass13device_kernelIN5flash19enable_sm80_to_sm89INS1_16FlashAttnFwdSm80INS1_25CollectiveMainloopFwdSm80ILi8ELi1ELb0EN4cute5tupleIJNS5_1CILi128EEENS7_ILi48EEENS7_ILi256EEEEEELi256ENS_6half_tEfNS_4arch4Sm80ELb1ELb0ELb1ELb1ELb1ELb1ELb1ELb1EEENS1_21CollectiveEpilogueFwdINS6_IJS8_SA_S9_EEENS6_IJNS7_ILi1EEESI_SI_EEESC_SE_Li256ELb1ELb1ELb1ELb0EEENS1_36VarlenDynamicPersistentTileSchedulerILi128ELi48ELi256ELi256ELb1ELb1ELb0ELb1ELb1ELb1EEEEEEEEEvNT_6ParamsE:
        .type           _ZN7cutlass13device_kernelIN5flash19enable_sm80_to_sm89INS1_16FlashAttnFwdSm80INS1_25CollectiveMainloopFwdSm80ILi8ELi1ELb0EN4cute5tupleIJNS5_1CILi128EEENS7_ILi48EEENS7_ILi256EEEEEELi256ENS_6half_tEfNS_4arch4Sm80ELb1ELb0ELb1ELb1ELb1ELb1ELb1ELb1EEENS1_21CollectiveEpilogueFwdINS6_IJS8_SA_S9_EEENS6_IJNS7_ILi1EEESI_SI_EEESC_SE_Li256ELb1ELb1ELb1ELb0EEENS1_36VarlenDynamicPersistentTileSchedulerILi128ELi48ELi256ELi256ELb1ELb1ELb0ELb1ELb1ELb1EEEEEEEEEvNT_6ParamsE,@function
        .size           _ZN7cutlass13device_kernelIN5flash19enable_sm80_to_sm89INS1_16FlashAttnFwdSm80INS1_25CollectiveMainloopFwdSm80ILi8ELi1ELb0EN4cute5tupleIJNS5_1CILi128EEENS7_ILi48EEENS7_ILi256EEEEEELi256ENS_6half_tEfNS_4arch4Sm80ELb1ELb0ELb1ELb1ELb1ELb1ELb1ELb1EEENS1_21CollectiveEpilogueFwdINS6_IJS8_SA_S9_EEENS6_IJNS7_ILi1EEESI_SI_EEESC_SE_Li256ELb1ELb1ELb1ELb0EEENS1_36VarlenDynamicPersistentTileSchedulerILi128ELi48ELi256ELi256ELb1ELb1ELb0ELb1ELb1ELb1EEEEEEEEEvNT_6ParamsE,(.L_x_53 - _ZN7cutlass13device_kernelIN5flash19enable_sm80_to_sm89INS1_16FlashAttnFwdSm80INS1_25CollectiveMainloopFwdSm80ILi8ELi1ELb0EN4cute5tupleIJNS5_1CILi128EEENS7_ILi48EEENS7_ILi256EEEEEELi256ENS_6half_tEfNS_4arch4Sm80ELb1ELb0ELb1ELb1ELb1ELb1ELb1ELb1EEENS1_21CollectiveEpilogueFwdINS6_IJS8_SA_S9_EEENS6_IJNS7_ILi1EEESI_SI_EEESC_SE_Li256ELb1ELb1ELb1ELb0EEENS1_36VarlenDynamicPersistentTileSchedulerILi128ELi48ELi256ELi256ELb1ELb1ELb0ELb1ELb1ELb1EEEEEEEEEvNT_6ParamsE)
        .other          _ZN7cutlass13device_kernelIN5flash19enable_sm80_to_sm89INS1_16FlashAttnFwdSm80INS1_25CollectiveMainloopFwdSm80ILi8ELi1ELb0EN4cute5tupleIJNS5_1CILi128EEENS7_ILi48EEENS7_ILi256EEEEEELi256ENS_6half_tEfNS_4arch4Sm80ELb1ELb0ELb1ELb1ELb1ELb1ELb1ELb1EEENS1_21CollectiveEpilogueFwdINS6_IJS8_SA_S9_EEENS6_IJNS7_ILi1EEESI_SI_EEESC_SE_Li256ELb1ELb1ELb1ELb0EEENS1_36VarlenDynamicPersistentTileSchedulerILi128ELi48ELi256ELi256ELb1ELb1ELb0ELb1ELb1ELb1EEEEEEEEEvNT_6ParamsE,@"STO_CUDA_ENTRY STV_DEFAULT"
_ZN7cutlass13device_kernelIN5flash19enable_sm80_to_sm89INS1_16FlashAttnFwdSm80INS1_25CollectiveMainloopFwdSm80ILi8ELi1ELb0EN4cute5tupleIJNS5_1CILi128EEENS7_ILi48EEENS7_ILi256EEEEEELi256ENS_6half_tEfNS_4arch4Sm80ELb1ELb0ELb1ELb1ELb1ELb1ELb1ELb1EEENS1_21CollectiveEpilogueFwdINS6_IJS8_SA_S9_EEENS6_IJNS7_ILi1EEESI_SI_EEESC_SE_Li256ELb1ELb1ELb1ELb0EEENS1_36VarlenDynamicPersistentTileSchedulerILi128ELi48ELi256ELi256ELb1ELb1ELb0ELb1ELb1ELb1EEEEEEEEEvNT_6ParamsE:
[----:B------:R-:W-:Y:S01]  /*0000*/  LDC R1, c[0x0][0x28] ;  /* 0x00000a00ff017b82 */ /* 0x000fe20000000800 */
[----:B------:R-:W-:Y:S05]  /*0010*/  EXIT ;  /* 0x000000000000794d */ /* 0x000fea0003800000 */
.L_x_17:
        /* <DEDUP_REMOVED lines=14> */
.L_x_53:


//--------------------- .text._ZN7cutlass13device_kernelIN5flash19enable_sm80_to_sm89INS1_16FlashAttnFwdSm80INS1_25CollectiveMainloopFwdSm80ILi8ELi1ELb1EN4cute5tupleIJNS5_1CILi128EEENS7_ILi64EEENS7_ILi256EEEEEELi256ENS_6half_tEfNS_4arch4Sm80ELb0ELb0ELb0ELb0ELb1ELb0ELb1ELb1EEENS1_21CollectiveEpilogueFwdINS6_IJS8_SA_S9_EEENS6_IJNS7_ILi1EEESI_SI_EEESC_SE_Li256ELb0ELb1ELb1ELb0EEENS1_19SingleTileSchedulerILb0ELb1ELb1ELi128EEEEEEEEEvNT_6ParamsE --------------------------
	.section	.text._ZN7cutlass13device_kernelIN5flash19enable_sm80_to_sm89INS1_16FlashAttnFwdSm80INS1_25CollectiveMainloopFwdSm80ILi8ELi1ELb1EN4cute5tupleIJNS5_1CILi128EEENS7_ILi64EEENS7_ILi256EEEEEELi256ENS_6half_tEfNS_4arch4Sm80ELb0ELb0ELb0ELb0ELb1ELb0ELb1ELb1EEENS1_21CollectiveEpilogueFwdINS6_IJS8_SA_S9_EEENS6_IJNS7_ILi1EEESI_SI_EEESC_SE_Li256ELb0ELb1ELb1ELb0EEENS1_19SingleTileSchedulerILb0ELb1ELb1ELi128EEEEEEEEEvNT_6ParamsE,"ax",@progbits
	.align	128
.text._ZN7cutlass13device_kernelIN5flash19enable_sm80_to_sm89INS1_16FlashAttnFwdSm80INS1_25CollectiveMainloopFwdSm80ILi8ELi1ELb1EN4cute5tupleIJNS5_1CILi128EEENS7_ILi64EEENS7_ILi256EEEEEELi256ENS_6half_tEfNS_4arch4Sm80ELb0ELb0ELb0ELb0ELb1ELb0ELb1ELb1EEENS1_21CollectiveEpilogueFwdINS6_IJS8_SA_S9_EEENS6_IJNS7_ILi1EEESI_SI_EEESC_SE_Li256ELb0ELb1ELb1ELb0EEENS1_19SingleTileSchedulerILb0ELb1ELb1ELi128EEEEEEEEEvNT_6ParamsE:
        .type           _ZN7cutlass13device_kernelIN5flash19enable_sm80_to_sm89INS1_16FlashAttnFwdSm80INS1_25CollectiveMainloopFwdSm80ILi8ELi1ELb1EN4cute5tupleIJNS5_1CILi128EEENS7_ILi64EEENS7_ILi256EEEEEELi256ENS_6half_tEfNS_4arch4Sm80ELb0ELb0ELb0ELb0ELb1ELb0ELb1ELb1EEENS1_21CollectiveEpilogueFwdINS6_IJS8_SA_S9_EEENS6_IJNS7_ILi1EEESI_SI_EEESC_SE_Li256ELb0ELb1ELb1ELb0EEENS1_19SingleTileSchedulerILb0ELb1ELb1ELi128EEEEEEEEEvNT_6ParamsE,@function
        .size           _ZN7cutlass13device_kernelIN5flash19enable_sm80_to_sm89INS1_16FlashAttnFwdSm80INS1_25CollectiveMainloopFwdSm80ILi8ELi1ELb1EN4cute5tupleIJNS5_1CILi128EEENS7_ILi64EEENS7_ILi256EEEEEELi256ENS_6half_tEfNS_4arch4Sm80ELb0ELb0ELb0ELb0ELb1ELb0ELb1ELb1EEENS1_21CollectiveEpilogueFwdINS6_IJS8_SA_S9_EEENS6_IJNS7_ILi1EEESI_SI_EEESC_SE_Li256ELb0ELb1ELb1ELb0EEENS1_19SingleTileSchedulerILb0ELb1ELb1ELi128EEEEEEEEEvNT_6ParamsE,(.L_x_54 - _ZN7cutlass13device_kernelIN5flash19enable_sm80_to_sm89INS1_16FlashAttnFwdSm80INS1_25CollectiveMainloopFwdSm80ILi8ELi1ELb1EN4cute5tupleIJNS5_1CILi128EEENS7_ILi64EEENS7_ILi256EEEEEELi256ENS_6half_tEfNS_4arch4Sm80ELb0ELb0ELb0ELb0ELb1ELb0ELb1ELb1EEENS1_21CollectiveEpilogueFwdINS6_IJS8_SA_S9_EEENS6_IJNS7_ILi1EEESI_SI_EEESC_SE_Li256ELb0ELb1ELb1ELb0EEENS1_19SingleTileSchedulerILb0ELb1ELb1ELi128EEEEEEEEEvNT_6ParamsE)
        .other          _ZN7cutlass13device_kernelIN5flash19enable_sm80_to_sm89INS1_16FlashAttnFwdSm80INS1_25CollectiveMainloopFwdSm80ILi8ELi1ELb1EN4cute5tupleIJNS5_1CILi128EEENS7_ILi64EEENS7_ILi256EEEEEELi256ENS_6half_tEfNS_4arch4Sm80ELb0ELb0ELb0ELb0ELb1ELb0ELb1ELb1EEENS1_21CollectiveEpilogueFwdINS6_IJS8_SA_S9_EEENS6_IJNS7_ILi1EEESI_SI_EEESC_SE_Li256ELb0ELb1ELb1ELb0EEENS1_19SingleTileSchedulerILb0ELb1ELb1ELi128EEEEEEEEEvNT_6ParamsE,@"STO_CUDA_ENTRY STV_DEFAULT"
_ZN7cutlass13device_kernelIN5flash19enable_sm80_to_sm89INS1_16FlashAttnFwdSm80INS1_25CollectiveMainloopFwdSm80ILi8ELi1ELb1EN4cute5tupleIJNS5_1CILi128EEENS7_ILi64EEENS7_ILi256EEEEEELi256ENS_6half_tEfNS_4arch4Sm80ELb0ELb0ELb0ELb0ELb1ELb0ELb1ELb1EEENS1_21CollectiveEpilogueFwdINS6_IJS8_SA_S9_EEENS6_IJNS7_ILi1EEESI_SI_EEESC_SE_Li256ELb0ELb1ELb1ELb0EEENS1_19SingleTileSchedulerILb0ELb1ELb1ELi128EEEEEEEEEvNT_6ParamsE:
[----:B------:R-:W-:Y:S01]  /*0000*/  LDC R1, c[0x0][0x28] ;  /* 0x00000a00ff017b82 */ /* 0x000fe20000000800 */
[----:B------:R-:W-:Y:S05]  /*0010*/  EXIT ;  /* 0x000000000000794d */ /* 0x000fea0003800000 */
.L_x_18:
        /* <DEDUP_REMOVED lines=14> */
.L_x_54:


//--------------------- .text._ZN7cutlass13device_kernelIN5flash19enable_sm80_to_sm89INS1_16FlashAttnFwdSm80INS1_25CollectiveMainloopFwdSm80ILi8ELi1ELb1EN4cute5tupleIJNS5_1CILi128EEENS7_ILi48EEENS7_ILi256EEEEEELi256ENS_6half_tEfNS_4arch4Sm80ELb0ELb0ELb0ELb1ELb1ELb0ELb1ELb1EEENS1_21CollectiveEpilogueFwdINS6_IJS8_SA_S9_EEENS6_IJNS7_ILi1EEESI_SI_EEESC_SE_Li256ELb1ELb1ELb1ELb0EEENS1_36VarlenDynamicPersistentTileSchedulerILi128ELi48ELi256ELi256ELb1ELb1ELb0ELb0ELb1ELb1EEEEEEEEEvNT_6ParamsE --------------------------
	.section	.text._ZN7cutlass13device_kernelIN5flash19enable_sm80_to_sm89INS1_16FlashAttnFwdSm80INS1_25CollectiveMainloopFwdSm80ILi8ELi1ELb1EN4cute5tupleIJNS5_1CILi128EEENS7_ILi48EEENS7_ILi256EEEEEELi256ENS_6half_tEfNS_4arch4Sm80ELb0ELb0ELb0ELb1ELb1ELb0ELb1ELb1EEENS1_21CollectiveEpilogueFwdINS6_IJS8_SA_S9_EEENS6_IJNS7_ILi1EEESI_SI_EEESC_SE_Li256ELb1ELb1ELb1ELb0EEENS1_36VarlenDynamicPersistentTileSchedulerILi128ELi48ELi256ELi256ELb1ELb1ELb0ELb0ELb1ELb1EEEEEEEEEvNT_6ParamsE,"ax",@progbits
	.align	128
.text._ZN7cutlass13device_kernelIN5flash19enable_sm80_to_sm89INS1_16FlashAttnFwdSm80INS1_25CollectiveMainloopFwdSm80ILi8ELi1ELb1EN4cute5tupleIJNS5_1CILi128EEENS7_ILi48EEENS7_ILi256EEEEEELi256ENS_6half_tEfNS_4arch4Sm80ELb0ELb0ELb0ELb1ELb1ELb0ELb1ELb1EEENS1_21CollectiveEpilogueFwdINS6_IJS8_SA_S9_EEENS6_IJNS7_ILi1EEESI_SI_EEESC_SE_Li256ELb1ELb1ELb1ELb0EEENS1_36VarlenDynamicPersistentTileSchedulerILi128ELi48ELi256ELi256ELb1ELb1ELb0ELb0ELb1ELb1EEEEEEEEEvNT_6ParamsE:
        .type           _ZN7cutlass13device_kernelIN5flash19enable_sm80_to_sm89INS1_16FlashAttnFwdSm80INS1_25CollectiveMainloopFwdSm80ILi8ELi1ELb1EN4cute5tupleIJNS5_1CILi128EEENS7_ILi48EEENS7_ILi256EEEEEELi256ENS_6half_tEfNS_4arch4Sm80ELb0ELb0ELb0ELb1ELb1ELb0ELb1ELb1EEENS1_21CollectiveEpilogueFwdINS6_IJS8_SA_S9_EEENS6_IJNS7_ILi1EEESI_SI_EEESC_SE_Li256ELb1ELb1ELb1ELb0EEENS1_36VarlenDynamicPersistentTileSchedulerILi128ELi48ELi256ELi256ELb1ELb1ELb0ELb0ELb1ELb1EEEEEEEEEvNT_6ParamsE,@function
        .size           _ZN7cutlass13device_kernelIN5flash19enable_sm80_to_sm89INS1_16FlashAttnFwdSm80INS1_25CollectiveMainloopFwdSm80ILi8ELi1ELb1EN4cute5tupleIJNS5_1CILi128EEENS7_ILi48EEENS7_ILi256EEEEEELi256ENS_6half_tEfNS_4arch4Sm80ELb0ELb0ELb0ELb1ELb1ELb0ELb1ELb1EEENS1_21CollectiveEpilogueFwdINS6_IJS8_SA_S9_EEENS6_IJNS7_ILi1EEESI_SI_EEESC_SE_Li256ELb1ELb1ELb1ELb0EEENS1_36VarlenDynamicPersistentTileSchedulerILi128ELi48ELi256ELi256ELb1ELb1ELb0ELb0ELb1ELb1EEEEEEEEEvNT_6ParamsE,(.L_x_55 - _ZN7cutlass13device_kernelIN5flash19enable_sm80_to_sm89INS1_16FlashAttnFwdSm80INS1_25CollectiveMainloopFwdSm80ILi8ELi1ELb1EN4cute5tupleIJNS5_1CILi128EEENS7_ILi48EEENS7_ILi256EEEEEELi256ENS_6half_tEfNS_4arch4Sm80ELb0ELb0ELb0ELb1ELb1ELb0ELb1ELb1EEENS1_21CollectiveEpilogueFwdINS6_IJS8_SA_S9_EEENS6_IJNS7_ILi1EEESI_SI_EEESC_SE_Li256ELb1ELb1ELb1ELb0EEENS1_36VarlenDynamicPersistentTileSchedulerILi128ELi48ELi256ELi256ELb1ELb1ELb0ELb0ELb1ELb1EEEEEEEEEvNT_6ParamsE)
        .other          _ZN7cutlass13device_kernelIN5flash19enable_sm80_to_sm89INS1_16FlashAttnFwdSm80INS1_25CollectiveMainloopFwdSm80ILi8ELi1ELb1EN4cute5tupleIJNS5_1CILi128EEENS7_ILi48EEENS7_ILi256EEEEEELi256ENS_6half_tEfNS_4arch4Sm80ELb0ELb0ELb0ELb1ELb1ELb0ELb1ELb1EEENS1_21CollectiveEpilogueFwdINS6_IJS8_SA_S9_EEENS6_IJNS7_ILi1EEESI_SI_EEESC_SE_Li256ELb1ELb1ELb1ELb0EEENS1_36VarlenDynamicPersistentTileSchedulerILi128ELi48ELi256ELi256ELb1ELb1ELb0ELb0ELb1ELb1EEEEEEEEEvNT_6ParamsE,@"STO_CUDA_ENTRY STV_DEFAULT"
_ZN7cutlass13device_kernelIN5flash19enable_sm80_to_sm89INS1_16FlashAttnFwdSm80INS1_25CollectiveMainloopFwdSm80ILi8ELi1ELb1EN4cute5tupleIJNS5_1CILi128EEENS7_ILi48EEENS7_ILi256EEEEEELi256ENS_6half_tEfNS_4arch4Sm80ELb0ELb0ELb0ELb1ELb1ELb0ELb1ELb1EEENS1_21CollectiveEpilogueFwdINS6_IJS8_SA_S9_EEENS6_IJNS7_ILi1EEESI_SI_EEESC_SE_Li256ELb1ELb1ELb1ELb0EEENS1_36VarlenDynamicPersistentTileSchedulerILi128ELi48ELi256ELi256ELb1ELb1ELb0ELb0ELb1ELb1EEEEEEEEEvNT_6ParamsE:
[----:B------:R-:W-:Y:S01]  /*0000*/  LDC R1, c[0x0][0x28] ;  /* 0x00000a00ff017b82 */ /* 0x000fe20000000800 */
[----:B------:R-:W-:Y:S05]  /*0010*/  EXIT ;  /* 0x000000000000794d */ /* 0x000fea0003800000 */
.L_x_19:
        /* <DEDUP_REMOVED lines=14> */
.L_x_55:


//--------------------- .text._ZN7cutlass13device_kernelIN5flash19enable_sm80_to_sm89INS1_16FlashAttnFwdSm80INS1_25CollectiveMainloopFwdSm80ILi8ELi1ELb0EN4cute5tupleIJNS5_1CILi128EEENS7_ILi32EEENS7_ILi256EEEEEELi256ENS_6half_tEfNS_4arch4Sm80ELb0ELb0ELb0ELb1ELb1ELb1ELb1ELb1EEENS1_21CollectiveEpilogueFwdINS6_IJS8_SA_S9_EEENS6_IJNS7_ILi1EEESI_SI_EEESC_SE_Li256ELb1ELb1ELb1ELb0EEENS1_36VarlenDynamicPersistentTileSchedulerILi128ELi32ELi256ELi256ELb1ELb1ELb0ELb0ELb1ELb1EEEEEEEEEvNT_6ParamsE --------------------------
	.section	.text._ZN7cutlass13device_kernelIN5flash19enable_sm80_to_sm89INS1_16FlashAttnFwdSm80INS1_25CollectiveMainloopFwdSm80ILi8ELi1ELb0EN4cute5tupleIJNS5_1CILi128EEENS7_ILi32EEENS7_ILi256EEEEEELi256ENS_6half_tEfNS_4arch4Sm80ELb0ELb0ELb0ELb1ELb1ELb1ELb1ELb1EEENS1_21CollectiveEpilogueFwdINS6_IJS8_SA_S9_EEENS6_IJNS7_ILi1EEESI_SI_EEESC_SE_Li256ELb1ELb1ELb1ELb0EEENS1_36VarlenDynamicPersistentTileSchedulerILi128ELi32ELi256ELi256ELb1ELb1ELb0ELb0ELb1ELb1EEEEEEEEEvNT_6ParamsE,"ax",@progbits
	.align	128
.text._ZN7cutlass13device_kernelIN5flash19enable_sm80_to_sm89INS1_16FlashAttnFwdSm80INS1_25CollectiveMainloopFwdSm80ILi8ELi1ELb0EN4cute5tupleIJNS5_1CILi128EEENS7_ILi32EEENS7_ILi256EEEEEELi256ENS_6half_tEfNS_4arch4Sm80ELb0ELb0ELb0ELb1ELb1ELb1ELb1ELb1EEENS1_21CollectiveEpilogueFwdINS6_IJS8_SA_S9_EEENS6_IJNS7_ILi1EEESI_SI_EEESC_SE_Li256ELb1ELb1ELb1ELb0EEENS1_36VarlenDynamicPersistentTileSchedulerILi128ELi32ELi256ELi256ELb1ELb1ELb0ELb0ELb1ELb1EEEEEEEEEvNT_6ParamsE:
        .type           _ZN7cutlass13device_kernelIN5flash19enable_sm80_to_sm89INS1_16FlashAttnFwdSm80INS1_25CollectiveMainloopFwdSm80ILi8ELi1ELb0EN4cute5tupleIJNS5_1CILi128EEENS7_ILi32EEENS7_ILi256EEEEEELi256ENS_6half_tEfNS_4arch4Sm80ELb0ELb0ELb0ELb1ELb1ELb1ELb1ELb1EEENS1_21CollectiveEpilogueFwdINS6_IJS8_SA_S9_EEENS6_IJNS7_ILi1EEESI_SI_EEESC_SE_Li256ELb1ELb1ELb1ELb0EEENS1_36VarlenDynamicPersistentTileSchedulerILi128ELi32ELi256ELi256ELb1ELb1ELb0ELb0ELb1ELb1EEEEEEEEEvNT_6ParamsE,@function
        .size           _ZN7cutlass13device_kernelIN5flash19enable_sm80_to_sm89INS1_16FlashAttnFwdSm80INS1_25CollectiveMainloopFwdSm80ILi8ELi1ELb0EN4cute5tupleIJNS5_1CILi128EEENS7_ILi32EEENS7_ILi256EEEEEELi256ENS_6half_tEfNS_4arch4Sm80ELb0ELb0ELb0ELb1ELb1ELb1ELb1ELb1EEENS1_21CollectiveEpilogueFwdINS6_IJS8_SA_S9_EEENS6_IJNS7_ILi1EEESI_SI_EEESC_SE_Li256ELb1ELb1ELb1ELb0EEENS1_36VarlenDynamicPersistentTileSchedulerILi128ELi32ELi256ELi256ELb1ELb1ELb0ELb0ELb1ELb1EEEEEEEEEvNT_6ParamsE,(.L_x_56 - _ZN7cutlass13device_kernelIN5flash19enable_sm80_to_sm89INS1_16FlashAttnFwdSm80INS1_25CollectiveMainloopFwdSm80ILi8ELi1ELb0EN4cute5tupleIJNS5_1CILi128EEENS7_ILi32EEENS7_ILi256EEEEEELi256ENS_6half_tEfNS_4arch4Sm80ELb0ELb0ELb0ELb1ELb1ELb1ELb1ELb1EEENS1_21CollectiveEpilogueFwdINS6_IJS8_SA_S9_EEENS6_IJNS7_ILi1EEESI_SI_EEESC_SE_Li256ELb1ELb1ELb1ELb0EEENS1_36VarlenDynamicPersistentTileSchedulerILi128ELi32ELi256ELi256ELb1ELb1ELb0ELb0ELb1ELb1EEEEEEEEEvNT_6ParamsE)
        .other          _ZN7cutlass13device_kernelIN5flash19enable_sm80_to_sm89INS1_16FlashAttnFwdSm80INS1_25CollectiveMainloopFwdSm80ILi8ELi1ELb0EN4cute5tupleIJNS5_1CILi128EEENS7_ILi32EEENS7_ILi256EEEEEELi256ENS_6half_tEfNS_4arch4Sm80ELb0ELb0ELb0ELb1ELb1ELb1ELb1ELb1EEENS1_21CollectiveEpilogueFwdINS6_IJS8_SA_S9_EEENS6_IJNS7_ILi1EEESI_SI_EEESC_SE_Li256ELb1ELb1ELb1ELb0EEENS1_36VarlenDynamicPersistentTileSchedulerILi128ELi32ELi256ELi256ELb1ELb1ELb0ELb0ELb1ELb1EEEEEEEEEvNT_6ParamsE,@"STO_CUDA_ENTRY STV_DEFAULT"
_ZN7cutlass13device_kernelIN5flash19enable_sm80_to_sm89INS1_16FlashAttnFwdSm80INS1_25CollectiveMainloopFwdSm80ILi8ELi1ELb0EN4cute5tupleIJNS5_1CILi128EEENS7_ILi32EEENS7_ILi256EEEEEELi256ENS_6half_tEfNS_4arch4Sm80ELb0ELb0ELb0ELb1ELb1ELb1ELb1ELb1EEENS1_21CollectiveEpilogueFwdINS6_IJS8_SA_S9_EEENS6_IJNS7_ILi1EEESI_SI_EEESC_SE_Li256ELb1ELb1ELb1ELb0EEENS1_36VarlenDynamicPersistentTileSchedulerILi128ELi32ELi256ELi256ELb1ELb1ELb0ELb0ELb1ELb1EEEEEEEEEvNT_6ParamsE:
[----:B------:R-:W-:Y:S01]  /*0000*/  LDC R1, c[0x0][0x28] ;  /* 0x00000a00ff017b82 */ /* 0x000fe20000000800 */
[----:B------:R-:W-:Y:S05]  /*0010*/  EXIT ;  /* 0x000000000000794d */ /* 0x000fea0003800000 */
.L_x_20:
        /* <DEDUP_REMOVED lines=14> */
.L_x_56:


//--------------------- .text._ZN7cutlass13device_kernelIN5flash19enable_sm80_to_sm89INS1_16FlashAttnFwdSm80INS1_25CollectiveMainloopFwdSm80ILi8ELi1ELb1EN4cute5tupleIJNS5_1CILi128EEENS7_ILi48EEENS7_ILi256EEEEEELi256ENS_6half_tEfNS_4arch4Sm80ELb0ELb1ELb0ELb0ELb1ELb0ELb1ELb1EEENS1_21CollectiveEpilogueFwdINS6_IJS8_SA_S9_EEENS6_IJNS7_ILi1EEESI_SI_EEESC_SE_Li256ELb0ELb1ELb1ELb0EEENS1_19SingleTileSchedulerILb0ELb1ELb1ELi128EEEEEEEEEvNT_6ParamsE --------------------------
	.section	.text._ZN7cutlass13device_kernelIN5flash19enable_sm80_to_sm89INS1_16FlashAttnFwdSm80INS1_25CollectiveMainloopFwdSm80ILi8ELi1ELb1EN4cute5tupleIJNS5_1CILi128EEENS7_ILi48EEENS7_ILi256EEEEEELi256ENS_6half_tEfNS_4arch4Sm80ELb0ELb1ELb0ELb0ELb1ELb0ELb1ELb1EEENS1_21CollectiveEpilogueFwdINS6_IJS8_SA_S9_EEENS6_IJNS7_ILi1EEESI_SI_EEESC_SE_Li256ELb0ELb1ELb1ELb0EEENS1_19SingleTileSchedulerILb0ELb1ELb1ELi128EEEEEEEEEvNT_6ParamsE,"ax",@progbits
	.align	128
.text._ZN7cutlass13device_kernelIN5flash19enable_sm80_to_sm89INS1_16FlashAttnFwdSm80INS1_25CollectiveMainloopFwdSm80ILi8ELi1ELb1EN4cute5tupleIJNS5_1CILi128EEENS7_ILi48EEENS7_ILi256EEEEEELi256ENS_6half_tEfNS_4arch4Sm80ELb0ELb1ELb0ELb0ELb1ELb0ELb1ELb1EEENS1_21CollectiveEpilogueFwdINS6_IJS8_SA_S9_EEENS6_IJNS7_ILi1EEESI_SI_EEESC_SE_Li256ELb0ELb1ELb1ELb0EEENS1_19SingleTileSchedulerILb0ELb1ELb1ELi128EEEEEEEEEvNT_6ParamsE:
        .type           _ZN7cutlass13device_kernelIN5flash19enable_sm80_to_sm89INS1_16FlashAttnFwdSm80INS1_25CollectiveMainloopFwdSm80ILi8ELi1ELb1EN4cute5tupleIJNS5_1CILi128EEENS7_ILi48EEENS7_ILi256EEEEEELi256ENS_6half_tEfNS_4arch4Sm80ELb0ELb1ELb0ELb0ELb1ELb0ELb1ELb1EEENS1_21CollectiveEpilogueFwdINS6_IJS8_SA_S9_EEENS6_IJNS7_ILi1EEESI_SI_EEESC_SE_Li256ELb0ELb1ELb1ELb0EEENS1_19SingleTileSchedulerILb0ELb1ELb1ELi128EEEEEEEEEvNT_6ParamsE,@function
        .size           _ZN7cutlass13device_kernelIN5flash19enable_sm80_to_sm89INS1_16FlashAttnFwdSm80INS1_25CollectiveMainloopFwdSm80ILi8ELi1ELb1EN4cute5tupleIJNS5_1CILi128EEENS7_ILi48EEENS7_ILi256EEEEEELi256ENS_6half_tEfNS_4arch4Sm80ELb0ELb1ELb0ELb0ELb1ELb0ELb1ELb1EEENS1_21CollectiveEpilogueFwdINS6_IJS8_SA_S9_EEENS6_IJNS7_ILi1EEESI_SI_EEESC_SE_Li256ELb0ELb1ELb1ELb0EEENS1_19SingleTileSchedulerILb0ELb1ELb1ELi128EEEEEEEEEvNT_6ParamsE,(.L_x_57 - _ZN7cutlass13device_kernelIN5flash19enable_sm80_to_sm89INS1_16FlashAttnFwdSm80INS1_25CollectiveMainloopFwdSm80ILi8ELi1ELb1EN4cute5tupleIJNS5_1CILi128EEENS7_ILi48EEENS7_ILi256EEEEEELi256ENS_6half_tEfNS_4arch4Sm80ELb0ELb1ELb0ELb0ELb1ELb0ELb1ELb1EEENS1_21CollectiveEpilogueFwdINS6_IJS8_SA_S9_EEENS6_IJNS7_ILi1EEESI_SI_EEESC_SE_Li256ELb0ELb1ELb1ELb0EEENS1_19SingleTileSchedulerILb0ELb1ELb1ELi128EEEEEEEEEvNT_6ParamsE)
        .other          _ZN7cutlass13device_kernelIN5flash19enable_sm80_to_sm89INS1_16FlashAttnFwdSm80INS1_25CollectiveMainloopFwdSm80ILi8ELi1ELb1EN4cute5tupleIJNS5_1CILi128EEENS7_ILi48EEENS7_ILi256EEEEEELi256ENS_6half_tEfNS_4arch4Sm80ELb0ELb1ELb0ELb0ELb1ELb0ELb1ELb1EEENS1_21CollectiveEpilogueFwdINS6_IJS8_SA_S9_EEENS6_IJNS7_ILi1EEESI_SI_EEESC_SE_Li256ELb0ELb1ELb1ELb0EEENS1_19SingleTileSchedulerILb0ELb1ELb1ELi128EEEEEEEEEvNT_6ParamsE,@"STO_CUDA_ENTRY STV_DEFAULT"
_ZN7cutlass13device_kernelIN5flash19enable_sm80_to_sm89INS1_16FlashAttnFwdSm80INS1_25CollectiveMainloopFwdSm80ILi8ELi1ELb1EN4cute5tupleIJNS5_1CILi128EEENS7_ILi48EEENS7_ILi256EEEEEELi256ENS_6half_tEfNS_4arch4Sm80ELb0ELb1ELb0ELb0ELb1ELb0ELb1ELb1EEENS1_21CollectiveEpilogueFwdINS6_IJS8_SA_S9_EEENS6_IJNS7_ILi1EEESI_SI_EEESC_SE_Li256ELb0ELb1ELb1ELb0EEENS1_19SingleTileSchedulerILb0ELb1ELb1ELi128EEEEEEEEEvNT_6ParamsE:
[----:B------:R-:W-:Y:S01]  /*0000*/  LDC R1, c[0x0][0x28] ;  /* 0x00000a00ff017b82 */ /* 0x000fe20000000800 */
[----:B------:R-:W-:Y:S05]  /*0010*/  EXIT ;  /* 0x000000000000794d */ /* 0x000fea0003800000 */
.L_x_21:
        /* <DEDUP_REMOVED lines=14> */
.L_x_57:


//--------------------- .text._ZN7cutlass13device_kernelIN5flash19enable_sm80_to_sm89INS1_16FlashAttnFwdSm80INS1_25CollectiveMainloopFwdSm80ILi8ELi1ELb1EN4cute5tupleIJNS5_1CILi128EEENS7_ILi48EEENS7_ILi256EEEEEELi256ENS_6half_tEfNS_4arch4Sm80ELb0ELb1ELb0ELb1ELb1ELb0ELb1ELb1EEENS1_21CollectiveEpilogueFwdINS6_IJS8_SA_S9_EEENS6_IJNS7_ILi1EEESI_SI_EEESC_SE_Li256ELb1ELb1ELb1ELb0EEENS1_36VarlenDynamicPersistentTileSchedulerILi128ELi48ELi256ELi256ELb1ELb1ELb0ELb1ELb0ELb1EEEEEEEEEvNT_6ParamsE --------------------------
	.section	.text._ZN7cutlass13device_kernelIN5flash19enable_sm80_to_sm89INS1_16FlashAttnFwdSm80INS1_25CollectiveMainloopFwdSm80ILi8ELi1ELb1EN4cute5tupleIJNS5_1CILi128EEENS7_ILi48EEENS7_ILi256EEEEEELi256ENS_6half_tEfNS_4arch4Sm80ELb0ELb1ELb0ELb1ELb1ELb0ELb1ELb1EEENS1_21CollectiveEpilogueFwdINS6_IJS8_SA_S9_EEENS6_IJNS7_ILi1EEESI_SI_EEESC_SE_Li256ELb1ELb1ELb1ELb0EEENS1_36VarlenDynamicPersistentTileSchedulerILi128ELi48ELi256ELi256ELb1ELb1ELb0ELb1ELb0ELb1EEEEEEEEEvNT_6ParamsE,"ax",@progbits
	.align	128
.text._ZN7cutlass13device_kernelIN5flash19enable_sm80_to_sm89INS1_16FlashAttnFwdSm80INS1_25CollectiveMainloopFwdSm80ILi8ELi1ELb1EN4cute5tupleIJNS5_1CILi128EEENS7_ILi48EEENS7_ILi256EEEEEELi256ENS_6half_tEfNS_4arch4Sm80ELb0ELb1ELb0ELb1ELb1ELb0ELb1ELb1EEENS1_21CollectiveEpilogueFwdINS6_IJS8_SA_S9_EEENS6_IJNS7_ILi1EEESI_SI_EEESC_SE_Li256ELb1ELb1ELb1ELb0EEENS1_36VarlenDynamicPersistentTileSchedulerILi128ELi48ELi256ELi256ELb1ELb1ELb0ELb1ELb0ELb1EEEEEEEEEvNT_6ParamsE:
        .type           _ZN7cutlass13device_kernelIN5flash19enable_sm80_to_sm89INS1_16FlashAttnFwdSm80INS1_25CollectiveMainloopFwdSm80ILi8ELi1ELb1EN4cute5tupleIJNS5_1CILi128EEENS7_ILi48EEENS7_ILi256EEEEEELi256ENS_6half_tEfNS_4arch4Sm80ELb0ELb1ELb0ELb1ELb1ELb0ELb1ELb1EEENS1_21CollectiveEpilogueFwdINS6_IJS8_SA_S9_EEENS6_IJNS7_ILi1EEESI_SI_EEESC_SE_Li256ELb1ELb1ELb1ELb0EEENS1_36VarlenDynamicPersistentTileSchedulerILi128ELi48ELi256ELi256ELb1ELb1ELb0ELb1ELb0ELb1EEEEEEEEEvNT_6ParamsE,@function
        .size           _ZN7cutlass13device_kernelIN5flash19enable_sm80_to_sm89INS1_16FlashAttnFwdSm80INS1_25CollectiveMainloopFwdSm80ILi8ELi1ELb1EN4cute5tupleIJNS5_1CILi128EEENS7_ILi48EEENS7_ILi256EEEEEELi256ENS_6half_tEfNS_4arch4Sm80ELb0ELb1ELb0ELb1ELb1ELb0ELb1ELb1EEENS1_21CollectiveEpilogueFwdINS6_IJS8_SA_S9_EEENS6_IJNS7_ILi1EEESI_SI_EEESC_SE_Li256ELb1ELb1ELb1ELb0EEENS1_36VarlenDynamicPersistentTileSchedulerILi128ELi48ELi256ELi256ELb1ELb1ELb0ELb1ELb0ELb1EEEEEEEEEvNT_6ParamsE,(.L_x_58 - _ZN7cutlass13device_kernelIN5flash19enable_sm80_to_sm89INS1_16FlashAttnFwdSm80INS1_25CollectiveMainloopFwdSm80ILi8ELi1ELb1EN4cute5tupleIJNS5_1CILi128EEENS7_ILi48EEENS7_ILi256EEEEEELi256ENS_6half_tEfNS_4arch4Sm80ELb0ELb1ELb0ELb1ELb1ELb0ELb1ELb1EEENS1_21CollectiveEpilogueFwdINS6_IJS8_SA_S9_EEENS6_IJNS7_ILi1EEESI_SI_EEESC_SE_Li256ELb1ELb1ELb1ELb0EEENS1_36VarlenDynamicPersistentTileSchedulerILi128ELi48ELi256ELi256ELb1ELb1ELb0ELb1ELb0ELb1EEEEEEEEEvNT_6ParamsE)
        .other          _ZN7cutlass13device_kernelIN5flash19enable_sm80_to_sm89INS1_16FlashAttnFwdSm80INS1_25CollectiveMainloopFwdSm80ILi8ELi1ELb1EN4cute5tupleIJNS5_1CILi128EEENS7_ILi48EEENS7_ILi256EEEEEELi256ENS_6half_tEfNS_4arch4Sm80ELb0ELb1ELb0ELb1ELb1ELb0ELb1ELb1EEENS1_21CollectiveEpilogueFwdINS6_IJS8_SA_S9_EEENS6_IJNS7_ILi1EEESI_SI_EEESC_SE_Li256ELb1ELb1ELb1ELb0EEENS1_36VarlenDynamicPersistentTileSchedulerILi128ELi48ELi256ELi256ELb1ELb1ELb0ELb1ELb0ELb1EEEEEEEEEvNT_6ParamsE,@"STO_CUDA_ENTRY STV_DEFAULT"
_ZN7cutlass13device_kernelIN5flash19enable_sm80_to_sm89INS1_16FlashAttnFwdSm80INS1_25CollectiveMainloopFwdSm80ILi8ELi1ELb1EN4cute5tupleIJNS5_1CILi128EEENS7_ILi48EEENS7_ILi256EEEEEELi256ENS_6half_tEfNS_4arch4Sm80ELb0ELb1ELb0ELb1ELb1ELb0ELb1ELb1EEENS1_21CollectiveEpilogueFwdINS6_IJS8_SA_S9_EEENS6_IJNS7_ILi1EEESI_SI_EEESC_SE_Li256ELb1ELb1ELb1ELb0EEENS1_36VarlenDynamicPersistentTileSchedulerILi128ELi48ELi256ELi256ELb1ELb1ELb0ELb1ELb0ELb1EEEEEEEEEvNT_6ParamsE:
[----:B------:R-:W-:Y:S01]  /*0000*/  LDC R1, c[0x0][0x28] ;  /* 0x00000a00ff017b82 */ /* 0x000fe20000000800 */
[----:B------:R-:W-:Y:S05]  /*0010*/  EXIT ;  /* 0x000000000000794d */ /* 0x000fea0003800000 */
.L_x_22:
        /* <DEDUP_REMOVED lines=14> */
.L_x_58:


//--------------------- .text._ZN7cutlass13device_kernelIN5flash19enable_sm80_to_sm89INS1_16FlashAttnFwdSm80INS1_25CollectiveMainloopFwdSm80ILi8ELi1ELb0EN4cute5tupleIJNS5_1CILi128EEENS7_ILi32EEENS7_ILi256EEEEEELi256ENS_6half_tEfNS_4arch4Sm80ELb0ELb1ELb0ELb1ELb1ELb1ELb1ELb1EEENS1_21CollectiveEpilogueFwdINS6_IJS8_SA_S9_EEENS6_IJNS7_ILi1EEESI_SI_EEESC_SE_Li256ELb1ELb1ELb1ELb0EEENS1_36VarlenDynamicPersistentTileSchedulerILi128ELi32ELi256ELi256ELb1ELb1ELb0ELb1ELb0ELb1EEEEEEEEEvNT_6ParamsE --------------------------
	.section	.text._ZN7cutlass13device_kernelIN5flash19enable_sm80_to_sm89INS1_16FlashAttnFwdSm80INS1_25CollectiveMainloopFwdSm80ILi8ELi1ELb0EN4cute5tupleIJNS5_1CILi128EEENS7_ILi32EEENS7_ILi256EEEEEELi256ENS_6half_tEfNS_4arch4Sm80ELb0ELb1ELb0ELb1ELb1ELb1ELb1ELb1EEENS1_21CollectiveEpilogueFwdINS6_IJS8_SA_S9_EEENS6_IJNS7_ILi1EEESI_SI_EEESC_SE_Li256ELb1ELb1ELb1ELb0EEENS1_36VarlenDynamicPersistentTileSchedulerILi128ELi32ELi256ELi256ELb1ELb1ELb0ELb1ELb0ELb1EEEEEEEEEvNT_6ParamsE,"ax",@progbits
	.align	128
.text._ZN7cutlass13device_kernelIN5flash19enable_sm80_to_sm89INS1_16FlashAttnFwdSm80INS1_25CollectiveMainloopFwdSm80ILi8ELi1ELb0EN4cute5tupleIJNS5_1CILi128EEENS7_ILi32EEENS7_ILi256EEEEEELi256ENS_6half_tEfNS_4arch4Sm80ELb0ELb1ELb0ELb1ELb1ELb1ELb1ELb1EEENS1_21CollectiveEpilogueFwdINS6_IJS8_SA_S9_EEENS6_IJNS7_ILi1EEESI_SI_EEESC_SE_Li256ELb1ELb1ELb1ELb0EEENS1_36VarlenDynamicPersistentTileSchedulerILi128ELi32ELi256ELi256ELb1ELb1ELb0ELb1ELb0ELb1EEEEEEEEEvNT_6ParamsE:
        .type           _ZN7cutlass13device_kernelIN5flash19enable_sm80_to_sm89INS1_16FlashAttnFwdSm80INS1_25CollectiveMainloopFwdSm80ILi8ELi1ELb0EN4cute5tupleIJNS5_1CILi128EEENS7_ILi32EEENS7_ILi256EEEEEELi256ENS_6half_tEfNS_4arch4Sm80ELb0ELb1ELb0ELb1ELb1ELb1ELb1ELb1EEENS1_21CollectiveEpilogueFwdINS6_IJS8_SA_S9_EEENS6_IJNS7_ILi1EEESI_SI_EEESC_SE_Li256ELb1ELb1ELb1ELb0EEENS1_36VarlenDynamicPersistentTileSchedulerILi128ELi32ELi256ELi256ELb1ELb1ELb0ELb1ELb0ELb1EEEEEEEEEvNT_6ParamsE,@function
        .size           _ZN7cutlass13device_kernelIN5flash19enable_sm80_to_sm89INS1_16FlashAttnFwdSm80INS1_25CollectiveMainloopFwdSm80ILi8ELi1ELb0EN4cute5tupleIJNS5_1CILi128EEENS7_ILi32EEENS7_ILi256EEEEEELi256ENS_6half_tEfNS_4arch4Sm80ELb0ELb1ELb0ELb1ELb1ELb1ELb1ELb1EEENS1_21CollectiveEpilogueFwdINS6_IJS8_SA_S9_EEENS6_IJNS7_ILi1EEESI_SI_EEESC_SE_Li256ELb1ELb1ELb1ELb0EEENS1_36VarlenDynamicPersistentTileSchedulerILi128ELi32ELi256ELi256ELb1ELb1ELb0ELb1ELb0ELb1EEEEEEEEEvNT_6ParamsE,(.L_x_59 - _ZN7cutlass13device_kernelIN5flash19enable_sm80_to_sm89INS1_16FlashAttnFwdSm80INS1_25CollectiveMainloopFwdSm80ILi8ELi1ELb0EN4cute5tupleIJNS5_1CILi128EEENS7_ILi32EEENS7_ILi256EEEEEELi256ENS_6half_tEfNS_4arch4Sm80ELb0ELb1ELb0ELb1ELb1ELb1ELb1ELb1EEENS1_21CollectiveEpilogueFwdINS6_IJS8_SA_S9_EEENS6_IJNS7_ILi1EEESI_SI_EEESC_SE_Li256ELb1ELb1ELb1ELb0EEENS1_36VarlenDynamicPersistentTileSchedulerILi128ELi32ELi256ELi256ELb1ELb1ELb0ELb1ELb0ELb1EEEEEEEEEvNT_6ParamsE)
        .other          _ZN7cutlass13device_kernelIN5flash19enable_sm80_to_sm89INS1_16FlashAttnFwdSm80INS1_25CollectiveMainloopFwdSm80ILi8ELi1ELb0EN4cute5tupleIJNS5_1CILi128EEENS7_ILi32EEENS7_ILi256EEEEEELi256ENS_6half_tEfNS_4arch4Sm80ELb0ELb1ELb0ELb1ELb1ELb1ELb1ELb1EEENS1_21CollectiveEpilogueFwdINS6_IJS8_SA_S9_EEENS6_IJNS7_ILi1EEESI_SI_EEESC_SE_Li256ELb1ELb1ELb1ELb0EEENS1_36VarlenDynamicPersistentTileSchedulerILi128ELi32ELi256ELi256ELb1ELb1ELb0ELb1ELb0ELb1EEEEEEEEEvNT_6ParamsE,@"STO_CUDA_ENTRY STV_DEFAULT"
_ZN7cutlass13device_kernelIN5flash19enable_sm80_to_sm89INS1_16FlashAttnFwdSm80INS1_25CollectiveMainloopFwdSm80ILi8ELi1ELb0EN4cute5tupleIJNS5_1CILi128EEENS7_ILi32EEENS7_ILi256EEEEEELi256ENS_6half_tEfNS_4arch4Sm80ELb0ELb1ELb0ELb1ELb1ELb1ELb1ELb1EEENS1_21CollectiveEpilogueFwdINS6_IJS8_SA_S9_EEENS6_IJNS7_ILi1EEESI_SI_EEESC_SE_Li256ELb1ELb1ELb1ELb0EEENS1_36VarlenDynamicPersistentTileSchedulerILi128ELi32ELi256ELi256ELb1ELb1ELb0ELb1ELb0ELb1EEEEEEEEEvNT_6ParamsE:
[----:B------:R-:W-:Y:S01]  /*0000*/  LDC R1, c[0x0][0x28] ;  /* 0x00000a00ff017b82 */ /* 0x000fe20000000800 */
[----:B------:R-:W-:Y:S05]  /*0010*/  EXIT ;  /* 0x000000000000794d */ /* 0x000fea0003800000 */
.L_x_23:
        /* <DEDUP_REMOVED lines=14> */
.L_x_59:


//--------------------- .text._ZN7cutlass13device_kernelIN5flash19enable_sm80_to_sm89INS1_16FlashAttnFwdSm80INS1_25CollectiveMainloopFwdSm80ILi8ELi1ELb1EN4cute5tupleIJNS5_1CILi128EEENS7_ILi64EEENS7_ILi256EEEEEELi256ENS_6half_tEfNS_4arch4Sm80ELb1ELb0ELb0ELb0ELb1ELb0ELb1ELb1EEENS1_21CollectiveEpilogueFwdINS6_IJS8_SA_S9_EEENS6_IJNS7_ILi1EEESI_SI_EEESC_SE_Li256ELb0ELb1ELb1ELb0EEENS1_30DynamicPersistentTileSchedulerILi256ELi256ELb1ELb1ELb0EEEEEEEEEvNT_6ParamsE --------------------------
	.section	.text._ZN7cutlass13device_kernelIN5flash19enable_sm80_to_sm89INS1_16FlashAttnFwdSm80INS1_25CollectiveMainloopFwdSm80ILi8ELi1ELb1EN4cute5tupleIJNS5_1CILi128EEENS7_ILi64EEENS7_ILi256EEEEEELi256ENS_6half_tEfNS_4arch4Sm80ELb1ELb0ELb0ELb0ELb1ELb0ELb1ELb1EEENS1_21CollectiveEpilogueFwdINS6_IJS8_SA_S9_EEENS6_IJNS7_ILi1EEESI_SI_EEESC_SE_Li256ELb0ELb1ELb1ELb0EEENS1_30DynamicPersistentTileSchedulerILi256ELi256ELb1ELb1ELb0EEEEEEEEEvNT_6ParamsE,"ax",@progbits
	.align	128
.text._ZN7cutlass13device_kernelIN5flash19enable_sm80_to_sm89INS1_16FlashAttnFwdSm80INS1_25CollectiveMainloopFwdSm80ILi8ELi1ELb1EN4cute5tupleIJNS5_1CILi128EEENS7_ILi64EEENS7_ILi256EEEEEELi256ENS_6half_tEfNS_4arch4Sm80ELb1ELb0ELb0ELb0ELb1ELb0ELb1ELb1EEENS1_21CollectiveEpilogueFwdINS6_IJS8_SA_S9_EEENS6_IJNS7_ILi1EEESI_SI_EEESC_SE_Li256ELb0ELb1ELb1ELb0EEENS1_30DynamicPersistentTileSchedulerILi256ELi256ELb1ELb1ELb0EEEEEEEEEvNT_6ParamsE:
        .type           _ZN7cutlass13device_kernelIN5flash19enable_sm80_to_sm89INS1_16FlashAttnFwdSm80INS1_25CollectiveMainloopFwdSm80ILi8ELi1ELb1EN4cute5tupleIJNS5_1CILi128EEENS7_ILi64EEENS7_ILi256EEEEEELi256ENS_6half_tEfNS_4arch4Sm80ELb1ELb0ELb0ELb0ELb1ELb0ELb1ELb1EEENS1_21CollectiveEpilogueFwdINS6_IJS8_SA_S9_EEENS6_IJNS7_ILi1EEESI_SI_EEESC_SE_Li256ELb0ELb1ELb1ELb0EEENS1_30DynamicPersistentTileSchedulerILi256ELi256ELb1ELb1ELb0EEEEEEEEEvNT_6ParamsE,@function
        .size           _ZN7cutlass13device_kernelIN5flash19enable_sm80_to_sm89INS1_16FlashAttnFwdSm80INS1_25CollectiveMainloopFwdSm80ILi8ELi1ELb1EN4cute5tupleIJNS5_1CILi128EEENS7_ILi64EEENS7_ILi256EEEEEELi256ENS_6half_tEfNS_4arch4Sm80ELb1ELb0ELb0ELb0ELb1ELb0ELb1ELb1EEENS1_21CollectiveEpilogueFwdINS6_IJS8_SA_S9_EEENS6_IJNS7_ILi1EEESI_SI_EEESC_SE_Li256ELb0ELb1ELb1ELb0EEENS1_30DynamicPersistentTileSchedulerILi256ELi256ELb1ELb1ELb0EEEEEEEEEvNT_6ParamsE,(.L_x_60 - _ZN7cutlass13device_kernelIN5flash19enable_sm80_to_sm89INS1_16FlashAttnFwdSm80INS1_25CollectiveMainloopFwdSm80ILi8ELi1ELb1EN4cute5tupleIJNS5_1CILi128EEENS7_ILi64EEENS7_ILi256EEEEEELi256ENS_6half_tEfNS_4arch4Sm80ELb1ELb0ELb0ELb0ELb1ELb0ELb1ELb1EEENS1_21CollectiveEpilogueFwdINS6_IJS8_SA_S9_EEENS6_IJNS7_ILi1EEESI_SI_EEESC_SE_Li256ELb0ELb1ELb1ELb0EEENS1_30DynamicPersistentTileSchedulerILi256ELi256ELb1ELb1ELb0EEEEEEEEEvNT_6ParamsE)
        .other          _ZN7cutlass13device_kernelIN5flash19enable_sm80_to_sm89INS1_16FlashAttnFwdSm80INS1_25CollectiveMainloopFwdSm80ILi8ELi1ELb1EN4cute5tupleIJNS5_1CILi128EEENS7_ILi64EEENS7_ILi256EEEEEELi256ENS_6half_tEfNS_4arch4Sm80ELb1ELb0ELb0ELb0ELb1ELb0ELb1ELb1EEENS1_21CollectiveEpilogueFwdINS6_IJS8_SA_S9_EEENS6_IJNS7_ILi1EEESI_SI_EEESC_SE_Li256ELb0ELb1ELb1ELb0EEENS1_30DynamicPersistentTileSchedulerILi256ELi256ELb1ELb1ELb0EEEEEEEEEvNT_6ParamsE,@"STO_CUDA_ENTRY STV_DEFAULT"
_ZN7cutlass13device_kernelIN5flash19enable_sm80_to_sm89INS1_16FlashAttnFwdSm80INS1_25CollectiveMainloopFwdSm80ILi8ELi1ELb1EN4cute5tupleIJNS5_1CILi128EEENS7_ILi64EEENS7_ILi256EEEEEELi256ENS_6half_tEfNS_4arch4Sm80ELb1ELb0ELb0ELb0ELb1ELb0ELb1ELb1EEENS1_21CollectiveEpilogueFwdINS6_IJS8_SA_S9_EEENS6_IJNS7_ILi1EEESI_SI_EEESC_SE_Li256ELb0ELb1ELb1ELb0EEENS1_30DynamicPersistentTileSchedulerILi256ELi256ELb1ELb1ELb0EEEEEEEEEvNT_6ParamsE:
[----:B------:R-:W-:Y:S01]  /*0000*/  LDC R1, c[0x0][0x28] ;  /* 0x00000a00ff017b82 */ /* 0x000fe20000000800 */
[----:B------:R-:W-:Y:S05]  /*0010*/  EXIT ;  /* 0x000000000000794d */ /* 0x000fea0003800000 */
.L_x_24:
        /* <DEDUP_REMOVED lines=14> */
.L_x_60:


//--------------------- .text._ZN7cutlass13device_kernelIN5flash19enable_sm80_to_sm89INS1_16FlashAttnFwdSm80INS1_25CollectiveMainloopFwdSm80ILi8ELi1ELb1EN4cute5tupleIJNS5_1CILi128EEENS7_ILi48EEENS7_ILi256EEEEEELi256ENS_6half_tEfNS_4arch4Sm80ELb1ELb0ELb0ELb1ELb1ELb0ELb1ELb1EEENS1_21CollectiveEpilogueFwdINS6_IJS8_SA_S9_EEENS6_IJNS7_ILi1EEESI_SI_EEESC_SE_Li256ELb1ELb1ELb1ELb0EEENS1_36VarlenDynamicPersistentTileSchedulerILi128ELi48ELi256ELi256ELb1ELb1ELb0ELb1ELb1ELb1EEEEEEEEEvNT_6ParamsE --------------------------
	.section	.text._ZN7cutlass13device_kernelIN5flash19enable_sm80_to_sm89INS1_16FlashAttnFwdSm80INS1_25CollectiveMainloopFwdSm80ILi8ELi1ELb1EN4cute5tupleIJNS5_1CILi128EEENS7_ILi48EEENS7_ILi256EEEEEELi256ENS_6half_tEfNS_4arch4Sm80ELb1ELb0ELb0ELb1ELb1ELb0ELb1ELb1EEENS1_21CollectiveEpilogueFwdINS6_IJS8_SA_S9_EEENS6_IJNS7_ILi1EEESI_SI_EEESC_SE_Li256ELb1ELb1ELb1ELb0EEENS1_36VarlenDynamicPersistentTileSchedulerILi128ELi48ELi256ELi256ELb1ELb1ELb0ELb1ELb1ELb1EEEEEEEEEvNT_6ParamsE,"ax",@progbits
	.align	128
.text._ZN7cutlass13device_kernelIN5flash19enable_sm80_to_sm89INS1_16FlashAttnFwdSm80INS1_25CollectiveMainloopFwdSm80ILi8ELi1ELb1EN4cute5tupleIJNS5_1CILi128EEENS7_ILi48EEENS7_ILi256EEEEEELi256ENS_6half_tEfNS_4arch4Sm80ELb1ELb0ELb0ELb1ELb1ELb0ELb1ELb1EEENS1_21CollectiveEpilogueFwdINS6_IJS8_SA_S9_EEENS6_IJNS7_ILi1EEESI_SI_EEESC_SE_Li256ELb1ELb1ELb1ELb0EEENS1_36VarlenDynamicPersistentTileSchedulerILi128ELi48ELi256ELi256ELb1ELb1ELb0ELb1ELb1ELb1EEEEEEEEEvNT_6ParamsE:
        .type           _ZN7cutlass13device_kernelIN5flash19enable_sm80_to_sm89INS1_16FlashAttnFwdSm80INS1_25CollectiveMainloopFwdSm80ILi8ELi1ELb1EN4cute5tupleIJNS5_1CILi128EEENS7_ILi48EEENS7_ILi256EEEEEELi256ENS_6half_tEfNS_4arch4Sm80ELb1ELb0ELb0ELb1ELb1ELb0ELb1ELb1EEENS1_21CollectiveEpilogueFwdINS6_IJS8_SA_S9_EEENS6_IJNS7_ILi1EEESI_SI_EEESC_SE_Li256ELb1ELb1ELb1ELb0EEENS1_36VarlenDynamicPersistentTileSchedulerILi128ELi48ELi256ELi256ELb1ELb1ELb0ELb1ELb1ELb1EEEEEEEEEvNT_6ParamsE,@function
        .size           _ZN7cutlass13device_kernelIN5flash19enable_sm80_to_sm89INS1_16FlashAttnFwdSm80INS1_25CollectiveMainloopFwdSm80ILi8ELi1ELb1EN4cute5tupleIJNS5_1CILi128EEENS7_ILi48EEENS7_ILi256EEEEEELi256ENS_6half_tEfNS_4arch4Sm80ELb1ELb0ELb0ELb1ELb1ELb0ELb1ELb1EEENS1_21CollectiveEpilogueFwdINS6_IJS8_SA_S9_EEENS6_IJNS7_ILi1EEESI_SI_EEESC_SE_Li256ELb1ELb1ELb1ELb0EEENS1_36VarlenDynamicPersistentTileSchedulerILi128ELi48ELi256ELi256ELb1ELb1ELb0ELb1ELb1ELb1EEEEEEEEEvNT_6ParamsE,(.L_x_61 - _ZN7cutlass13device_kernelIN5flash19enable_sm80_to_sm89INS1_16FlashAttnFwdSm80INS1_25CollectiveMainloopFwdSm80ILi8ELi1ELb1EN4cute5tupleIJNS5_1CILi128EEENS7_ILi48EEENS7_ILi256EEEEEELi256ENS_6half_tEfNS_4arch4Sm80ELb1ELb0ELb0ELb1ELb1ELb0ELb1ELb1EEENS1_21CollectiveEpilogueFwdINS6_IJS8_SA_S9_EEENS6_IJNS7_ILi1EEESI_SI_EEESC_SE_Li256ELb1ELb1ELb1ELb0EEENS1_36VarlenDynamicPersistentTileSchedulerILi128ELi48ELi256ELi256ELb1ELb1ELb0ELb1ELb1ELb1EEEEEEEEEvNT_6ParamsE)
        .other          _ZN7cutlass13device_kernelIN5flash19enable_sm80_to_sm89INS1_16FlashAttnFwdSm80INS1_25CollectiveMainloopFwdSm80ILi8ELi1ELb1EN4cute5tupleIJNS5_1CILi128EEENS7_ILi48EEENS7_ILi256EEEEEELi256ENS_6half_tEfNS_4arch4Sm80ELb1ELb0ELb0ELb1ELb1ELb0ELb1ELb1EEENS1_21CollectiveEpilogueFwdINS6_IJS8_SA_S9_EEENS6_IJNS7_ILi1EEESI_SI_EEESC_SE_Li256ELb1ELb1ELb1ELb0EEENS1_36VarlenDynamicPersistentTileSchedulerILi128ELi48ELi256ELi256ELb1ELb1ELb0ELb1ELb1ELb1EEEEEEEEEvNT_6ParamsE,@"STO_CUDA_ENTRY STV_DEFAULT"
_ZN7cutlass13device_kernelIN5flash19enable_sm80_to_sm89INS1_16FlashAttnFwdSm80INS1_25CollectiveMainloopFwdSm80ILi8ELi1ELb1EN4cute5tupleIJNS5_1CILi128EEENS7_ILi48EEENS7_ILi256EEEEEELi256ENS_6half_tEfNS_4arch4Sm80ELb1ELb0ELb0ELb1ELb1ELb0ELb1ELb1EEENS1_21CollectiveEpilogueFwdINS6_IJS8_SA_S9_EEENS6_IJNS7_ILi1EEESI_SI_EEESC_SE_Li256ELb1ELb1ELb1ELb0EEENS1_36VarlenDynamicPersistentTileSchedulerILi128ELi48ELi256ELi256ELb1ELb1ELb0ELb1ELb1ELb1EEEEEEEEEvNT_6ParamsE:
[----:B------:R-:W-:Y:S01]  /*0000*/  LDC R1, c[0x0][0x28] ;  /* 0x00000a00ff017b82 */ /* 0x000fe20000000800 */
[----:B------:R-:W-:Y:S05]  /*0010*/  EXIT ;  /* 0x000000000000794d */ /* 0x000fea0003800000 */
.L_x_25:
        /* <DEDUP_REMOVED lines=14> */
.L_x_61:


//--------------------- .text._ZN7cutlass13device_kernelIN5flash19enable_sm80_to_sm89INS1_16FlashAttnFwdSm80INS1_25CollectiveMainloopFwdSm80ILi8ELi1ELb0EN4cute5tupleIJNS5_1CILi128EEENS7_ILi32EEENS7_ILi256EEEEEELi256ENS_6half_tEfNS_4arch4Sm80ELb1ELb0ELb0ELb1ELb1ELb1ELb1ELb1EEENS1_21CollectiveEpilogueFwdINS6_IJS8_SA_S9_EEENS6_IJNS7_ILi1EEESI_SI_EEESC_SE_Li256ELb1ELb1ELb1ELb0EEENS1_36VarlenDynamicPersistentTileSchedulerILi128ELi32ELi256ELi256ELb1ELb1ELb0ELb1ELb1ELb1EEEEEEEEEvNT_6ParamsE --------------------------
	.section	.text._ZN7cutlass13device_kernelIN5flash19enable_sm80_to_sm89INS1_16FlashAttnFwdSm80INS1_25CollectiveMainloopFwdSm80ILi8ELi1ELb0EN4cute5tupleIJNS5_1CILi128EEENS7_ILi32EEENS7_ILi256EEEEEELi256ENS_6half_tEfNS_4arch4Sm80ELb1ELb0ELb0ELb1ELb1ELb1ELb1ELb1EEENS1_21CollectiveEpilogueFwdINS6_IJS8_SA_S9_EEENS6_IJNS7_ILi1EEESI_SI_EEESC_SE_Li256ELb1ELb1ELb1ELb0EEENS1_36VarlenDynamicPersistentTileSchedulerILi128ELi32ELi256ELi256ELb1ELb1ELb0ELb1ELb1ELb1EEEEEEEEEvNT_6ParamsE,"ax",@progbits
	.align	128
.text._ZN7cutlass13device_kernelIN5flash19enable_sm80_to_sm89INS1_16FlashAttnFwdSm80INS1_25CollectiveMainloopFwdSm80ILi8ELi1ELb0EN4cute5tupleIJNS5_1CILi128EEENS7_ILi32EEENS7_ILi256EEEEEELi256ENS_6half_tEfNS_4arch4Sm80ELb1ELb0ELb0ELb1ELb1ELb1ELb1ELb1EEENS1_21CollectiveEpilogueFwdINS6_IJS8_SA_S9_EEENS6_IJNS7_ILi1EEESI_SI_EEESC_SE_Li256ELb1ELb1ELb1ELb0EEENS1_36VarlenDynamicPersistentTileSchedulerILi128ELi32ELi256ELi256ELb1ELb1ELb0ELb1ELb1ELb1EEEEEEEEEvNT_6ParamsE:
        .type           _ZN7cutlass13device_kernelIN5flash19enable_sm80_to_sm89INS1_16FlashAttnFwdSm80INS1_25CollectiveMainloopFwdSm80ILi8ELi1ELb0EN4cute5tupleIJNS5_1CILi128EEENS7_ILi32EEENS7_ILi256EEEEEELi256ENS_6half_tEfNS_4arch4Sm80ELb1ELb0ELb0ELb1ELb1ELb1ELb1ELb1EEENS1_21CollectiveEpilogueFwdINS6_IJS8_SA_S9_EEENS6_IJNS7_ILi1EEESI_SI_EEESC_SE_Li256ELb1ELb1ELb1ELb0EEENS1_36VarlenDynamicPersistentTileSchedulerILi128ELi32ELi256ELi256ELb1ELb1ELb0ELb1ELb1ELb1EEEEEEEEEvNT_6ParamsE,@function
        .size           _ZN7cutlass13device_kernelIN5flash19enable_sm80_to_sm89INS1_16FlashAttnFwdSm80INS1_25CollectiveMainloopFwdSm80ILi8ELi1ELb0EN4cute5tupleIJNS5_1CILi128EEENS7_ILi32EEENS7_ILi256EEEEEELi256ENS_6half_tEfNS_4arch4Sm80ELb1ELb0ELb0ELb1ELb1ELb1ELb1ELb1EEENS1_21CollectiveEpilogueFwdINS6_IJS8_SA_S9_EEENS6_IJNS7_ILi1EEESI_SI_EEESC_SE_Li256ELb1ELb1ELb1ELb0EEENS1_36VarlenDynamicPersistentTileSchedulerILi128ELi32ELi256ELi256ELb1ELb1ELb0ELb1ELb1ELb1EEEEEEEEEvNT_6ParamsE,(.L_x_62 - _ZN7cutlass13device_kernelIN5flash19enable_sm80_to_sm89INS1_16FlashAttnFwdSm80INS1_25CollectiveMainloopFwdSm80ILi8ELi1ELb0EN4cute5tupleIJNS5_1CILi128EEENS7_ILi32EEENS7_ILi256EEEEEELi256ENS_6half_tEfNS_4arch4Sm80ELb1ELb0ELb0ELb1ELb1ELb1ELb1ELb1EEENS1_21CollectiveEpilogueFwdINS6_IJS8_SA_S9_EEENS6_IJNS7_ILi1EEESI_SI_EEESC_SE_Li256ELb1ELb1ELb1ELb0EEENS1_36VarlenDynamicPersistentTileSchedulerILi128ELi32ELi256ELi256ELb1ELb1ELb0ELb1ELb1ELb1EEEEEEEEEvNT_6ParamsE)
        .other          _ZN7cutlass13device_kernelIN5flash19enable_sm80_to_sm89INS1_16FlashAttnFwdSm80INS1_25CollectiveMainloopFwdSm80ILi8ELi1ELb0EN4cute5tupleIJNS5_1CILi128EEENS7_ILi32EEENS7_ILi256EEEEEELi256ENS_6half_tEfNS_4arch4Sm80ELb1ELb0ELb0ELb1ELb1ELb1ELb1ELb1EEENS1_21CollectiveEpilogueFwdINS6_IJS8_SA_S9_EEENS6_IJNS7_ILi1EEESI_SI_EEESC_SE_Li256ELb1ELb1ELb1ELb0EEENS1_36VarlenDynamicPersistentTileSchedulerILi128ELi32ELi256ELi256ELb1ELb1ELb0ELb1ELb1ELb1EEEEEEEEEvNT_6ParamsE,@"STO_CUDA_ENTRY STV_DEFAULT"
_ZN7cutlass13device_kernelIN5flash19enable_sm80_to_sm89INS1_16FlashAttnFwdSm80INS1_25CollectiveMainloopFwdSm80ILi8ELi1ELb0EN4cute5tupleIJNS5_1CILi128EEENS7_ILi32EEENS7_ILi256EEEEEELi256ENS_6half_tEfNS_4arch4Sm80ELb1ELb0ELb0ELb1ELb1ELb1ELb1ELb1EEENS1_21CollectiveEpilogueFwdINS6_IJS8_SA_S9_EEENS6_IJNS7_ILi1EEESI_SI_EEESC_SE_Li256ELb1ELb1ELb1ELb0EEENS1_36VarlenDynamicPersistentTileSchedulerILi128ELi32ELi256ELi256ELb1ELb1ELb0ELb1ELb1ELb1EEEEEEEEEvNT_6ParamsE:
[----:B------:R-:W-:Y:S01]  /*0000*/  LDC R1, c[0x0][0x28] ;  /* 0x00000a00ff017b82 */ /* 0x000fe20000000800 */
[----:B------:R-:W-:Y:S05]  /*0010*/  EXIT ;  /* 0x000000000000794d */ /* 0x000fea0003800000 */
.L_x_26:
        /* <DEDUP_REMOVED lines=14> */
.L_x_62:


//--------------------- .text._ZN7cutlass13device_kernelIN5flash19enable_sm80_to_sm89INS1_16FlashAttnFwdSm80INS1_25CollectiveMainloopFwdSm80ILi8ELi1ELb0EN4cute5tupleIJNS5_1CILi128EEENS7_ILi96EEENS7_ILi256EEEEEELi256ENS_6half_tEfNS_4arch4Sm80ELb0ELb0ELb0ELb0ELb1ELb0ELb1ELb1EEENS1_21CollectiveEpilogueFwdINS6_IJS8_SA_S9_EEENS6_IJNS7_ILi1EEESI_SI_EEESC_SE_Li256ELb0ELb1ELb1ELb0EEENS1_19SingleTileSchedulerILb0ELb1ELb1ELi128EEEEEEEEEvNT_6ParamsE --------------------------
	.section	.text._ZN7cutlass13device_kernelIN5flash19enable_sm80_to_sm89INS1_16FlashAttnFwdSm80INS1_25CollectiveMainloopFwdSm80ILi8ELi1ELb0EN4cute5tupleIJNS5_1CILi128EEENS7_ILi96EEENS7_ILi256EEEEEELi256ENS_6half_tEfNS_4arch4Sm80ELb0ELb0ELb0ELb0ELb1ELb0ELb1ELb1EEENS1_21CollectiveEpilogueFwdINS6_IJS8_SA_S9_EEENS6_IJNS7_ILi1EEESI_SI_EEESC_SE_Li256ELb0ELb1ELb1ELb0EEENS1_19SingleTileSchedulerILb0ELb1ELb1ELi128EEEEEEEEEvNT_6ParamsE,"ax",@progbits
	.align	128
.text._ZN7cutlass13device_kernelIN5flash19enable_sm80_to_sm89INS1_16FlashAttnFwdSm80INS1_25CollectiveMainloopFwdSm80ILi8ELi1ELb0EN4cute5tupleIJNS5_1CILi128EEENS7_ILi96EEENS7_ILi256EEEEEELi256ENS_6half_tEfNS_4arch4Sm80ELb0ELb0ELb0ELb0ELb1ELb0ELb1ELb1EEENS1_21CollectiveEpilogueFwdINS6_IJS8_SA_S9_EEENS6_IJNS7_ILi1EEESI_SI_EEESC_SE_Li256ELb0ELb1ELb1ELb0EEENS1_19SingleTileSchedulerILb0ELb1ELb1ELi128EEEEEEEEEvNT_6ParamsE:
        .type           _ZN7cutlass13device_kernelIN5flash19enable_sm80_to_sm89INS1_16FlashAttnFwdSm80INS1_25CollectiveMainloopFwdSm80ILi8ELi1ELb0EN4cute5tupleIJNS5_1CILi128EEENS7_ILi96EEENS7_ILi256EEEEEELi256ENS_6half_tEfNS_4arch4Sm80ELb0ELb0ELb0ELb0ELb1ELb0ELb1ELb1EEENS1_21CollectiveEpilogueFwdINS6_IJS8_SA_S9_EEENS6_IJNS7_ILi1EEESI_SI_EEESC_SE_Li256ELb0ELb1ELb1ELb0EEENS1_19SingleTileSchedulerILb0ELb1ELb1ELi128EEEEEEEEEvNT_6ParamsE,@function
        .size           _ZN7cutlass13device_kernelIN5flash19enable_sm80_to_sm89INS1_16FlashAttnFwdSm80INS1_25CollectiveMainloopFwdSm80ILi8ELi1ELb0EN4cute5tupleIJNS5_1CILi128EEENS7_ILi96EEENS7_ILi256EEEEEELi256ENS_6half_tEfNS_4arch4Sm80ELb0ELb0ELb0ELb0ELb1ELb0ELb1ELb1EEENS1_21CollectiveEpilogueFwdINS6_IJS8_SA_S9_EEENS6_IJNS7_ILi1EEESI_SI_EEESC_SE_Li256ELb0ELb1ELb1ELb0EEENS1_19SingleTileSchedulerILb0ELb1ELb1ELi128EEEEEEEEEvNT_6ParamsE,(.L_x_63 - _ZN7cutlass13device_kernelIN5flash19enable_sm80_to_sm89INS1_16FlashAttnFwdSm80INS1_25CollectiveMainloopFwdSm80ILi8ELi1ELb0EN4cute5tupleIJNS5_1CILi128EEENS7_ILi96EEENS7_ILi256EEEEEELi256ENS_6half_tEfNS_4arch4Sm80ELb0ELb0ELb0ELb0ELb1ELb0ELb1ELb1EEENS1_21CollectiveEpilogueFwdINS6_IJS8_SA_S9_EEENS6_IJNS7_ILi1EEESI_SI_EEESC_SE_Li256ELb0ELb1ELb1ELb0EEENS1_19SingleTileSchedulerILb0ELb1ELb1ELi128EEEEEEEEEvNT_6ParamsE)
        .other          _ZN7cutlass13device_kernelIN5flash19enable_sm80_to_sm89INS1_16FlashAttnFwdSm80INS1_25CollectiveMainloopFwdSm80ILi8ELi1ELb0EN4cute5tupleIJNS5_1CILi128EEENS7_ILi96EEENS7_ILi256EEEEEELi256ENS_6half_tEfNS_4arch4Sm80ELb0ELb0ELb0ELb0ELb1ELb0ELb1ELb1EEENS1_21CollectiveEpilogueFwdINS6_IJS8_SA_S9_EEENS6_IJNS7_ILi1EEESI_SI_EEESC_SE_Li256ELb0ELb1ELb1ELb0EEENS1_19SingleTileSchedulerILb0ELb1ELb1ELi128EEEEEEEEEvNT_6ParamsE,@"STO_CUDA_ENTRY STV_DEFAULT"
_ZN7cutlass13device_kernelIN5flash19enable_sm80_to_sm89INS1_16FlashAttnFwdSm80INS1_25CollectiveMainloopFwdSm80ILi8ELi1ELb0EN4cute5tupleIJNS5_1CILi128EEENS7_ILi96EEENS7_ILi256EEEEEELi256ENS_6half_tEfNS_4arch4Sm80ELb0ELb0ELb0ELb0ELb1ELb0ELb1ELb1EEENS1_21CollectiveEpilogueFwdINS6_IJS8_SA_S9_EEENS6_IJNS7_ILi1EEESI_SI_EEESC_SE_Li256ELb0ELb1ELb1ELb0EEENS1_19SingleTileSchedulerILb0ELb1ELb1ELi128EEEEEEEEEvNT_6ParamsE:
[----:B------:R-:W-:Y:S01]  /*0000*/  LDC R1, c[0x0][0x28] ;  /* 0x00000a00ff017b82 */ /* 0x000fe20000000800 */
[----:B------:R-:W-:Y:S05]  /*0010*/  EXIT ;  /* 0x000000000000794d */ /* 0x000fea0003800000 */
.L_x_27:
        /* <DEDUP_REMOVED lines=14> */
.L_x_63:


//--------------------- .text._ZN7cutlass13device_kernelIN5flash19enable_sm80_to_sm89INS1_16FlashAttnFwdSm80INS1_25CollectiveMainloopFwdSm80ILi8ELi1ELb0EN4cute5tupleIJNS5_1CILi128EEENS7_ILi64EEENS7_ILi256EEEEEELi256ENS_6half_tEfNS_4arch4Sm80ELb0ELb0ELb0ELb1ELb1ELb0ELb1ELb1EEENS1_21CollectiveEpilogueFwdINS6_IJS8_SA_S9_EEENS6_IJNS7_ILi1EEESI_SI_EEESC_SE_Li256ELb1ELb1ELb1ELb0EEENS1_36VarlenDynamicPersistentTileSchedulerILi128ELi64ELi256ELi256ELb1ELb1ELb0ELb0ELb1ELb1EEEEEEEEEvNT_6ParamsE --------------------------
	.section	.text._ZN7cutlass13device_kernelIN5flash19enable_sm80_to_sm89INS1_16FlashAttnFwdSm80INS1_25CollectiveMainloopFwdSm80ILi8ELi1ELb0EN4cute5tupleIJNS5_1CILi128EEENS7_ILi64EEENS7_ILi256EEEEEELi256ENS_6half_tEfNS_4arch4Sm80ELb0ELb0ELb0ELb1ELb1ELb0ELb1ELb1EEENS1_21CollectiveEpilogueFwdINS6_IJS8_SA_S9_EEENS6_IJNS7_ILi1EEESI_SI_EEESC_SE_Li256ELb1ELb1ELb1ELb0EEENS1_36VarlenDynamicPersistentTileSchedulerILi128ELi64ELi256ELi256ELb1ELb1ELb0ELb0ELb1ELb1EEEEEEEEEvNT_6ParamsE,"ax",@progbits
	.align	128
.text._ZN7cutlass13device_kernelIN5flash19enable_sm80_to_sm89INS1_16FlashAttnFwdSm80INS1_25CollectiveMainloopFwdSm80ILi8ELi1ELb0EN4cute5tupleIJNS5_1CILi128EEENS7_ILi64EEENS7_ILi256EEEEEELi256ENS_6half_tEfNS_4arch4Sm80ELb0ELb0ELb0ELb1ELb1ELb0ELb1ELb1EEENS1_21CollectiveEpilogueFwdINS6_IJS8_SA_S9_EEENS6_IJNS7_ILi1EEESI_SI_EEESC_SE_Li256ELb1ELb1ELb1ELb0EEENS1_36VarlenDynamicPersistentTileSchedulerILi128ELi64ELi256ELi256ELb1ELb1ELb0ELb0ELb1ELb1EEEEEEEEEvNT_6ParamsE:
        .type           _ZN7cutlass13device_kernelIN5flash19enable_sm80_to_sm89INS1_16FlashAttnFwdSm80INS1_25CollectiveMainloopFwdSm80ILi8ELi1ELb0EN4cute5tupleIJNS5_1CILi128EEENS7_ILi64EEENS7_ILi256EEEEEELi256ENS_6half_tEfNS_4arch4Sm80ELb0ELb0ELb0ELb1ELb1ELb0ELb1ELb1EEENS1_21CollectiveEpilogueFwdINS6_IJS8_SA_S9_EEENS6_IJNS7_ILi1EEESI_SI_EEESC_SE_Li256ELb1ELb1ELb1ELb0EEENS1_36VarlenDynamicPersistentTileSchedulerILi128ELi64ELi256ELi256ELb1ELb1ELb0ELb0ELb1ELb1EEEEEEEEEvNT_6ParamsE,@function
        .size           _ZN7cutlass13device_kernelIN5flash19enable_sm80_to_sm89INS1_16FlashAttnFwdSm80INS1_25CollectiveMainloopFwdSm80ILi8ELi1ELb0EN4cute5tupleIJNS5_1CILi128EEENS7_ILi64EEENS7_ILi256EEEEEELi256ENS_6half_tEfNS_4arch4Sm80ELb0ELb0ELb0ELb1ELb1ELb0ELb1ELb1EEENS1_21CollectiveEpilogueFwdINS6_IJS8_SA_S9_EEENS6_IJNS7_ILi1EEESI_SI_EEESC_SE_Li256ELb1ELb1ELb1ELb0EEENS1_36VarlenDynamicPersistentTileSchedulerILi128ELi64ELi256ELi256ELb1ELb1ELb0ELb0ELb1ELb1EEEEEEEEEvNT_6ParamsE,(.L_x_64 - _ZN7cutlass13device_kernelIN5flash19enable_sm80_to_sm89INS1_16FlashAttnFwdSm80INS1_25CollectiveMainloopFwdSm80ILi8ELi1ELb0EN4cute5tupleIJNS5_1CILi128EEENS7_ILi64EEENS7_ILi256EEEEEELi256ENS_6half_tEfNS_4arch4Sm80ELb0ELb0ELb0ELb1ELb1ELb0ELb1ELb1EEENS1_21CollectiveEpilogueFwdINS6_IJS8_SA_S9_EEENS6_IJNS7_ILi1EEESI_SI_EEESC_SE_Li256ELb1ELb1ELb1ELb0EEENS1_36VarlenDynamicPersistentTileSchedulerILi128ELi64ELi256ELi256ELb1ELb1ELb0ELb0ELb1ELb1EEEEEEEEEvNT_6ParamsE)
        .other          _ZN7cutlass13device_kernelIN5flash19enable_sm80_to_sm89INS1_16FlashAttnFwdSm80INS1_25CollectiveMainloopFwdSm80ILi8ELi1ELb0EN4cute5tupleIJNS5_1CILi128EEENS7_ILi64EEENS7_ILi256EEEEEELi256ENS_6half_tEfNS_4arch4Sm80ELb0ELb0ELb0ELb1ELb1ELb0ELb1ELb1EEENS1_21CollectiveEpilogueFwdINS6_IJS8_SA_S9_EEENS6_IJNS7_ILi1EEESI_SI_EEESC_SE_Li256ELb1ELb1ELb1ELb0EEENS1_36VarlenDynamicPersistentTileSchedulerILi128ELi64ELi256ELi256ELb1ELb1ELb0ELb0ELb1ELb1EEEEEEEEEvNT_6ParamsE,@"STO_CUDA_ENTRY STV_DEFAULT"
_ZN7cutlass13device_kernelIN5flash19enable_sm80_to_sm89INS1_16FlashAttnFwdSm80INS1_25CollectiveMainloopFwdSm80ILi8ELi1ELb0EN4cute5tupleIJNS5_1CILi128EEENS7_ILi64EEENS7_ILi256EEEEEELi256ENS_6half_tEfNS_4arch4Sm80ELb0ELb0ELb0ELb1ELb1ELb0ELb1ELb1EEENS1_21CollectiveEpilogueFwdINS6_IJS8_SA_S9_EEENS6_IJNS7_ILi1EEESI_SI_EEESC_SE_Li256ELb1ELb1ELb1ELb0EEENS1_36VarlenDynamicPersistentTileSchedulerILi128ELi64ELi256ELi256ELb1ELb1ELb0ELb0ELb1ELb1EEEEEEEEEvNT_6ParamsE:
[----:B------:R-:W-:Y:S01]  /*0000*/  LDC R1, c[0x0][0x28] ;  /* 0x00000a00ff017b82 */ /* 0x000fe20000000800 */
[----:B------:R-:W-:Y:S05]  /*0010*/  EXIT ;  /* 0x000000000000794d */ /* 0x000fea0003800000 */
.L_x_28:
        /* <DEDUP_REMOVED lines=14> */
.L_x_64:


//--------------------- .text._ZN7cutlass13device_kernelIN5flash19enable_sm80_to_sm89INS1_16FlashAttnFwdSm80INS1_25CollectiveMainloopFwdSm80ILi8ELi1ELb0EN4cute5tupleIJNS5_1CILi128EEENS7_ILi48EEENS7_ILi256EEEEEELi256ENS_6half_tEfNS_4arch4Sm80ELb0ELb0ELb0ELb1ELb1ELb1ELb1ELb1EEENS1_21CollectiveEpilogueFwdINS6_IJS8_SA_S9_EEENS6_IJNS7_ILi1EEESI_SI_EEESC_SE_Li256ELb1ELb1ELb1ELb0EEENS1_36VarlenDynamicPersistentTileSchedulerILi128ELi48ELi256ELi256ELb1ELb1ELb0ELb0ELb1ELb1EEEEEEEEEvNT_6ParamsE --------------------------
	.section	.text._ZN7cutlass13device_kernelIN5flash19enable_sm80_to_sm89INS1_16FlashAttnFwdSm80INS1_25CollectiveMainloopFwdSm80ILi8ELi1ELb0EN4cute5tupleIJNS5_1CILi128EEENS7_ILi48EEENS7_ILi256EEEEEELi256ENS_6half_tEfNS_4arch4Sm80ELb0ELb0ELb0ELb1ELb1ELb1ELb1ELb1EEENS1_21CollectiveEpilogueFwdINS6_IJS8_SA_S9_EEENS6_IJNS7_ILi1EEESI_SI_EEESC_SE_Li256ELb1ELb1ELb1ELb0EEENS1_36VarlenDynamicPersistentTileSchedulerILi128ELi48ELi256ELi256ELb1ELb1ELb0ELb0ELb1ELb1EEEEEEEEEvNT_6ParamsE,"ax",@progbits
	.align	128
.text._ZN7cutlass13device_kernelIN5flash19enable_sm80_to_sm89INS1_16FlashAttnFwdSm80INS1_25CollectiveMainloopFwdSm80ILi8ELi1ELb0EN4cute5tupleIJNS5_1CILi128EEENS7_ILi48EEENS7_ILi256EEEEEELi256ENS_6half_tEfNS_4arch4Sm80ELb0ELb0ELb0ELb1ELb1ELb1ELb1ELb1EEENS1_21CollectiveEpilogueFwdINS6_IJS8_SA_S9_EEENS6_IJNS7_ILi1EEESI_SI_EEESC_SE_Li256ELb1ELb1ELb1ELb0EEENS1_36VarlenDynamicPersistentTileSchedulerILi128ELi48ELi256ELi256ELb1ELb1ELb0ELb0ELb1ELb1EEEEEEEEEvNT_6ParamsE:
        .type           _ZN7cutlass13device_kernelIN5flash19enable_sm80_to_sm89INS1_16FlashAttnFwdSm80INS1_25CollectiveMainloopFwdSm80ILi8ELi1ELb0EN4cute5tupleIJNS5_1CILi128EEENS7_ILi48EEENS7_ILi256EEEEEELi256ENS_6half_tEfNS_4arch4Sm80ELb0ELb0ELb0ELb1ELb1ELb1ELb1ELb1EEENS1_21CollectiveEpilogueFwdINS6_IJS8_SA_S9_EEENS6_IJNS7_ILi1EEESI_SI_EEESC_SE_Li256ELb1ELb1ELb1ELb0EEENS1_36VarlenDynamicPersistentTileSchedulerILi128ELi48ELi256ELi256ELb1ELb1ELb0ELb0ELb1ELb1EEEEEEEEEvNT_6ParamsE,@function
        .size           _ZN7cutlass13device_kernelIN5flash19enable_sm80_to_sm89INS1_16FlashAttnFwdSm80INS1_25CollectiveMainloopFwdSm80ILi8ELi1ELb0EN4cute5tupleIJNS5_1CILi128EEENS7_ILi48EEENS7_ILi256EEEEEELi256ENS_6half_tEfNS_4arch4Sm80ELb0ELb0ELb0ELb1ELb1ELb1ELb1ELb1EEENS1_21CollectiveEpilogueFwdINS6_IJS8_SA_S9_EEENS6_IJNS7_ILi1EEESI_SI_EEESC_SE_Li256ELb1ELb1ELb1ELb0EEENS1_36VarlenDynamicPersistentTileSchedulerILi128ELi48ELi256ELi256ELb1ELb1ELb0ELb0ELb1ELb1EEEEEEEEEvNT_6ParamsE,(.L_x_65 - _ZN7cutlass13device_kernelIN5flash19enable_sm80_to_sm89INS1_16FlashAttnFwdSm80INS1_25CollectiveMainloopFwdSm80ILi8ELi1ELb0EN4cute5tupleIJNS5_1CILi128EEENS7_ILi48EEENS7_ILi256EEEEEELi256ENS_6half_tEfNS_4arch4Sm80ELb0ELb0ELb0ELb1ELb1ELb1ELb1ELb1EEENS1_21CollectiveEpilogueFwdINS6_IJS8_SA_S9_EEENS6_IJNS7_ILi1EEESI_SI_EEESC_SE_Li256ELb1ELb1ELb1ELb0EEENS1_36VarlenDynamicPersistentTileSchedulerILi128ELi48ELi256ELi256ELb1ELb1ELb0ELb0ELb1ELb1EEEEEEEEEvNT_6ParamsE)
        .other          _ZN7cutlass13device_kernelIN5flash19enable_sm80_to_sm89INS1_16FlashAttnFwdSm80INS1_25CollectiveMainloopFwdSm80ILi8ELi1ELb0EN4cute5tupleIJNS5_1CILi128EEENS7_ILi48EEENS7_ILi256EEEEEELi256ENS_6half_tEfNS_4arch4Sm80ELb0ELb0ELb0ELb1ELb1ELb1ELb1ELb1EEENS1_21CollectiveEpilogueFwdINS6_IJS8_SA_S9_EEENS6_IJNS7_ILi1EEESI_SI_EEESC_SE_Li256ELb1ELb1ELb1ELb0EEENS1_36VarlenDynamicPersistentTileSchedulerILi128ELi48ELi256ELi256ELb1ELb1ELb0ELb0ELb1ELb1EEEEEEEEEvNT_6ParamsE,@"STO_CUDA_ENTRY STV_DEFAULT"
_ZN7cutlass13device_kernelIN5flash19enable_sm80_to_sm89INS1_16FlashAttnFwdSm80INS1_25CollectiveMainloopFwdSm80ILi8ELi1ELb0EN4cute5tupleIJNS5_1CILi128EEENS7_ILi48EEENS7_ILi256EEEEEELi256ENS_6half_tEfNS_4arch4Sm80ELb0ELb0ELb0ELb1ELb1ELb1ELb1ELb1EEENS1_21CollectiveEpilogueFwdINS6_IJS8_SA_S9_EEENS6_IJNS7_ILi1EEESI_SI_EEESC_SE_Li256ELb1ELb1ELb1ELb0EEENS1_36VarlenDynamicPersistentTileSchedulerILi128ELi48ELi256ELi256ELb1ELb1ELb0ELb0ELb1ELb1EEEEEEEEEvNT_6ParamsE:
[----:B------:R-:W-:Y:S01]  /*0000*/  LDC R1, c[0x0][0x28] ;  /* 0x00000a00ff017b82 */ /* 0x000fe20000000800 */
[----:B------:R-:W-:Y:S05]  /*0010*/  EXIT ;  /* 0x000000000000794d */ /* 0x000fea0003800000 */
.L_x_29:
        /* <DEDUP_REMOVED lines=14> */
.L_x_65:


//--------------------- .text._ZN7cutlass13device_kernelIN5flash19enable_sm80_to_sm89INS1_16FlashAttnFwdSm80INS1_25CollectiveMainloopFwdSm80ILi8ELi1ELb0EN4cute5tupleIJNS5_1CILi128EEENS7_ILi64EEENS7_ILi256EEEEEELi256ENS_6half_tEfNS_4arch4Sm80ELb0ELb1ELb0ELb0ELb1ELb0ELb1ELb1EEENS1_21CollectiveEpilogueFwdINS6_IJS8_SA_S9_EEENS6_IJNS7_ILi1EEESI_SI_EEESC_SE_Li256ELb0ELb1ELb1ELb0EEENS1_19SingleTileSchedulerILb0ELb1ELb1ELi128EEEEEEEEEvNT_6ParamsE --------------------------
	.section	.text._ZN7cutlass13device_kernelIN5flash19enable_sm80_to_sm89INS1_16FlashAttnFwdSm80INS1_25CollectiveMainloopFwdSm80ILi8ELi1ELb0EN4cute5tupleIJNS5_1CILi128EEENS7_ILi64EEENS7_ILi256EEEEEELi256ENS_6half_tEfNS_4arch4Sm80ELb0ELb1ELb0ELb0ELb1ELb0ELb1ELb1EEENS1_21CollectiveEpilogueFwdINS6_IJS8_SA_S9_EEENS6_IJNS7_ILi1EEESI_SI_EEESC_SE_Li256ELb0ELb1ELb1ELb0EEENS1_19SingleTileSchedulerILb0ELb1ELb1ELi128EEEEEEEEEvNT_6ParamsE,"ax",@progbits
	.align	128
.text._ZN7cutlass13device_kernelIN5flash19enable_sm80_to_sm89INS1_16FlashAttnFwdSm80INS1_25CollectiveMainloopFwdSm80ILi8ELi1ELb0EN4cute5tupleIJNS5_1CILi128EEENS7_ILi64EEENS7_ILi256EEEEEELi256ENS_6half_tEfNS_4arch4Sm80ELb0ELb1ELb0ELb0ELb1ELb0ELb1ELb1EEENS1_21CollectiveEpilogueFwdINS6_IJS8_SA_S9_EEENS6_IJNS7_ILi1EEESI_SI_EEESC_SE_Li256ELb0ELb1ELb1ELb0EEENS1_19SingleTileSchedulerILb0ELb1ELb1ELi128EEEEEEEEEvNT_6ParamsE:
        .type           _ZN7cutlass13device_kernelIN5flash19enable_sm80_to_sm89INS1_16FlashAttnFwdSm80INS1_25CollectiveMainloopFwdSm80ILi8ELi1ELb0EN4cute5tupleIJNS5_1CILi128EEENS7_ILi64EEENS7_ILi256EEEEEELi256ENS_6half_tEfNS_4arch4Sm80ELb0ELb1ELb0ELb0ELb1ELb0ELb1ELb1EEENS1_21CollectiveEpilogueFwdINS6_IJS8_SA_S9_EEENS6_IJNS7_ILi1EEESI_SI_EEESC_SE_Li256ELb0ELb1ELb1ELb0EEENS1_19SingleTileSchedulerILb0ELb1ELb1ELi128EEEEEEEEEvNT_6ParamsE,@function
        .size           _ZN7cutlass13device_kernelIN5flash19enable_sm80_to_sm89INS1_16FlashAttnFwdSm80INS1_25CollectiveMainloopFwdSm80ILi8ELi1ELb0EN4cute5tupleIJNS5_1CILi128EEENS7_ILi64EEENS7_ILi256EEEEEELi256ENS_6half_tEfNS_4arch4Sm80ELb0ELb1ELb0ELb0ELb1ELb0ELb1ELb1EEENS1_21CollectiveEpilogueFwdINS6_IJS8_SA_S9_EEENS6_IJNS7_ILi1EEESI_SI_EEESC_SE_Li256ELb0ELb1ELb1ELb0EEENS1_19SingleTileSchedulerILb0ELb1ELb1ELi128EEEEEEEEEvNT_6ParamsE,(.L_x_66 - _ZN7cutlass13device_kernelIN5flash19enable_sm80_to_sm89INS1_16FlashAttnFwdSm80INS1_25CollectiveMainloopFwdSm80ILi8ELi1ELb0EN4cute5tupleIJNS5_1CILi128EEENS7_ILi64EEENS7_ILi256EEEEEELi256ENS_6half_tEfNS_4arch4Sm80ELb0ELb1ELb0ELb0ELb1ELb0ELb1ELb1EEENS1_21CollectiveEpilogueFwdINS6_IJS8_SA_S9_EEENS6_IJNS7_ILi1EEESI_SI_EEESC_SE_Li256ELb0ELb1ELb1ELb0EEENS1_19SingleTileSchedulerILb0ELb1ELb1ELi128EEEEEEEEEvNT_6ParamsE)
        .other          _ZN7cutlass13device_kernelIN5flash19enable_sm80_to_sm89INS1_16FlashAttnFwdSm80INS1_25CollectiveMainloopFwdSm80ILi8ELi1ELb0EN4cute5tupleIJNS5_1CILi128EEENS7_ILi64EEENS7_ILi256EEEEEELi256ENS_6half_tEfNS_4arch4Sm80ELb0ELb1ELb0ELb0ELb1ELb0ELb1ELb1EEENS1_21CollectiveEpilogueFwdINS6_IJS8_SA_S9_EEENS6_IJNS7_ILi1EEESI_SI_EEESC_SE_Li256ELb0ELb1ELb1ELb0EEENS1_19SingleTileSchedulerILb0ELb1ELb1ELi128EEEEEEEEEvNT_6ParamsE,@"STO_CUDA_ENTRY STV_DEFAULT"
_ZN7cutlass13device_kernelIN5flash19enable_sm80_to_sm89INS1_16FlashAttnFwdSm80INS1_25CollectiveMainloopFwdSm80ILi8ELi1ELb0EN4cute5tupleIJNS5_1CILi128EEENS7_ILi64EEENS7_ILi256EEEEEELi256ENS_6half_tEfNS_4arch4Sm80ELb0ELb1ELb0ELb0ELb1ELb0ELb1ELb1EEENS1_21CollectiveEpilogueFwdINS6_IJS8_SA_S9_EEENS6_IJNS7_ILi1EEESI_SI_EEESC_SE_Li256ELb0ELb1ELb1ELb0EEENS1_19SingleTileSchedulerILb0ELb1ELb1ELi128EEEEEEEEEvNT_6ParamsE:
[----:B------:R-:W-:Y:S01]  /*0000*/  LDC R1, c[0x0][0x28] ;  /* 0x00000a00ff017b82 */ /* 0x000fe20000000800 */
[----:B------:R-:W-:Y:S05]  /*0010*/  EXIT ;  /* 0x000000000000794d */ /* 0x000fea0003800000 */
.L_x_30:
        /* <DEDUP_REMOVED lines=14> */
.L_x_66:


//--------------------- .text._ZN7cutlass13device_kernelIN5flash19enable_sm80_to_sm89INS1_16FlashAttnFwdSm80INS1_25CollectiveMainloopFwdSm80ILi8ELi1ELb0EN4cute5tupleIJNS5_1CILi128EEENS7_ILi64EEENS7_ILi256EEEEEELi256ENS_6half_tEfNS_4arch4Sm80ELb0ELb1ELb0ELb1ELb1ELb0ELb1ELb1EEENS1_21CollectiveEpilogueFwdINS6_IJS8_SA_S9_EEENS6_IJNS7_ILi1EEESI_SI_EEESC_SE_Li256ELb1ELb1ELb1ELb0EEENS1_36VarlenDynamicPersistentTileSchedulerILi128ELi64ELi256ELi256ELb1ELb1ELb0ELb1ELb0ELb1EEEEEEEEEvNT_6ParamsE --------------------------
	.section	.text._ZN7cutlass13device_kernelIN5flash19enable_sm80_to_sm89INS1_16FlashAttnFwdSm80INS1_25CollectiveMainloopFwdSm80ILi8ELi1ELb0EN4cute5tupleIJNS5_1CILi128EEENS7_ILi64EEENS7_ILi256EEEEEELi256ENS_6half_tEfNS_4arch4Sm80ELb0ELb1ELb0ELb1ELb1ELb0ELb1ELb1EEENS1_21CollectiveEpilogueFwdINS6_IJS8_SA_S9_EEENS6_IJNS7_ILi1EEESI_SI_EEESC_SE_Li256ELb1ELb1ELb1ELb0EEENS1_36VarlenDynamicPersistentTileSchedulerILi128ELi64ELi256ELi256ELb1ELb1ELb0ELb1ELb0ELb1EEEEEEEEEvNT_6ParamsE,"ax",@progbits
	.align	128
.text._ZN7cutlass13device_kernelIN5flash19enable_sm80_to_sm89INS1_16FlashAttnFwdSm80INS1_25CollectiveMainloopFwdSm80ILi8ELi1ELb0EN4cute5tupleIJNS5_1CILi128EEENS7_ILi64EEENS7_ILi256EEEEEELi256ENS_6half_tEfNS_4arch4Sm80ELb0ELb1ELb0ELb1ELb1ELb0ELb1ELb1EEENS1_21CollectiveEpilogueFwdINS6_IJS8_SA_S9_EEENS6_IJNS7_ILi1EEESI_SI_EEESC_SE_Li256ELb1ELb1ELb1ELb0EEENS1_36VarlenDynamicPersistentTileSchedulerILi128ELi64ELi256ELi256ELb1ELb1ELb0ELb1ELb0ELb1EEEEEEEEEvNT_6ParamsE:
        .type           _ZN7cutlass13device_kernelIN5flash19enable_sm80_to_sm89INS1_16FlashAttnFwdSm80INS1_25CollectiveMainloopFwdSm80ILi8ELi1ELb0EN4cute5tupleIJNS5_1CILi128EEENS7_ILi64EEENS7_ILi256EEEEEELi256ENS_6half_tEfNS_4arch4Sm80ELb0ELb1ELb0ELb1ELb1ELb0ELb1ELb1EEENS1_21CollectiveEpilogueFwdINS6_IJS8_SA_S9_EEENS6_IJNS7_ILi1EEESI_SI_EEESC_SE_Li256ELb1ELb1ELb1ELb0EEENS1_36VarlenDynamicPersistentTileSchedulerILi128ELi64ELi256ELi256ELb1ELb1ELb0ELb1ELb0ELb1EEEEEEEEEvNT_6ParamsE,@function
        .size           _ZN7cutlass13device_kernelIN5flash19enable_sm80_to_sm89INS1_16FlashAttnFwdSm80INS1_25CollectiveMainloopFwdSm80ILi8ELi1ELb0EN4cute5tupleIJNS5_1CILi128EEENS7_ILi64EEENS7_ILi256EEEEEELi256ENS_6half_tEfNS_4arch4Sm80ELb0ELb1ELb0ELb1ELb1ELb0ELb1ELb1EEENS1_21CollectiveEpilogueFwdINS6_IJS8_SA_S9_EEENS6_IJNS7_ILi1EEESI_SI_EEESC_SE_Li256ELb1ELb1ELb1ELb0EEENS1_36VarlenDynamicPersistentTileSchedulerILi128ELi64ELi256ELi256ELb1ELb1ELb0ELb1ELb0ELb1EEEEEEEEEvNT_6ParamsE,(.L_x_67 - _ZN7cutlass13device_kernelIN5flash19enable_sm80_to_sm89INS1_16FlashAttnFwdSm80INS1_25CollectiveMainloopFwdSm80ILi8ELi1ELb0EN4cute5tupleIJNS5_1CILi128EEENS7_ILi64EEENS7_ILi256EEEEEELi256ENS_6half_tEfNS_4arch4Sm80ELb0ELb1ELb0ELb1ELb1ELb0ELb1ELb1EEENS1_21CollectiveEpilogueFwdINS6_IJS8_SA_S9_EEENS6_IJNS7_ILi1EEESI_SI_EEESC_SE_Li256ELb1ELb1ELb1ELb0EEENS1_36VarlenDynamicPersistentTileSchedulerILi128ELi64ELi256ELi256ELb1ELb1ELb0ELb1ELb0ELb1EEEEEEEEEvNT_6ParamsE)
        .other          _ZN7cutlass13device_kernelIN5flash19enable_sm80_to_sm89INS1_16FlashAttnFwdSm80INS1_25CollectiveMainloopFwdSm80ILi8ELi1ELb0EN4cute5tupleIJNS5_1CILi128EEENS7_ILi64EEENS7_ILi256EEEEEELi256ENS_6half_tEfNS_4arch4Sm80ELb0ELb1ELb0ELb1ELb1ELb0ELb1ELb1EEENS1_21CollectiveEpilogueFwdINS6_IJS8_SA_S9_EEENS6_IJNS7_ILi1EEESI_SI_EEESC_SE_Li256ELb1ELb1ELb1ELb0EEENS1_36VarlenDynamicPersistentTileSchedulerILi128ELi64ELi256ELi256ELb1ELb1ELb0ELb1ELb0ELb1EEEEEEEEEvNT_6ParamsE,@"STO_CUDA_ENTRY STV_DEFAULT"
_ZN7cutlass13device_kernelIN5flash19enable_sm80_to_sm89INS1_16FlashAttnFwdSm80INS1_25CollectiveMainloopFwdSm80ILi8ELi1ELb0EN4cute5tupleIJNS5_1CILi128EEENS7_ILi64EEENS7_ILi256EEEEEELi256ENS_6half_tEfNS_4arch4Sm80ELb0ELb1ELb0ELb1ELb1ELb0ELb1ELb1EEENS1_21CollectiveEpilogueFwdINS6_IJS8_SA_S9_EEENS6_IJNS7_ILi1EEESI_SI_EEESC_SE_Li256ELb1ELb1ELb1ELb0EEENS1_36VarlenDynamicPersistentTileSchedulerILi128ELi64ELi256ELi256ELb1ELb1ELb0ELb1ELb0ELb1EEEEEEEEEvNT_6ParamsE:
[----:B------:R-:W-:Y:S01]  /*0000*/  LDC R1, c[0x0][0x28] ;  /* 0x00000a00ff017b82 */ /* 0x000fe20000000800 */
[----:B------:R-:W-:Y:S05]  /*0010*/  EXIT ;  /* 0x000000000000794d */ /* 0x000fea0003800000 */
.L_x_31:
        /* <DEDUP_REMOVED lines=14> */
.L_x_67:


//--------------------- .text._ZN7cutlass13device_kernelIN5flash19enable_sm80_to_sm89INS1_16FlashAttnFwdSm80INS1_25CollectiveMainloopFwdSm80ILi8ELi1ELb0EN4cute5tupleIJNS5_1CILi128EEENS7_ILi48EEENS7_ILi256EEEEEELi256ENS_6half_tEfNS_4arch4Sm80ELb0ELb1ELb0ELb1ELb1ELb1ELb1ELb1EEENS1_21CollectiveEpilogueFwdINS6_IJS8_SA_S9_EEENS6_IJNS7_ILi1EEESI_SI_EEESC_SE_Li256ELb1ELb1ELb1ELb0EEENS1_36VarlenDynamicPersistentTileSchedulerILi128ELi48ELi256ELi256ELb1ELb1ELb0ELb1ELb0ELb1EEEEEEEEEvNT_6ParamsE --------------------------
	.section	.text._ZN7cutlass13device_kernelIN5flash19enable_sm80_to_sm89INS1_16FlashAttnFwdSm80INS1_25CollectiveMainloopFwdSm80ILi8ELi1ELb0EN4cute5tupleIJNS5_1CILi128EEENS7_ILi48EEENS7_ILi256EEEEEELi256ENS_6half_tEfNS_4arch4Sm80ELb0ELb1ELb0ELb1ELb1ELb1ELb1ELb1EEENS1_21CollectiveEpilogueFwdINS6_IJS8_SA_S9_EEENS6_IJNS7_ILi1EEESI_SI_EEESC_SE_Li256ELb1ELb1ELb1ELb0EEENS1_36VarlenDynamicPersistentTileSchedulerILi128ELi48ELi256ELi256ELb1ELb1ELb0ELb1ELb0ELb1EEEEEEEEEvNT_6ParamsE,"ax",@progbits
	.align	128
.text._ZN7cutlass13device_kernelIN5flash19enable_sm80_to_sm89INS1_16FlashAttnFwdSm80INS1_25CollectiveMainloopFwdSm80ILi8ELi1ELb0EN4cute5tupleIJNS5_1CILi128EEENS7_ILi48EEENS7_ILi256EEEEEELi256ENS_6half_tEfNS_4arch4Sm80ELb0ELb1ELb0ELb1ELb1ELb1ELb1ELb1EEENS1_21CollectiveEpilogueFwdINS6_IJS8_SA_S9_EEENS6_IJNS7_ILi1EEESI_SI_EEESC_SE_Li256ELb1ELb1ELb1ELb0EEENS1_36VarlenDynamicPersistentTileSchedulerILi128ELi48ELi256ELi256ELb1ELb1ELb0ELb1ELb0ELb1EEEEEEEEEvNT_6ParamsE:
        .type           _ZN7cutlass13device_kernelIN5flash19enable_sm80_to_sm89INS1_16FlashAttnFwdSm80INS1_25CollectiveMainloopFwdSm80ILi8ELi1ELb0EN4cute5tupleIJNS5_1CILi128EEENS7_ILi48EEENS7_ILi256EEEEEELi256ENS_6half_tEfNS_4arch4Sm80ELb0ELb1ELb0ELb1ELb1ELb1ELb1ELb1EEENS1_21CollectiveEpilogueFwdINS6_IJS8_SA_S9_EEENS6_IJNS7_ILi1EEESI_SI_EEESC_SE_Li256ELb1ELb1ELb1ELb0EEENS1_36VarlenDynamicPersistentTileSchedulerILi128ELi48ELi256ELi256ELb1ELb1ELb0ELb1ELb0ELb1EEEEEEEEEvNT_6ParamsE,@function
        .size           _ZN7cutlass13device_kernelIN5flash19enable_sm80_to_sm89INS1_16FlashAttnFwdSm80INS1_25CollectiveMainloopFwdSm80ILi8ELi1ELb0EN4cute5tupleIJNS5_1CILi128EEENS7_ILi48EEENS7_ILi256EEEEEELi256ENS_6half_tEfNS_4arch4Sm80ELb0ELb1ELb0ELb1ELb1ELb1ELb1ELb1EEENS1_21CollectiveEpilogueFwdINS6_IJS8_SA_S9_EEENS6_IJNS7_ILi1EEESI_SI_EEESC_SE_Li256ELb1ELb1ELb1ELb0EEENS1_36VarlenDynamicPersistentTileSchedulerILi128ELi48ELi256ELi256ELb1ELb1ELb0ELb1ELb0ELb1EEEEEEEEEvNT_6ParamsE,(.L_x_68 - _ZN7cutlass13device_kernelIN5flash19enable_sm80_to_sm89INS1_16FlashAttnFwdSm80INS1_25CollectiveMainloopFwdSm80ILi8ELi1ELb0EN4cute5tupleIJNS5_1CILi128EEENS7_ILi48EEENS7_ILi256EEEEEELi256ENS_6half_tEfNS_4arch4Sm80ELb0ELb1ELb0ELb1ELb1ELb1ELb1ELb1EEENS1_21CollectiveEpilogueFwdINS6_IJS8_SA_S9_EEENS6_IJNS7_ILi1EEESI_SI_EEESC_SE_Li256ELb1ELb1ELb1ELb0EEENS1_36VarlenDynamicPersistentTileSchedulerILi128ELi48ELi256ELi256ELb1ELb1ELb0ELb1ELb0ELb1EEEEEEEEEvNT_6ParamsE)
        .other          _ZN7cutlass13device_kernelIN5flash19enable_sm80_to_sm89INS1_16FlashAttnFwdSm80INS1_25CollectiveMainloopFwdSm80ILi8ELi1ELb0EN4cute5tupleIJNS5_1CILi128EEENS7_ILi48EEENS7_ILi256EEEEEELi256ENS_6half_tEfNS_4arch4Sm80ELb0ELb1ELb0ELb1ELb1ELb1ELb1ELb1EEENS1_21CollectiveEpilogueFwdINS6_IJS8_SA_S9_EEENS6_IJNS7_ILi1EEESI_SI_EEESC_SE_Li256ELb1ELb1ELb1ELb0EEENS1_36VarlenDynamicPersistentTileSchedulerILi128ELi48ELi256ELi256ELb1ELb1ELb0ELb1ELb0ELb1EEEEEEEEEvNT_6ParamsE,@"STO_CUDA_ENTRY STV_DEFAULT"
_ZN7cutlass13device_kernelIN5flash19enable_sm80_to_sm89INS1_16FlashAttnFwdSm80INS1_25CollectiveMainloopFwdSm80ILi8ELi1ELb0EN4cute5tupleIJNS5_1CILi128EEENS7_ILi48EEENS7_ILi256EEEEEELi256ENS_6half_tEfNS_4arch4Sm80ELb0ELb1ELb0ELb1ELb1ELb1ELb1ELb1EEENS1_21CollectiveEpilogueFwdINS6_IJS8_SA_S9_EEENS6_IJNS7_ILi1EEESI_SI_EEESC_SE_Li256ELb1ELb1ELb1ELb0EEENS1_36VarlenDynamicPersistentTileSchedulerILi128ELi48ELi256ELi256ELb1ELb1ELb0ELb1ELb0ELb1EEEEEEEEEvNT_6ParamsE:
[----:B------:R-:W-:Y:S01]  /*0000*/  LDC R1, c[0x0][0x28] ;  /* 0x00000a00ff017b82 */ /* 0x000fe20000000800 */
[----:B------:R-:W-:Y:S05]  /*0010*/  EXIT ;  /* 0x000000000000794d */ /* 0x000fea0003800000 */
.L_x_32:
        /* <DEDUP_REMOVED lines=14> */
.L_x_68:


//--------------------- .text._ZN7cutlass13device_kernelIN5flash19enable_sm80_to_sm89INS1_16FlashAttnFwdSm80INS1_25CollectiveMainloopFwdSm80ILi8ELi1ELb0EN4cute5tupleIJNS5_1CILi128EEENS7_ILi96EEENS7_ILi256EEEEEELi256ENS_6half_tEfNS_4arch4Sm80ELb1ELb0ELb0ELb0ELb1ELb0ELb1ELb1EEENS1_21CollectiveEpilogueFwdINS6_IJS8_SA_S9_EEENS6_IJNS7_ILi1EEESI_SI_EEESC_SE_Li256ELb0ELb1ELb1ELb0EEENS1_30DynamicPersistentTileSchedulerILi256ELi256ELb1ELb1ELb0EEEEEEEEEvNT_6ParamsE --------------------------
	.section	.text._ZN7cutlass13device_kernelIN5flash19enable_sm80_to_sm89INS1_16FlashAttnFwdSm80INS1_25CollectiveMainloopFwdSm80ILi8ELi1ELb0EN4cute5tupleIJNS5_1CILi128EEENS7_ILi96EEENS7_ILi256EEEEEELi256ENS_6half_tEfNS_4arch4Sm80ELb1ELb0ELb0ELb0ELb1ELb0ELb1ELb1EEENS1_21CollectiveEpilogueFwdINS6_IJS8_SA_S9_EEENS6_IJNS7_ILi1EEESI_SI_EEESC_SE_Li256ELb0ELb1ELb1ELb0EEENS1_30DynamicPersistentTileSchedulerILi256ELi256ELb1ELb1ELb0EEEEEEEEEvNT_6ParamsE,"ax",@progbits
	.align	128
.text._ZN7cutlass13device_kernelIN5flash19enable_sm80_to_sm89INS1_16FlashAttnFwdSm80INS1_25CollectiveMainloopFwdSm80ILi8ELi1ELb0EN4cute5tupleIJNS5_1CILi128EEENS7_ILi96EEENS7_ILi256EEEEEELi256ENS_6half_tEfNS_4arch4Sm80ELb1ELb0ELb0ELb0ELb1ELb0ELb1ELb1EEENS1_21CollectiveEpilogueFwdINS6_IJS8_SA_S9_EEENS6_IJNS7_ILi1EEESI_SI_EEESC_SE_Li256ELb0ELb1ELb1ELb0EEENS1_30DynamicPersistentTileSchedulerILi256ELi256ELb1ELb1ELb0EEEEEEEEEvNT_6ParamsE:
        .type           _ZN7cutlass13device_kernelIN5flash19enable_sm80_to_sm89INS1_16FlashAttnFwdSm80INS1_25CollectiveMainloopFwdSm80ILi8ELi1ELb0EN4cute5tupleIJNS5_1CILi128EEENS7_ILi96EEENS7_ILi256EEEEEELi256ENS_6half_tEfNS_4arch4Sm80ELb1ELb0ELb0ELb0ELb1ELb0ELb1ELb1EEENS1_21CollectiveEpilogueFwdINS6_IJS8_SA_S9_EEENS6_IJNS7_ILi1EEESI_SI_EEESC_SE_Li256ELb0ELb1ELb1ELb0EEENS1_30DynamicPersistentTileSchedulerILi256ELi256ELb1ELb1ELb0EEEEEEEEEvNT_6ParamsE,@function
        .size           _ZN7cutlass13device_kernelIN5flash19enable_sm80_to_sm89INS1_16FlashAttnFwdSm80INS1_25CollectiveMainloopFwdSm80ILi8ELi1ELb0EN4cute5tupleIJNS5_1CILi128EEENS7_ILi96EEENS7_ILi256EEEEEELi256ENS_6half_tEfNS_4arch4Sm80ELb1ELb0ELb0ELb0ELb1ELb0ELb1ELb1EEENS1_21CollectiveEpilogueFwdINS6_IJS8_SA_S9_EEENS6_IJNS7_ILi1EEESI_SI_EEESC_SE_Li256ELb0ELb1ELb1ELb0EEENS1_30DynamicPersistentTileSchedulerILi256ELi256ELb1ELb1ELb0EEEEEEEEEvNT_6ParamsE,(.L_x_69 - _ZN7cutlass13device_kernelIN5flash19enable_sm80_to_sm89INS1_16FlashAttnFwdSm80INS1_25CollectiveMainloopFwdSm80ILi8ELi1ELb0EN4cute5tupleIJNS5_1CILi128EEENS7_ILi96EEENS7_ILi256EEEEEELi256ENS_6half_tEfNS_4arch4Sm80ELb1ELb0ELb0ELb0ELb1ELb0ELb1ELb1EEENS1_21CollectiveEpilogueFwdINS6_IJS8_SA_S9_EEENS6_IJNS7_ILi1EEESI_SI_EEESC_SE_Li256ELb0ELb1ELb1ELb0EEENS1_30DynamicPersistentTileSchedulerILi256ELi256ELb1ELb1ELb0EEEEEEEEEvNT_6ParamsE)
        .other          _ZN7cutlass13device_kernelIN5flash19enable_sm80_to_sm89INS1_16FlashAttnFwdSm80INS1_25CollectiveMainloopFwdSm80ILi8ELi1ELb0EN4cute5tupleIJNS5_1CILi128EEENS7_ILi96EEENS7_ILi256EEEEEELi256ENS_6half_tEfNS_4arch4Sm80ELb1ELb0ELb0ELb0ELb1ELb0ELb1ELb1EEENS1_21CollectiveEpilogueFwdINS6_IJS8_SA_S9_EEENS6_IJNS7_ILi1EEESI_SI_EEESC_SE_Li256ELb0ELb1ELb1ELb0EEENS1_30DynamicPersistentTileSchedulerILi256ELi256ELb1ELb1ELb0EEEEEEEEEvNT_6ParamsE,@"STO_CUDA_ENTRY STV_DEFAULT"
_ZN7cutlass13device_kernelIN5flash19enable_sm80_to_sm89INS1_16FlashAttnFwdSm80INS1_25CollectiveMainloopFwdSm80ILi8ELi1ELb0EN4cute5tupleIJNS5_1CILi128EEENS7_ILi96EEENS7_ILi256EEEEEELi256ENS_6half_tEfNS_4arch4Sm80ELb1ELb0ELb0ELb0ELb1ELb0ELb1ELb1EEENS1_21CollectiveEpilogueFwdINS6_IJS8_SA_S9_EEENS6_IJNS7_ILi1EEESI_SI_EEESC_SE_Li256ELb0ELb1ELb1ELb0EEENS1_30DynamicPersistentTileSchedulerILi256ELi256ELb1ELb1ELb0EEEEEEEEEvNT_6ParamsE:
[----:B------:R-:W-:Y:S01]  /*0000*/  LDC R1, c[0x0][0x28] ;  /* 0x00000a00ff017b82 */ /* 0x000fe20000000800 */
[----:B------:R-:W-:Y:S05]  /*0010*/  EXIT ;  /* 0x000000000000794d */ /* 0x000fea0003800000 */
.L_x_33:
        /* <DEDUP_REMOVED lines=14> */
.L_x_69:


//--------------------- .text._ZN7cutlass13device_kernelIN5flash19enable_sm80_to_sm89INS1_16FlashAttnFwdSm80INS1_25CollectiveMainloopFwdSm80ILi8ELi1ELb0EN4cute5tupleIJNS5_1CILi128EEENS7_ILi64EEENS7_ILi256EEEEEELi256ENS_6half_tEfNS_4arch4Sm80ELb1ELb0ELb0ELb1ELb1ELb0ELb1ELb1EEENS1_21CollectiveEpilogueFwdINS6_IJS8_SA_S9_EEENS6_IJNS7_ILi1EEESI_SI_EEESC_SE_Li256ELb1ELb1ELb1ELb0EEENS1_36VarlenDynamicPersistentTileSchedulerILi128ELi64ELi256ELi256ELb1ELb1ELb0ELb1ELb1ELb1EEEEEEEEEvNT_6ParamsE --------------------------
	.section	.text._ZN7cutlass13device_kernelIN5flash19enable_sm80_to_sm89INS1_16FlashAttnFwdSm80INS1_25CollectiveMainloopFwdSm80ILi8ELi1ELb0EN4cute5tupleIJNS5_1CILi128EEENS7_ILi64EEENS7_ILi256EEEEEELi256ENS_6half_tEfNS_4arch4Sm80ELb1ELb0ELb0ELb1ELb1ELb0ELb1ELb1EEENS1_21CollectiveEpilogueFwdINS6_IJS8_SA_S9_EEENS6_IJNS7_ILi1EEESI_SI_EEESC_SE_Li256ELb1ELb1ELb1ELb0EEENS1_36VarlenDynamicPersistentTileSchedulerILi128ELi64ELi256ELi256ELb1ELb1ELb0ELb1ELb1ELb1EEEEEEEEEvNT_6ParamsE,"ax",@progbits
	.align	128
.text._ZN7cutlass13device_kernelIN5flash19enable_sm80_to_sm89INS1_16FlashAttnFwdSm80INS1_25CollectiveMainloopFwdSm80ILi8ELi1ELb0EN4cute5tupleIJNS5_1CILi128EEENS7_ILi64EEENS7_ILi256EEEEEELi256ENS_6half_tEfNS_4arch4Sm80ELb1ELb0ELb0ELb1ELb1ELb0ELb1ELb1EEENS1_21CollectiveEpilogueFwdINS6_IJS8_SA_S9_EEENS6_IJNS7_ILi1EEESI_SI_EEESC_SE_Li256ELb1ELb1ELb1ELb0EEENS1_36VarlenDynamicPersistentTileSchedulerILi128ELi64ELi256ELi256ELb1ELb1ELb0ELb1ELb1ELb1EEEEEEEEEvNT_6ParamsE:
        .type           _ZN7cutlass13device_kernelIN5flash19enable_sm80_to_sm89INS1_16FlashAttnFwdSm80INS1_25CollectiveMainloopFwdSm80ILi8ELi1ELb0EN4cute5tupleIJNS5_1CILi128EEENS7_ILi64EEENS7_ILi256EEEEEELi256ENS_6half_tEfNS_4arch4Sm80ELb1ELb0ELb0ELb1ELb1ELb0ELb1ELb1EEENS1_21CollectiveEpilogueFwdINS6_IJS8_SA_S9_EEENS6_IJNS7_ILi1EEESI_SI_EEESC_SE_Li256ELb1ELb1ELb1ELb0EEENS1_36VarlenDynamicPersistentTileSchedulerILi128ELi64ELi256ELi256ELb1ELb1ELb0ELb1ELb1ELb1EEEEEEEEEvNT_6ParamsE,@function
        .size           _ZN7cutlass13device_kernelIN5flash19enable_sm80_to_sm89INS1_16FlashAttnFwdSm80INS1_25CollectiveMainloopFwdSm80ILi8ELi1ELb0EN4cute5tupleIJNS5_1CILi128EEENS7_ILi64EEENS7_ILi256EEEEEELi256ENS_6half_tEfNS_4arch4Sm80ELb1ELb0ELb0ELb1ELb1ELb0ELb1ELb1EEENS1_21CollectiveEpilogueFwdINS6_IJS8_SA_S9_EEENS6_IJNS7_ILi1EEESI_SI_EEESC_SE_Li256ELb1ELb1ELb1ELb0EEENS1_36VarlenDynamicPersistentTileSchedulerILi128ELi64ELi256ELi256ELb1ELb1ELb0ELb1ELb1ELb1EEEEEEEEEvNT_6ParamsE,(.L_x_70 - _ZN7cutlass13device_kernelIN5flash19enable_sm80_to_sm89INS1_16FlashAttnFwdSm80INS1_25CollectiveMainloopFwdSm80ILi8ELi1ELb0EN4cute5tupleIJNS5_1CILi128EEENS7_ILi64EEENS7_ILi256EEEEEELi256ENS_6half_tEfNS_4arch4Sm80ELb1ELb0ELb0ELb1ELb1ELb0ELb1ELb1EEENS1_21CollectiveEpilogueFwdINS6_IJS8_SA_S9_EEENS6_IJNS7_ILi1EEESI_SI_EEESC_SE_Li256ELb1ELb1ELb1ELb0EEENS1_36VarlenDynamicPersistentTileSchedulerILi128ELi64ELi256ELi256ELb1ELb1ELb0ELb1ELb1ELb1EEEEEEEEEvNT_6ParamsE)
        .other          _ZN7cutlass13device_kernelIN5flash19enable_sm80_to_sm89INS1_16FlashAttnFwdSm80INS1_25CollectiveMainloopFwdSm80ILi8ELi1ELb0EN4cute5tupleIJNS5_1CILi128EEENS7_ILi64EEENS7_ILi256EEEEEELi256ENS_6half_tEfNS_4arch4Sm80ELb1ELb0ELb0ELb1ELb1ELb0ELb1ELb1EEENS1_21CollectiveEpilogueFwdINS6_IJS8_SA_S9_EEENS6_IJNS7_ILi1EEESI_SI_EEESC_SE_Li256ELb1ELb1ELb1ELb0EEENS1_36VarlenDynamicPersistentTileSchedulerILi128ELi64ELi256ELi256ELb1ELb1ELb0ELb1ELb1ELb1EEEEEEEEEvNT_6ParamsE,@"STO_CUDA_ENTRY STV_DEFAULT"
_ZN7cutlass13device_kernelIN5flash19enable_sm80_to_sm89INS1_16FlashAttnFwdSm80INS1_25CollectiveMainloopFwdSm80ILi8ELi1ELb0EN4cute5tupleIJNS5_1CILi128EEENS7_ILi64EEENS7_ILi256EEEEEELi256ENS_6half_tEfNS_4arch4Sm80ELb1ELb0ELb0ELb1ELb1ELb0ELb1ELb1EEENS1_21CollectiveEpilogueFwdINS6_IJS8_SA_S9_EEENS6_IJNS7_ILi1EEESI_SI_EEESC_SE_Li256ELb1ELb1ELb1ELb0EEENS1_36VarlenDynamicPersistentTileSchedulerILi128ELi64ELi256ELi256ELb1ELb1ELb0ELb1ELb1ELb1EEEEEEEEEvNT_6ParamsE:
[----:B------:R-:W-:Y:S01]  /*0000*/  LDC R1, c[0x0][0x28] ;  /* 0x00000a00ff017b82 */ /* 0x000fe20000000800 */
[----:B------:R-:W-:Y:S05]  /*0010*/  EXIT ;  /* 0x000000000000794d */ /* 0x000fea0003800000 */
.L_x_34:
        /* <DEDUP_REMOVED lines=14> */
.L_x_70:


//--------------------- .text._ZN7cutlass13device_kernelIN5flash19enable_sm80_to_sm89INS1_16FlashAttnFwdSm80INS1_25CollectiveMainloopFwdSm80ILi8ELi1ELb0EN4cute5tupleIJNS5_1CILi128EEENS7_ILi48EEENS7_ILi256EEEEEELi256ENS_6half_tEfNS_4arch4Sm80ELb1ELb0ELb0ELb1ELb1ELb1ELb1ELb1EEENS1_21CollectiveEpilogueFwdINS6_IJS8_SA_S9_EEENS6_IJNS7_ILi1EEESI_SI_EEESC_SE_Li256ELb1ELb1ELb1ELb0EEENS1_36VarlenDynamicPersistentTileSchedulerILi128ELi48ELi256ELi256ELb1ELb1ELb0ELb1ELb1ELb1EEEEEEEEEvNT_6ParamsE --------------------------
	.section	.text._ZN7cutlass13device_kernelIN5flash19enable_sm80_to_sm89INS1_16FlashAttnFwdSm80INS1_25CollectiveMainloopFwdSm80ILi8ELi1ELb0EN4cute5tupleIJNS5_1CILi128EEENS7_ILi48EEENS7_ILi256EEEEEELi256ENS_6half_tEfNS_4arch4Sm80ELb1ELb0ELb0ELb1ELb1ELb1ELb1ELb1EEENS1_21CollectiveEpilogueFwdINS6_IJS8_SA_S9_EEENS6_IJNS7_ILi1EEESI_SI_EEESC_SE_Li256ELb1ELb1ELb1ELb0EEENS1_36VarlenDynamicPersistentTileSchedulerILi128ELi48ELi256ELi256ELb1ELb1ELb0ELb1ELb1ELb1EEEEEEEEEvNT_6ParamsE,"ax",@progbits
	.align	128
.text._ZN7cutlass13device_kernelIN5flash19enable_sm80_to_sm89INS1_16FlashAttnFwdSm80INS1_25CollectiveMainloopFwdSm80ILi8ELi1ELb0EN4cute5tupleIJNS5_1CILi128EEENS7_ILi48EEENS7_ILi256EEEEEELi256ENS_6half_tEfNS_4arch4Sm80ELb1ELb0ELb0ELb1ELb1ELb1ELb1ELb1EEENS1_21CollectiveEpilogueFwdINS6_IJS8_SA_S9_EEENS6_IJNS7_ILi1EEESI_SI_EEESC_SE_Li256ELb1ELb1ELb1ELb0EEENS1_36VarlenDynamicPersistentTileSchedulerILi128ELi48ELi256ELi256ELb1ELb1ELb0ELb1ELb1ELb1EEEEEEEEEvNT_6ParamsE:
        .type           _ZN7cutlass13device_kernelIN5flash19enable_sm80_to_sm89INS1_16FlashAttnFwdSm80INS1_25CollectiveMainloopFwdSm80ILi8ELi1ELb0EN4cute5tupleIJNS5_1CILi128EEENS7_ILi48EEENS7_ILi256EEEEEELi256ENS_6half_tEfNS_4arch4Sm80ELb1ELb0ELb0ELb1ELb1ELb1ELb1ELb1EEENS1_21CollectiveEpilogueFwdINS6_IJS8_SA_S9_EEENS6_IJNS7_ILi1EEESI_SI_EEESC_SE_Li256ELb1ELb1ELb1ELb0EEENS1_36VarlenDynamicPersistentTileSchedulerILi128ELi48ELi256ELi256ELb1ELb1ELb0ELb1ELb1ELb1EEEEEEEEEvNT_6ParamsE,@function
        .size           _ZN7cutlass13device_kernelIN5flash19enable_sm80_to_sm89INS1_16FlashAttnFwdSm80INS1_25CollectiveMainloopFwdSm80ILi8ELi1ELb0EN4cute5tupleIJNS5_1CILi128EEENS7_ILi48EEENS7_ILi256EEEEEELi256ENS_6half_tEfNS_4arch4Sm80ELb1ELb0ELb0ELb1ELb1ELb1ELb1ELb1EEENS1_21CollectiveEpilogueFwdINS6_IJS8_SA_S9_EEENS6_IJNS7_ILi1EEESI_SI_EEESC_SE_Li256ELb1ELb1ELb1ELb0EEENS1_36VarlenDynamicPersistentTileSchedulerILi128ELi48ELi256ELi256ELb1ELb1ELb0ELb1ELb1ELb1EEEEEEEEEvNT_6ParamsE,(.L_x_71 - _ZN7cutlass13device_kernelIN5flash19enable_sm80_to_sm89INS1_16FlashAttnFwdSm80INS1_25CollectiveMainloopFwdSm80ILi8ELi1ELb0EN4cute5tupleIJNS5_1CILi128EEENS7_ILi48EEENS7_ILi256EEEEEELi256ENS_6half_tEfNS_4arch4Sm80ELb1ELb0ELb0ELb1ELb1ELb1ELb1ELb1EEENS1_21CollectiveEpilogueFwdINS6_IJS8_SA_S9_EEENS6_IJNS7_ILi1EEESI_SI_EEESC_SE_Li256ELb1ELb1ELb1ELb0EEENS1_36VarlenDynamicPersistentTileSchedulerILi128ELi48ELi256ELi256ELb1ELb1ELb0ELb1ELb1ELb1EEEEEEEEEvNT_6ParamsE)
        .other          _ZN7cutlass13device_kernelIN5flash19enable_sm80_to_sm89INS1_16FlashAttnFwdSm80INS1_25CollectiveMainloopFwdSm80ILi8ELi1ELb0EN4cute5tupleIJNS5_1CILi128EEENS7_ILi48EEENS7_ILi256EEEEEELi256ENS_6half_tEfNS_4arch4Sm80ELb1ELb0ELb0ELb1ELb1ELb1ELb1ELb1EEENS1_21CollectiveEpilogueFwdINS6_IJS8_SA_S9_EEENS6_IJNS7_ILi1EEESI_SI_EEESC_SE_Li256ELb1ELb1ELb1ELb0EEENS1_36VarlenDynamicPersistentTileSchedulerILi128ELi48ELi256ELi256ELb1ELb1ELb0ELb1ELb1ELb1EEEEEEEEEvNT_6ParamsE,@"STO_CUDA_ENTRY STV_DEFAULT"
_ZN7cutlass13device_kernelIN5flash19enable_sm80_to_sm89INS1_16FlashAttnFwdSm80INS1_25CollectiveMainloopFwdSm80ILi8ELi1ELb0EN4cute5tupleIJNS5_1CILi128EEENS7_ILi48EEENS7_ILi256EEEEEELi256ENS_6half_tEfNS_4arch4Sm80ELb1ELb0ELb0ELb1ELb1ELb1ELb1ELb1EEENS1_21CollectiveEpilogueFwdINS6_IJS8_SA_S9_EEENS6_IJNS7_ILi1EEESI_SI_EEESC_SE_Li256ELb1ELb1ELb1ELb0EEENS1_36VarlenDynamicPersistentTileSchedulerILi128ELi48ELi256ELi256ELb1ELb1ELb0ELb1ELb1ELb1EEEEEEEEEvNT_6ParamsE:
[----:B------:R-:W-:Y:S01]  /*0000*/  LDC R1, c[0x0][0x28] ;  /* 0x00000a00ff017b82 */ /* 0x000fe20000000800 */
[----:B------:R-:W-:Y:S05]  /*0010*/  EXIT ;  /* 0x000000000000794d */ /* 0x000fea0003800000 */
.L_x_35:
        /* <DEDUP_REMOVED lines=14> */
.L_x_71:


//--------------------- .nv.shared.reserved.0     --------------------------
	.section	.nv.shared.reserved.0,"aw",@nobits
	.weak		__nv_reservedSMEM_offset_0_alias
	.size		__nv_reservedSMEM_offset_0_alias, 0, 0
	.other		__nv_reservedSMEM_offset_0_alias,@"STO_CUDA_RESERVED_SHARED STV_DEFAULT"
__nv_reservedSMEM_offset_0_alias:
	.zero		0


//--------------------- .nv.global                --------------------------
	.section	.nv.global,"aw",@nobits
.nv.global:
	.type		_ZN89_INTERNAL_7d69a98a_53_flash_fwd_hdim256_fp16_paged_split_softcapall_sm80_cu_0106449f_32584cute1_E,@object
	.size		_ZN89_INTERNAL_7d69a98a_53_flash_fwd_hdim256_fp16_paged_split_softcapall_sm80_cu_0106449f_32584cute1_E,(_ZN89_INTERNAL_7d69a98a_53_flash_fwd_hdim256_fp16_paged_split_softcapall_sm80_cu_0106449f_32584cuda3std3__45__cpo6cbeginE - _ZN89_INTERNAL_7d69a98a_53_flash_fwd_hdim256_fp16_paged_split_softcapall_sm80_cu_0106449f_32584cute1_E)
_ZN89_INTERNAL_7d69a98a_53_flash_fwd_hdim256_fp16_paged_split_softcapall_sm80_cu_0106449f_32584cute1_E:
	.zero		1
	.type		_ZN89_INTERNAL_7d69a98a_53_flash_fwd_hdim256_fp16_paged_split_softcapall_sm80_cu_0106449f_32584cuda3std3__45__cpo6cbeginE,@object
	.size		_ZN89_INTERNAL_7d69a98a_53_flash_fwd_hdim256_fp16_paged_split_softcapall_sm80_cu_0106449f_32584cuda3std3__45__cpo6cbeginE,(_ZN89_INTERNAL_7d69a98a_53_flash_fwd_hdim256_fp16_paged_split_softcapall_sm80_cu_0106449f_32584cuda3std3__48in_placeE - _ZN89_INTERNAL_7d69a98a_53_flash_fwd_hdim256_fp16_paged_split_softcapall_sm80_cu_0106449f_32584cuda3std3__45__cpo6cbeginE)
_ZN89_INTERNAL_7d69a98a_53_flash_fwd_hdim256_fp16_paged_split_softcapall_sm80_cu_0106449f_32584cuda3std3__45__cpo6cbeginE:
	.zero		1
	.type		_ZN89_INTERNAL_7d69a98a_53_flash_fwd_hdim256_fp16_paged_split_softcapall_sm80_cu_0106449f_32584cuda3std3__48in_placeE,@object
	.size		_ZN89_INTERNAL_7d69a98a_53_flash_fwd_hdim256_fp16_paged_split_softcapall_sm80_cu_0106449f_32584cuda3std3__48in_placeE,(_ZN89_INTERNAL_7d69a98a_53_flash_fwd_hdim256_fp16_paged_split_softcapall_sm80_cu_0106449f_32584cuda3std6ranges3__45__cpo9iter_moveE - _ZN89_INTERNAL_7d69a98a_53_flash_fwd_hdim256_fp16_paged_split_softcapall_sm80_cu_0106449f_32584cuda3std3__48in_placeE)
_ZN89_INTERNAL_7d69a98a_53_flash_fwd_hdim256_fp16_paged_split_softcapall_sm80_cu_0106449f_32584cuda3std3__48in_placeE:
	.zero		1
	.type		_ZN89_INTERNAL_7d69a98a_53_flash_fwd_hdim256_fp16_paged_split_softcapall_sm80_cu_0106449f_32584cuda3std6ranges3__45__cpo9iter_moveE,@object
	.size		_ZN89_INTERNAL_7d69a98a_53_flash_fwd_hdim256_fp16_paged_split_softcapall_sm80_cu_0106449f_32584cuda3std6ranges3__45__cpo9iter_moveE,(_ZN89_INTERNAL_7d69a98a_53_flash_fwd_hdim256_fp16_paged_split_softcapall_sm80_cu_0106449f_32584cuda3std3__45__cpo5beginE - _ZN89_INTERNAL_7d69a98a_53_flash_fwd_hdim256_fp16_paged_split_softcapall_sm80_cu_0106449f_32584cuda3std6ranges3__45__cpo9iter_moveE)
_ZN89_INTERNAL_7d69a98a_53_flash_fwd_hdim256_fp16_paged_split_softcapall_sm80_cu_0106449f_32584cuda3std6ranges3__45__cpo9iter_moveE:
	.zero		1
	.type		_ZN89_INTERNAL_7d69a98a_53_flash_fwd_hdim256_fp16_paged_split_softcapall_sm80_cu_0106449f_32584cuda3std3__45__cpo5beginE,@object
	.size		_ZN89_INTERNAL_7d69a98a_53_flash_fwd_hdim256_fp16_paged_split_softcapall_sm80_cu_0106449f_32584cuda3std3__45__cpo5beginE,(_ZN89_INTERNAL_7d69a98a_53_flash_fwd_hdim256_fp16_paged_split_softcapall_sm80_cu_0106449f_32584cuda3std3__491_GLOBAL__N__7d69a98a_53_flash_fwd_hdim256_fp16_paged_split_softcapall_sm80_cu_0106449f_32586ignoreE - _ZN89_INTERNAL_7d69a98a_53_flash_fwd_hdim256_fp16_paged_split_softcapall_sm80_cu_0106449f_32584cuda3std3__45__cpo5beginE)
_ZN89_INTERNAL_7d69a98a_53_flash_fwd_hdim256_fp16_paged_split_softcapall_sm80_cu_0106449f_32584cuda3std3__45__cpo5beginE:
	.zero		1
	.type		_ZN89_INTERNAL_7d69a98a_53_flash_fwd_hdim256_fp16_paged_split_softcapall_sm80_cu_0106449f_32584cuda3std3__491_GLOBAL__N__7d69a98a_53_flash_fwd_hdim256_fp16_paged_split_softcapall_sm80_cu_0106449f_32586ignoreE,@object
	.size		_ZN89_INTERNAL_7d69a98a_53_flash_fwd_hdim256_fp16_paged_split_softcapall_sm80_cu_0106449f_32584cuda3std3__491_GLOBAL__N__7d69a98a_53_flash_fwd_hdim256_fp16_paged_split_softcapall_sm80_cu_0106449f_32586ignoreE,(_ZN89_INTERNAL_7d69a98a_53_flash_fwd_hdim256_fp16_paged_split_softcapall_sm80_cu_0106449f_32584cute7productE - _ZN89_INTERNAL_7d69a98a_53_flash_fwd_hdim256_fp16_paged_split_softcapall_sm80_cu_0106449f_32584cuda3std3__491_GLOBAL__N__7d69a98a_53_flash_fwd_hdim256_fp16_paged_split_softcapall_sm80_cu_0106449f_32586ignoreE)
_ZN89_INTERNAL_7d69a98a_53_flash_fwd_hdim256_fp16_paged_split_softcapall_sm80_cu_0106449f_32584cuda3std3__491_GLOBAL__N__7d69a98a_53_flash_fwd_hdim256_fp16_paged_split_softcapall_sm80_cu_0106449f_32586ignoreE:
	.zero		1
	.type		_ZN89_INTERNAL_7d69a98a_53_flash_fwd_hdim256_fp16_paged_split_softcapall_sm80_cu_0106449f_32584cute7productE,@object
	.size		_ZN89_INTERNAL_7d69a98a_53_flash_fwd_hdim256_fp16_paged_split_softcapall_sm80_cu_0106449f_32584cute7productE,(_ZN89_INTERNAL_7d69a98a_53_flash_fwd_hdim256_fp16_paged_split_softcapall_sm80_cu_0106449f_32584cuda3std3__45__cpo3endE - _ZN89_INTERNAL_7d69a98a_53_flash_fwd_hdim256_fp16_paged_split_softcapall_sm80_cu_0106449f_32584cute7productE)
_ZN89_INTERNAL_7d69a98a_53_flash_fwd_hdim256_fp16_paged_split_softcapall_sm80_cu_0106449f_32584cute7productE:
	.zero		1
	.type		_ZN89_INTERNAL_7d69a98a_53_flash_fwd_hdim256_fp16_paged_split_softcapall_sm80_cu_0106449f_32584cuda3std3__45__cpo3endE,@object
	.size		_ZN89_INTERNAL_7d69a98a_53_flash_fwd_hdim256_fp16_paged_split_softcapall_sm80_cu_0106449f_32584cuda3std3__45__cpo3endE,(_ZN89_INTERNAL_7d69a98a_53_flash_fwd_hdim256_fp16_paged_split_softcapall_sm80_cu_0106449f_32584cuda3std3__419piecewise_constructE - _ZN89_INTERNAL_7d69a98a_53_flash_fwd_hdim256_fp16_paged_split_softcapall_sm80_cu_0106449f_32584cuda3std3__45__cpo3endE)
_ZN89_INTERNAL_7d69a98a_53_flash_fwd_hdim256_fp16_paged_split_softcapall_sm80_cu_0106449f_32584cuda3std3__45__cpo3endE:
	.zero		1
	.type		_ZN89_INTERNAL_7d69a98a_53_flash_fwd_hdim256_fp16_paged_split_softcapall_sm80_cu_0106449f_32584cuda3std3__419piecewise_constructE,@object
	.size		_ZN89_INTERNAL_7d69a98a_53_flash_fwd_hdim256_fp16_paged_split_softcapall_sm80_cu_0106449f_32584cuda3std3__419piecewise_constructE,(_ZN89_INTERNAL_7d69a98a_53_flash_fwd_hdim256_fp16_paged_split_softcapall_sm80_cu_0106449f_32584cuda3std3__45__cpo4cendE - _ZN89_INTERNAL_7d69a98a_53_flash_fwd_hdim256_fp16_paged_split_softcapall_sm80_cu_0106449f_32584cuda3std3__419piecewise_constructE)
_ZN89_INTERNAL_7d69a98a_53_flash_fwd_hdim256_fp16_paged_split_softcapall_sm80_cu_0106449f_32584cuda3std3__419piecewise_constructE:
	.zero		1
	.type		_ZN89_INTERNAL_7d69a98a_53_flash_fwd_hdim256_fp16_paged_split_softcapall_sm80_cu_0106449f_32584cuda3std3__45__cpo4cendE,@object
	.size		_ZN89_INTERNAL_7d69a98a_53_flash_fwd_hdim256_fp16_paged_split_softcapall_sm80_cu_0106449f_32584cuda3std3__45__cpo4cendE,(_ZN89_INTERNAL_7d69a98a_53_flash_fwd_hdim256_fp16_paged_split_softcapall_sm80_cu_0106449f_32584cuda3std6ranges3__45__cpo4swapE - _ZN89_INTERNAL_7d69a98a_53_flash_fwd_hdim256_fp16_paged_split_softcapall_sm80_cu_0106449f_32584cuda3std3__45__cpo4cendE)
_ZN89_INTERNAL_7d69a98a_53_flash_fwd_hdim256_fp16_paged_split_softcapall_sm80_cu_0106449f_32584cuda3std3__45__cpo4cendE:
	.zero		1
	.type		_ZN89_INTERNAL_7d69a98a_53_flash_fwd_hdim256_fp16_paged_split_softcapall_sm80_cu_0106449f_32584cuda3std6ranges3__45__cpo4swapE,@object
	.size		_ZN89_INTERNAL_7d69a98a_53_flash_fwd_hdim256_fp16_paged_split_softcapall_sm80_cu_0106449f_32584cuda3std6ranges3__45__cpo4swapE,(.L_7 - _ZN89_INTERNAL_7d69a98a_53_flash_fwd_hdim256_fp16_paged_split_softcapall_sm80_cu_0106449f_32584cuda3std6ranges3__45__cpo4swapE)
_ZN89_INTERNAL_7d69a98a_53_flash_fwd_hdim256_fp16_paged_split_softcapall_sm80_cu_0106449f_32584cuda3std6ranges3__45__cpo4swapE:
	.zero		1
.L_7:


//--------------------- .nv.constant0._ZN7cutlass13device_kernelIN5flash19enable_sm80_to_sm89INS1_16FlashAttnFwdSm80INS1_25CollectiveMainloopFwdSm80ILi8ELi1ELb1EN4cute5tupleIJNS5_1CILi128EEENS7_ILi64EEENS7_ILi256EEEEEELi256ENS_6half_tEfNS_4arch4Sm80ELb0ELb0ELb1ELb0ELb1ELb0ELb1ELb1EEENS1_21CollectiveEpilogueFwdINS6_IJS8_SA_S9_EEENS6_IJNS7_ILi1EEESI_SI_EEESC_SE_Li256ELb0ELb1ELb1ELb0EEENS1_19SingleTileSchedulerILb0ELb1ELb1ELi128EEEEEEEEEvNT_6ParamsE --------------------------
	.section	.nv.constant0._ZN7cutlass13device_kernelIN5flash19enable_sm80_to_sm89INS1_16FlashAttnFwdSm80INS1_25CollectiveMainloopFwdSm80ILi8ELi1ELb1EN4cute5tupleIJNS5_1CILi128EEENS7_ILi64EEENS7_ILi256EEEEEELi256ENS_6half_tEfNS_4arch4Sm80ELb0ELb0ELb1ELb0ELb1ELb0ELb1ELb1EEENS1_21CollectiveEpilogueFwdINS6_IJS8_SA_S9_EEENS6_IJNS7_ILi1EEESI_SI_EEESC_SE_Li256ELb0ELb1ELb1ELb0EEENS1_19SingleTileSchedulerILb0ELb1ELb1ELi128EEEEEEEEEvNT_6ParamsE,"a",@progbits
	.sectionflags	@""
	.align	4
.nv.constant0._ZN7cutlass13device_kernelIN5flash19enable_sm80_to_sm89INS1_16FlashAttnFwdSm80INS1_25CollectiveMainloopFwdSm80ILi8ELi1ELb1EN4cute5tupleIJNS5_1CILi128EEENS7_ILi64EEENS7_ILi256EEEEEELi256ENS_6half_tEfNS_4arch4Sm80ELb0ELb0ELb1ELb0ELb1ELb0ELb1ELb1EEENS1_21CollectiveEpilogueFwdINS6_IJS8_SA_S9_EEENS6_IJNS7_ILi1EEESI_SI_EEESC_SE_Li256ELb0ELb1ELb1ELb0EEENS1_19SingleTileSchedulerILb0ELb1ELb1ELi128EEEEEEEEEvNT_6ParamsE:
	.zero		1576


//--------------------- .nv.constant0._ZN7cutlass13device_kernelIN5flash19enable_sm80_to_sm89INS1_16FlashAttnFwdSm80INS1_25CollectiveMainloopFwdSm80ILi8ELi1ELb1EN4cute5tupleIJNS5_1CILi128EEENS7_ILi48EEENS7_ILi256EEEEEELi256ENS_6half_tEfNS_4arch4Sm80ELb0ELb0ELb1ELb1ELb1ELb0ELb1ELb1EEENS1_21CollectiveEpilogueFwdINS6_IJS8_SA_S9_EEENS6_IJNS7_ILi1EEESI_SI_EEESC_SE_Li256ELb1ELb1ELb1ELb0EEENS1_36VarlenDynamicPersistentTileSchedulerILi128ELi48ELi256ELi256ELb1ELb1ELb0ELb0ELb1ELb1EEEEEEEEEvNT_6ParamsE --------------------------
	.section	.nv.constant0._ZN7cutlass13device_kernelIN5flash19enable_sm80_to_sm89INS1_16FlashAttnFwdSm80INS1_25CollectiveMainloopFwdSm80ILi8ELi1ELb1EN4cute5tupleIJNS5_1CILi128EEENS7_ILi48EEENS7_ILi256EEEEEELi256ENS_6half_tEfNS_4arch4Sm80ELb0ELb0ELb1ELb1ELb1ELb0ELb1ELb1EEENS1_21CollectiveEpilogueFwdINS6_IJS8_SA_S9_EEENS6_IJNS7_ILi1EEESI_SI_EEESC_SE_Li256ELb1ELb1ELb1ELb0EEENS1_36VarlenDynamicPersistentTileSchedulerILi128ELi48ELi256ELi256ELb1ELb1ELb0ELb0ELb1ELb1EEEEEEEEEvNT_6ParamsE,"a",@progbits
	.sectionflags	@""
	.align	4
.nv.constant0._ZN7cutlass13device_kernelIN5flash19enable_sm80_to_sm89INS1_16FlashAttnFwdSm80INS1_25CollectiveMainloopFwdSm80ILi8ELi1ELb1EN4cute5tupleIJNS5_1CILi128EEENS7_ILi48EEENS7_ILi256EEEEEELi256ENS_6half_tEfNS_4arch4Sm80ELb0ELb0ELb1ELb1ELb1ELb0ELb1ELb1EEENS1_21CollectiveEpilogueFwdINS6_IJS8_SA_S9_EEENS6_IJNS7_ILi1EEESI_SI_EEESC_SE_Li256ELb1ELb1ELb1ELb0EEENS1_36VarlenDynamicPersistentTileSchedulerILi128ELi48ELi256ELi256ELb1ELb1ELb0ELb0ELb1ELb1EEEEEEEEEvNT_6ParamsE:
	.zero		1608


//--------------------- .nv.constant0._ZN7cutlass13device_kernelIN5flash19enable_sm80_to_sm89INS1_16FlashAttnFwdSm80INS1_25CollectiveMainloopFwdSm80ILi8ELi1ELb0EN4cute5tupleIJNS5_1CILi128EEENS7_ILi32EEENS7_ILi256EEEEEELi256ENS_6half_tEfNS_4arch4Sm80ELb0ELb0ELb1ELb1ELb1ELb1ELb1ELb1EEENS1_21CollectiveEpilogueFwdINS6_IJS8_SA_S9_EEENS6_IJNS7_ILi1EEESI_SI_EEESC_SE_Li256ELb1ELb1ELb1ELb0EEENS1_36VarlenDynamicPersistentTileSchedulerILi128ELi32ELi256ELi256ELb1ELb1ELb0ELb0ELb1ELb1EEEEEEEEEvNT_6ParamsE --------------------------
	.section	.nv.constant0._ZN7cutlass13device_kernelIN5flash19enable_sm80_to_sm89INS1_16FlashAttnFwdSm80INS1_25CollectiveMainloopFwdSm80ILi8ELi1ELb0EN4cute5tupleIJNS5_1CILi128EEENS7_ILi32EEENS7_ILi256EEEEEELi256ENS_6half_tEfNS_4arch4Sm80ELb0ELb0ELb1ELb1ELb1ELb1ELb1ELb1EEENS1_21CollectiveEpilogueFwdINS6_IJS8_SA_S9_EEENS6_IJNS7_ILi1EEESI_SI_EEESC_SE_Li256ELb1ELb1ELb1ELb0EEENS1_36VarlenDynamicPersistentTileSchedulerILi128ELi32ELi256ELi256ELb1ELb1ELb0ELb0ELb1ELb1EEEEEEEEEvNT_6ParamsE,"a",@progbits
	.sectionflags	@""
	.align	4
.nv.constant0._ZN7cutlass13device_kernelIN5flash19enable_sm80_to_sm89INS1_16FlashAttnFwdSm80INS1_25CollectiveMainloopFwdSm80ILi8ELi1ELb0EN4cute5tupleIJNS5_1CILi128EEENS7_ILi32EEENS7_ILi256EEEEEELi256ENS_6half_tEfNS_4arch4Sm80ELb0ELb0ELb1ELb1ELb1ELb1ELb1ELb1EEENS1_21CollectiveEpilogueFwdINS6_IJS8_SA_S9_EEENS6_IJNS7_ILi1EEESI_SI_EEESC_SE_Li256ELb1ELb1ELb1ELb0EEENS1_36VarlenDynamicPersistentTileSchedulerILi128ELi32ELi256ELi256ELb1ELb1ELb0ELb0ELb1ELb1EEEEEEEEEvNT_6ParamsE:
	.zero		1608


//--------------------- .nv.constant0._ZN7cutlass13device_kernelIN5flash19enable_sm80_to_sm89INS1_16FlashAttnFwdSm80INS1_25CollectiveMainloopFwdSm80ILi8ELi1ELb1EN4cute5tupleIJNS5_1CILi128EEENS7_ILi48EEENS7_ILi256EEEEEELi256ENS_6half_tEfNS_4arch4Sm80ELb0ELb1ELb1ELb0ELb1ELb0ELb1ELb1EEENS1_21CollectiveEpilogueFwdINS6_IJS8_SA_S9_EEENS6_IJNS7_ILi1EEESI_SI_EEESC_SE_Li256ELb0ELb1ELb1ELb0EEENS1_19SingleTileSchedulerILb0ELb1ELb1ELi128EEEEEEEEEvNT_6ParamsE --------------------------
	.section	.nv.constant0._ZN7cutlass13device_kernelIN5flash19enable_sm80_to_sm89INS1_16FlashAttnFwdSm80INS1_25CollectiveMainloopFwdSm80ILi8ELi1ELb1EN4cute5tupleIJNS5_1CILi128EEENS7_ILi48EEENS7_ILi256EEEEEELi256ENS_6half_tEfNS_4arch4Sm80ELb0ELb1ELb1ELb0ELb1ELb0ELb1ELb1EEENS1_21CollectiveEpilogueFwdINS6_IJS8_SA_S9_EEENS6_IJNS7_ILi1EEESI_SI_EEESC_SE_Li256ELb0ELb1ELb1ELb0EEENS1_19SingleTileSchedulerILb0ELb1ELb1ELi128EEEEEEEEEvNT_6ParamsE,"a",@progbits
	.sectionflags	@""
	.align	4
.nv.constant0._ZN7cutlass13device_kernelIN5flash19enable_sm80_to_sm89INS1_16FlashAttnFwdSm80INS1_25CollectiveMainloopFwdSm80ILi8ELi1ELb1EN4cute5tupleIJNS5_1CILi128EEENS7_ILi48EEENS7_ILi256EEEEEELi256ENS_6half_tEfNS_4arch4Sm80ELb0ELb1ELb1ELb0ELb1ELb0ELb1ELb1EEENS1_21CollectiveEpilogueFwdINS6_IJS8_SA_S9_EEENS6_IJNS7_ILi1EEESI_SI_EEESC_SE_Li256ELb0ELb1ELb1ELb0EEENS1_19SingleTileSchedulerILb0ELb1ELb1ELi128EEEEEEEEEvNT_6ParamsE:
	.zero		1576


//--------------------- .nv.constant0._ZN7cutlass13device_kernelIN5flash19enable_sm80_to_sm89INS1_16FlashAttnFwdSm80INS1_25CollectiveMainloopFwdSm80ILi8ELi1ELb1EN4cute5tupleIJNS5_1CILi128EEENS7_ILi48EEENS7_ILi256EEEEEELi256ENS_6half_tEfNS_4arch4Sm80ELb0ELb1ELb1ELb1ELb1ELb0ELb1ELb1EEENS1_21CollectiveEpilogueFwdINS6_IJS8_SA_S9_EEENS6_IJNS7_ILi1EEESI_SI_EEESC_SE_Li256ELb1ELb1ELb1ELb0EEENS1_36VarlenDynamicPersistentTileSchedulerILi128ELi48ELi256ELi256ELb1ELb1ELb0ELb1ELb0ELb1EEEEEEEEEvNT_6ParamsE --------------------------
	.section	.nv.constant0._ZN7cutlass13device_kernelIN5flash19enable_sm80_to_sm89INS1_16FlashAttnFwdSm80INS1_25CollectiveMainloopFwdSm80ILi8ELi1ELb1EN4cute5tupleIJNS5_1CILi128EEENS7_ILi48EEENS7_ILi256EEEEEELi256ENS_6half_tEfNS_4arch4Sm80ELb0ELb1ELb1ELb1ELb1ELb0ELb1ELb1EEENS1_21CollectiveEpilogueFwdINS6_IJS8_SA_S9_EEENS6_IJNS7_ILi1EEESI_SI_EEESC_SE_Li256ELb1ELb1ELb1ELb0EEENS1_36VarlenDynamicPersistentTileSchedulerILi128ELi48ELi256ELi256ELb1ELb1ELb0ELb1ELb0ELb1EEEEEEEEEvNT_6ParamsE,"a",@progbits
	.sectionflags	@""
	.align	4
.nv.constant0._ZN7cutlass13device_kernelIN5flash19enable_sm80_to_sm89INS1_16FlashAttnFwdSm80INS1_25CollectiveMainloopFwdSm80ILi8ELi1ELb1EN4cute5tupleIJNS5_1CILi128EEENS7_ILi48EEENS7_ILi256EEEEEELi256ENS_6half_tEfNS_4arch4Sm80ELb0ELb1ELb1ELb1ELb1ELb0ELb1ELb1EEENS1_21CollectiveEpilogueFwdINS6_IJS8_SA_S9_EEENS6_IJNS7_ILi1EEESI_SI_EEESC_SE_Li256ELb1ELb1ELb1ELb0EEENS1_36VarlenDynamicPersistentTileSchedulerILi128ELi48ELi256ELi256ELb1ELb1ELb0ELb1ELb0ELb1EEEEEEEEEvNT_6ParamsE:
	.zero		1608


//--------------------- .nv.constant0._ZN7cutlass13device_kernelIN5flash19enable_sm80_to_sm89INS1_16FlashAttnFwdSm80INS1_25CollectiveMainloopFwdSm80ILi8ELi1ELb0EN4cute5tupleIJNS5_1CILi128EEENS7_ILi32EEENS7_ILi256EEEEEELi256ENS_6half_tEfNS_4arch4Sm80ELb0ELb1ELb1ELb1ELb1ELb1ELb1ELb1EEENS1_21CollectiveEpilogueFwdINS6_IJS8_SA_S9_EEENS6_IJNS7_ILi1EEESI_SI_EEESC_SE_Li256ELb1ELb1ELb1ELb0EEENS1_36VarlenDynamicPersistentTileSchedulerILi128ELi32ELi256ELi256ELb1ELb1ELb0ELb1ELb0ELb1EEEEEEEEEvNT_6ParamsE --------------------------
	.section	.nv.constant0._ZN7cutlass13device_kernelIN5flash19enable_sm80_to_sm89INS1_16FlashAttnFwdSm80INS1_25CollectiveMainloopFwdSm80ILi8ELi1ELb0EN4cute5tupleIJNS5_1CILi128EEENS7_ILi32EEENS7_ILi256EEEEEELi256ENS_6half_tEfNS_4arch4Sm80ELb0ELb1ELb1ELb1ELb1ELb1ELb1ELb1EEENS1_21CollectiveEpilogueFwdINS6_IJS8_SA_S9_EEENS6_IJNS7_ILi1EEESI_SI_EEESC_SE_Li256ELb1ELb1ELb1ELb0EEENS1_36VarlenDynamicPersistentTileSchedulerILi128ELi32ELi256ELi256ELb1ELb1ELb0ELb1ELb0ELb1EEEEEEEEEvNT_6ParamsE,"a",@progbits
	.sectionflags	@""
	.align	4
.nv.constant0._ZN7cutlass13device_kernelIN5flash19enable_sm80_to_sm89INS1_16FlashAttnFwdSm80INS1_25CollectiveMainloopFwdSm80ILi8ELi1ELb0EN4cute5tupleIJNS5_1CILi128EEENS7_ILi32EEENS7_ILi256EEEEEELi256ENS_6half_tEfNS_4arch4Sm80ELb0ELb1ELb1ELb1ELb1ELb1ELb1ELb1EEENS1_21CollectiveEpilogueFwdINS6_IJS8_SA_S9_EEENS6_IJNS7_ILi1EEESI_SI_EEESC_SE_Li256ELb1ELb1ELb1ELb0EEENS1_36VarlenDynamicPersistentTileSchedulerILi128ELi32ELi256ELi256ELb1ELb1ELb0ELb1ELb0ELb1EEEEEEEEEvNT_6ParamsE:
	.zero		1608


//--------------------- .nv.constant0._ZN7cutlass13device_kernelIN5flash19enable_sm80_to_sm89INS1_16FlashAttnFwdSm80INS1_25CollectiveMainloopFwdSm80ILi8ELi1ELb1EN4cute5tupleIJNS5_1CILi128EEENS7_ILi64EEENS7_ILi256EEEEEELi256ENS_6half_tEfNS_4arch4Sm80ELb1ELb0ELb1ELb0ELb1ELb0ELb1ELb1EEENS1_21CollectiveEpilogueFwdINS6_IJS8_SA_S9_EEENS6_IJNS7_ILi1EEESI_SI_EEESC_SE_Li256ELb0ELb1ELb1ELb0EEENS1_30DynamicPersistentTileSchedulerILi256ELi256ELb1ELb1ELb0EEEEEEEEEvNT_6ParamsE --------------------------
	.section	.nv.constant0._ZN7cutlass13device_kernelIN5flash19enable_sm80_to_sm89INS1_16FlashAttnFwdSm80INS1_25CollectiveMainloopFwdSm80ILi8ELi1ELb1EN4cute5tupleIJNS5_1CILi128EEENS7_ILi64EEENS7_ILi256EEEEEELi256ENS_6half_tEfNS_4arch4Sm80ELb1ELb0ELb1ELb0ELb1ELb0ELb1ELb1EEENS1_21CollectiveEpilogueFwdINS6_IJS8_SA_S9_EEENS6_IJNS7_ILi1EEESI_SI_EEESC_SE_Li256ELb0ELb1ELb1ELb0EEENS1_30DynamicPersistentTileSchedulerILi256ELi256ELb1ELb1ELb0EEEEEEEEEvNT_6ParamsE,"a",@progbits
	.sectionflags	@""
	.align	4
.nv.constant0._ZN7cutlass13device_kernelIN5flash19enable_sm80_to_sm89INS1_16FlashAttnFwdSm80INS1_25CollectiveMainloopFwdSm80ILi8ELi1ELb1EN4cute5tupleIJNS5_1CILi128EEENS7_ILi64EEENS7_ILi256EEEEEELi256ENS_6half_tEfNS_4arch4Sm80ELb1ELb0ELb1ELb0ELb1ELb0ELb1ELb1EEENS1_21CollectiveEpilogueFwdINS6_IJS8_SA_S9_EEENS6_IJNS7_ILi1EEESI_SI_EEESC_SE_Li256ELb0ELb1ELb1ELb0EEENS1_30DynamicPersistentTileSchedulerILi256ELi256ELb1ELb1ELb0EEEEEEEEEvNT_6ParamsE:
	.zero		1592


//--------------------- .nv.constant0._ZN7cutlass13device_kernelIN5flash19enable_sm80_to_sm89INS1_16FlashAttnFwdSm80INS1_25CollectiveMainloopFwdSm80ILi8ELi1ELb1EN4cute5tupleIJNS5_1CILi128EEENS7_ILi48EEENS7_ILi256EEEEEELi256ENS_6half_tEfNS_4arch4Sm80ELb1ELb0ELb1ELb1ELb1ELb0ELb1ELb1EEENS1_21CollectiveEpilogueFwdINS6_IJS8_SA_S9_EEENS6_IJNS7_ILi1EEESI_SI_EEESC_SE_Li256ELb1ELb1ELb1ELb0EEENS1_36VarlenDynamicPersistentTileSchedulerILi128ELi48ELi256ELi256ELb1ELb1ELb0ELb1ELb1ELb1EEEEEEEEEvNT_6ParamsE --------------------------
	.section	.nv.constant0._ZN7cutlass13device_kernelIN5flash19enable_sm80_to_sm89INS1_16FlashAttnFwdSm80INS1_25CollectiveMainloopFwdSm80ILi8ELi1ELb1EN4cute5tupleIJNS5_1CILi128EEENS7_ILi48EEENS7_ILi256EEEEEELi256ENS_6half_tEfNS_4arch4Sm80ELb1ELb0ELb1ELb1ELb1ELb0ELb1ELb1EEENS1_21CollectiveEpilogueFwdINS6_IJS8_SA_S9_EEENS6_IJNS7_ILi1EEESI_SI_EEESC_SE_Li256ELb1ELb1ELb1ELb0EEENS1_36VarlenDynamicPersistentTileSchedulerILi128ELi48ELi256ELi256ELb1ELb1ELb0ELb1ELb1ELb1EEEEEEEEEvNT_6ParamsE,"a",@progbits
	.sectionflags	@""
	.align	4
.nv.constant0._ZN7cutlass13device_kernelIN5flash19enable_sm80_to_sm89INS1_16FlashAttnFwdSm80INS1_25CollectiveMainloopFwdSm80ILi8ELi1ELb1EN4cute5tupleIJNS5_1CILi128EEENS7_ILi48EEENS7_ILi256EEEEEELi256ENS_6half_tEfNS_4arch4Sm80ELb1ELb0ELb1ELb1ELb1ELb0ELb1ELb1EEENS1_21CollectiveEpilogueFwdINS6_IJS8_SA_S9_EEENS6_IJNS7_ILi1EEESI_SI_EEESC_SE_Li256ELb1ELb1ELb1ELb0EEENS1_36VarlenDynamicPersistentTileSchedulerILi128ELi48ELi256ELi256ELb1ELb1ELb0ELb1ELb1ELb1EEEEEEEEEvNT_6ParamsE:
	.zero		1608


//--------------------- .nv.constant0._ZN7cutlass13device_kernelIN5flash19enable_sm80_to_sm89INS1_16FlashAttnFwdSm80INS1_25CollectiveMainloopFwdSm80ILi8ELi1ELb0EN4cute5tupleIJNS5_1CILi128EEENS7_ILi32EEENS7_ILi256EEEEEELi256ENS_6half_tEfNS_4arch4Sm80ELb1ELb0ELb1ELb1ELb1ELb1ELb1ELb1EEENS1_21CollectiveEpilogueFwdINS6_IJS8_SA_S9_EEENS6_IJNS7_ILi1EEESI_SI_EEESC_SE_Li256ELb1ELb1ELb1ELb0EEENS1_36VarlenDynamicPersistentTileSchedulerILi128ELi32ELi256ELi256ELb1ELb1ELb0ELb1ELb1ELb1EEEEEEEEEvNT_6ParamsE --------------------------
	.section	.nv.constant0._ZN7cutlass13device_kernelIN5flash19enable_sm80_to_sm89INS1_16FlashAttnFwdSm80INS1_25CollectiveMainloopFwdSm80ILi8ELi1ELb0EN4cute5tupleIJNS5_1CILi128EEENS7_ILi32EEENS7_ILi256EEEEEELi256ENS_6half_tEfNS_4arch4Sm80ELb1ELb0ELb1ELb1ELb1ELb1ELb1ELb1EEENS1_21CollectiveEpilogueFwdINS6_IJS8_SA_S9_EEENS6_IJNS7_ILi1EEESI_SI_EEESC_SE_Li256ELb1ELb1ELb1ELb0EEENS1_36VarlenDynamicPersistentTileSchedulerILi128ELi32ELi256ELi256ELb1ELb1ELb0ELb1ELb1ELb1EEEEEEEEEvNT_6ParamsE,"a",@progbits
	.sectionflags	@""
	.align	4
.nv.constant0._ZN7cutlass13device_kernelIN5flash19enable_sm80_to_sm89INS1_16FlashAttnFwdSm80INS1_25CollectiveMainloopFwdSm80ILi8ELi1ELb0EN4cute5tupleIJNS5_1CILi128EEENS7_ILi32EEENS7_ILi256EEEEEELi256ENS_6half_tEfNS_4arch4Sm80ELb1ELb0ELb1ELb1ELb1ELb1ELb1ELb1EEENS1_21CollectiveEpilogueFwdINS6_IJS8_SA_S9_EEENS6_IJNS7_ILi1EEESI_SI_EEESC_SE_Li256ELb1ELb1ELb1ELb0EEENS1_36VarlenDynamicPersistentTileSchedulerILi128ELi32ELi256ELi256ELb1ELb1ELb0ELb1ELb1ELb1EEEEEEEEEvNT_6ParamsE:
	.zero		1608


//--------------------- .nv.constant0._ZN7cutlass13device_kernelIN5flash19enable_sm80_to_sm89INS1_16FlashAttnFwdSm80INS1_25CollectiveMainloopFwdSm80ILi8ELi1ELb0EN4cute5tupleIJNS5_1CILi128EEENS7_ILi96EEENS7_ILi256EEEEEELi256ENS_6half_tEfNS_4arch4Sm80ELb0ELb0ELb1ELb0ELb1ELb0ELb1ELb1EEENS1_21CollectiveEpilogueFwdINS6_IJS8_SA_S9_EEENS6_IJNS7_ILi1EEESI_SI_EEESC_SE_Li256ELb0ELb1ELb1ELb0EEENS1_19SingleTileSchedulerILb0ELb1ELb1ELi128EEEEEEEEEvNT_6ParamsE --------------------------
	.section	.nv.constant0._ZN7cutlass13device_kernelIN5flash19enable_sm80_to_sm89INS1_16FlashAttnFwdSm80INS1_25CollectiveMainloopFwdSm80ILi8ELi1ELb0EN4cute5tupleIJNS5_1CILi128EEENS7_ILi96EEENS7_ILi256EEEEEELi256ENS_6half_tEfNS_4arch4Sm80ELb0ELb0ELb1ELb0ELb1ELb0ELb1ELb1EEENS1_21CollectiveEpilogueFwdINS6_IJS8_SA_S9_EEENS6_IJNS7_ILi1EEESI_SI_EEESC_SE_Li256ELb0ELb1ELb1ELb0EEENS1_19SingleTileSchedulerILb0ELb1ELb1ELi128EEEEEEEEEvNT_6ParamsE,"a",@progbits
	.sectionflags	@""
	.align	4
.nv.constant0._ZN7cutlass13device_kernelIN5flash19enable_sm80_to_sm89INS1_16FlashAttnFwdSm80INS1_25CollectiveMainloopFwdSm80ILi8ELi1ELb0EN4cute5tupleIJNS5_1CILi128EEENS7_ILi96EEENS7_ILi256EEEEEELi256ENS_6half_tEfNS_4arch4Sm80ELb0ELb0ELb1ELb0ELb1ELb0ELb1ELb1EEENS1_21CollectiveEpilogueFwdINS6_IJS8_SA_S9_EEENS6_IJNS7_ILi1EEESI_SI_EEESC_SE_Li256ELb0ELb1ELb1ELb0EEENS1_19SingleTileSchedulerILb0ELb1ELb1ELi128EEEEEEEEEvNT_6ParamsE:
	.zero		1576


//--------------------- .nv.constant0._ZN7cutlass13device_kernelIN5flash19enable_sm80_to_sm89INS1_16FlashAttnFwdSm80INS1_25CollectiveMainloopFwdSm80ILi8ELi1ELb0EN4cute5tupleIJNS5_1CILi128EEENS7_ILi64EEENS7_ILi256EEEEEELi256ENS_6half_tEfNS_4arch4Sm80ELb0ELb0ELb1ELb1ELb1ELb0ELb1ELb1EEENS1_21CollectiveEpilogueFwdINS6_IJS8_SA_S9_EEENS6_IJNS7_ILi1EEESI_SI_EEESC_SE_Li256ELb1ELb1ELb1ELb0EEENS1_36VarlenDynamicPersistentTileSchedulerILi128ELi64ELi256ELi256ELb1ELb1ELb0ELb0ELb1ELb1EEEEEEEEEvNT_6ParamsE --------------------------
	.section	.nv.constant0._ZN7cutlass13device_kernelIN5flash19enable_sm80_to_sm89INS1_16FlashAttnFwdSm80INS1_25CollectiveMainloopFwdSm80ILi8ELi1ELb0EN4cute5tupleIJNS5_1CILi128EEENS7_ILi64EEENS7_ILi256EEEEEELi256ENS_6half_tEfNS_4arch4Sm80ELb0ELb0ELb1ELb1ELb1ELb0ELb1ELb1EEENS1_21CollectiveEpilogueFwdINS6_IJS8_SA_S9_EEENS6_IJNS7_ILi1EEESI_SI_EEESC_SE_Li256ELb1ELb1ELb1ELb0EEENS1_36VarlenDynamicPersistentTileSchedulerILi128ELi64ELi256ELi256ELb1ELb1ELb0ELb0ELb1ELb1EEEEEEEEEvNT_6ParamsE,"a",@progbits
	.sectionflags	@""
	.align	4
.nv.constant0._ZN7cutlass13device_kernelIN5flash19enable_sm80_to_sm89INS1_16FlashAttnFwdSm80INS1_25CollectiveMainloopFwdSm80ILi8ELi1ELb0EN4cute5tupleIJNS5_1CILi128EEENS7_ILi64EEENS7_ILi256EEEEEELi256ENS_6half_tEfNS_4arch4Sm80ELb0ELb0ELb1ELb1ELb1ELb0ELb1ELb1EEENS1_21CollectiveEpilogueFwdINS6_IJS8_SA_S9_EEENS6_IJNS7_ILi1EEESI_SI_EEESC_SE_Li256ELb1ELb1ELb1ELb0EEENS1_36VarlenDynamicPersistentTileSchedulerILi128ELi64ELi256ELi256ELb1ELb1ELb0ELb0ELb1ELb1EEEEEEEEEvNT_6ParamsE:
	.zero		1608


//--------------------- .nv.constant0._ZN7cutlass13device_kernelIN5flash19enable_sm80_to_sm89INS1_16FlashAttnFwdSm80INS1_25CollectiveMainloopFwdSm80ILi8ELi1ELb0EN4cute5tupleIJNS5_1CILi128EEENS7_ILi48EEENS7_ILi256EEEEEELi256ENS_6half_tEfNS_4arch4Sm80ELb0ELb0ELb1ELb1ELb1ELb1ELb1ELb1EEENS1_21CollectiveEpilogueFwdINS6_IJS8_SA_S9_EEENS6_IJNS7_ILi1EEESI_SI_EEESC_SE_Li256ELb1ELb1ELb1ELb0EEENS1_36VarlenDynamicPersistentTileSchedulerILi128ELi48ELi256ELi256ELb1ELb1ELb0ELb0ELb1ELb1EEEEEEEEEvNT_6ParamsE --------------------------
	.section	.nv.constant0._ZN7cutlass13device_kernelIN5flash19enable_sm80_to_sm89INS1_16FlashAttnFwdSm80INS1_25CollectiveMainloopFwdSm80ILi8ELi1ELb0EN4cute5tupleIJNS5_1CILi128EEENS7_ILi48EEENS7_ILi256EEEEEELi256ENS_6half_tEfNS_4arch4Sm80ELb0ELb0ELb1ELb1ELb1ELb1ELb1ELb1EEENS1_21CollectiveEpilogueFwdINS6_IJS8_SA_S9_EEENS6_IJNS7_ILi1EEESI_SI_EEESC_SE_Li256ELb1ELb1ELb1ELb0EEENS1_36VarlenDynamicPersistentTileSchedulerILi128ELi48ELi256ELi256ELb1ELb1ELb0ELb0ELb1ELb1EEEEEEEEEvNT_6ParamsE,"a",@progbits
	.sectionflags	@""
	.align	4
.nv.constant0._ZN7cutlass13device_kernelIN5flash19enable_sm80_to_sm89INS1_16FlashAttnFwdSm80INS1_25CollectiveMainloopFwdSm80ILi8ELi1ELb0EN4cute5tupleIJNS5_1CILi128EEENS7_ILi48EEENS7_ILi256EEEEEELi256ENS_6half_tEfNS_4arch4Sm80ELb0ELb0ELb1ELb1ELb1ELb1ELb1ELb1EEENS1_21CollectiveEpilogueFwdINS6_IJS8_SA_S9_EEENS6_IJNS7_ILi1EEESI_SI_EEESC_SE_Li256ELb1ELb1ELb1ELb0EEENS1_36VarlenDynamicPersistentTileSchedulerILi128ELi48ELi256ELi256ELb1ELb1ELb0ELb0ELb1ELb1EEEEEEEEEvNT_6ParamsE:
	.zero		1608


//--------------------- .nv.constant0._ZN7cutlass13device_kernelIN5flash19enable_sm80_to_sm89INS1_16FlashAttnFwdSm80INS1_25CollectiveMainloopFwdSm80ILi8ELi1ELb0EN4cute5tupleIJNS5_1CILi128EEENS7_ILi64EEENS7_ILi256EEEEEELi256ENS_6half_tEfNS_4arch4Sm80ELb0ELb1ELb1ELb0ELb1ELb0ELb1ELb1EEENS1_21CollectiveEpilogueFwdINS6_IJS8_SA_S9_EEENS6_IJNS7_ILi1EEESI_SI_EEESC_SE_Li256ELb0ELb1ELb1ELb0EEENS1_19SingleTileSchedulerILb0ELb1ELb1ELi128EEEEEEEEEvNT_6ParamsE --------------------------
	.section	.nv.constant0._ZN7cutlass13device_kernelIN5flash19enable_sm80_to_sm89INS1_16FlashAttnFwdSm80INS1_25CollectiveMainloopFwdSm80ILi8ELi1ELb0EN4cute5tupleIJNS5_1CILi128EEENS7_ILi64EEENS7_ILi256EEEEEELi256ENS_6half_tEfNS_4arch4Sm80ELb0ELb1ELb1ELb0ELb1ELb0ELb1ELb1EEENS1_21CollectiveEpilogueFwdINS6_IJS8_SA_S9_EEENS6_IJNS7_ILi1EEESI_SI_EEESC_SE_Li256ELb0ELb1ELb1ELb0EEENS1_19SingleTileSchedulerILb0ELb1ELb1ELi128EEEEEEEEEvNT_6ParamsE,"a",@progbits
	.sectionflags	@""
	.align	4
.nv.constant0._ZN7cutlass13device_kernelIN5flash19enable_sm80_to_sm89INS1_16FlashAttnFwdSm80INS1_25CollectiveMainloopFwdSm80ILi8ELi1ELb0EN4cute5tupleIJNS5_1CILi128EEENS7_ILi64EEENS7_ILi256EEEEEELi256ENS_6half_tEfNS_4arch4Sm80ELb0ELb1ELb1ELb0ELb1ELb0ELb1ELb1EEENS1_21CollectiveEpilogueFwdINS6_IJS8_SA_S9_EEENS6_IJNS7_ILi1EEESI_SI_EEESC_SE_Li256ELb0ELb1ELb1ELb0EEENS1_19SingleTileSchedulerILb0ELb1ELb1ELi128EEEEEEEEEvNT_6ParamsE:
	.zero		1576


//--------------------- .nv.constant0._ZN7cutlass13device_kernelIN5flash19enable_sm80_to_sm89INS1_16FlashAttnFwdSm80INS1_25CollectiveMainloopFwdSm80ILi8ELi1ELb0EN4cute5tupleIJNS5_1CILi128EEENS7_ILi64EEENS7_ILi256EEEEEELi256ENS_6half_tEfNS_4arch4Sm80ELb0ELb1ELb1ELb1ELb1ELb0ELb1ELb1EEENS1_21CollectiveEpilogueFwdINS6_IJS8_SA_S9_EEENS6_IJNS7_ILi1EEESI_SI_EEESC_SE_Li256ELb1ELb1ELb1ELb0EEENS1_36VarlenDynamicPersistentTileSchedulerILi128ELi64ELi256ELi256ELb1ELb1ELb0ELb1ELb0ELb1EEEEEEEEEvNT_6ParamsE --------------------------
	.section	.nv.constant0._ZN7cutlass13device_kernelIN5flash19enable_sm80_to_sm89INS1_16FlashAttnFwdSm80INS1_25CollectiveMainloopFwdSm80ILi8ELi1ELb0EN4cute5tupleIJNS5_1CILi128EEENS7_ILi64EEENS7_ILi256EEEEEELi256ENS_6half_tEfNS_4arch4Sm80ELb0ELb1ELb1ELb1ELb1ELb0ELb1ELb1EEENS1_21CollectiveEpilogueFwdINS6_IJS8_SA_S9_EEENS6_IJNS7_ILi1EEESI_SI_EEESC_SE_Li256ELb1ELb1ELb1ELb0EEENS1_36VarlenDynamicPersistentTileSchedulerILi128ELi64ELi256ELi256ELb1ELb1ELb0ELb1ELb0ELb1EEEEEEEEEvNT_6ParamsE,"a",@progbits
	.sectionflags	@""
	.align	4
.nv.constant0._ZN7cutlass13device_kernelIN5flash19enable_sm80_to_sm89INS1_16FlashAttnFwdSm80INS1_25CollectiveMainloopFwdSm80ILi8ELi1ELb0EN4cute5tupleIJNS5_1CILi128EEENS7_ILi64EEENS7_ILi256EEEEEELi256ENS_6half_tEfNS_4arch4Sm80ELb0ELb1ELb1ELb1ELb1ELb0ELb1ELb1EEENS1_21CollectiveEpilogueFwdINS6_IJS8_SA_S9_EEENS6_IJNS7_ILi1EEESI_SI_EEESC_SE_Li256ELb1ELb1ELb1ELb0EEENS1_36VarlenDynamicPersistentTileSchedulerILi128ELi64ELi256ELi256ELb1ELb1ELb0ELb1ELb0ELb1EEEEEEEEEvNT_6ParamsE:
	.zero		1608


//--------------------- .nv.constant0._ZN7cutlass13device_kernelIN5flash19enable_sm80_to_sm89INS1_16FlashAttnFwdSm80INS1_25CollectiveMainloopFwdSm80ILi8ELi1ELb0EN4cute5tupleIJNS5_1CILi128EEENS7_ILi48EEENS7_ILi256EEEEEELi256ENS_6half_tEfNS_4arch4Sm80ELb0ELb1ELb1ELb1ELb1ELb1ELb1ELb1EEENS1_21CollectiveEpilogueFwdINS6_IJS8_SA_S9_EEENS6_IJNS7_ILi1EEESI_SI_EEESC_SE_Li256ELb1ELb1ELb1ELb0EEENS1_36VarlenDynamicPersistentTileSchedulerILi128ELi48ELi256ELi256ELb1ELb1ELb0ELb1ELb0ELb1EEEEEEEEEvNT_6ParamsE --------------------------
	.section	.nv.constant0._ZN7cutlass13device_kernelIN5flash19enable_sm80_to_sm89INS1_16FlashAttnFwdSm80INS1_25CollectiveMainloopFwdSm80ILi8ELi1ELb0EN4cute5tupleIJNS5_1CILi128EEENS7_ILi48EEENS7_ILi256EEEEEELi256ENS_6half_tEfNS_4arch4Sm80ELb0ELb1ELb1ELb1ELb1ELb1ELb1ELb1EEENS1_21CollectiveEpilogueFwdINS6_IJS8_SA_S9_EEENS6_IJNS7_ILi1EEESI_SI_EEESC_SE_Li256ELb1ELb1ELb1ELb0EEENS1_36VarlenDynamicPersistentTileSchedulerILi128ELi48ELi256ELi256ELb1ELb1ELb0ELb1ELb0ELb1EEEEEEEEEvNT_6ParamsE,"a",@progbits
	.sectionflags	@""
	.align	4
.nv.constant0._ZN7cutlass13device_kernelIN5flash19enable_sm80_to_sm89INS1_16FlashAttnFwdSm80INS1_25CollectiveMainloopFwdSm80ILi8ELi1ELb0EN4cute5tupleIJNS5_1CILi128EEENS7_ILi48EEENS7_ILi256EEEEEELi256ENS_6half_tEfNS_4arch4Sm80ELb0ELb1ELb1ELb1ELb1ELb1ELb1ELb1EEENS1_21CollectiveEpilogueFwdINS6_IJS8_SA_S9_EEENS6_IJNS7_ILi1EEESI_SI_EEESC_SE_Li256ELb1ELb1ELb1ELb0EEENS1_36VarlenDynamicPersistentTileSchedulerILi128ELi48ELi256ELi256ELb1ELb1ELb0ELb1ELb0ELb1EEEEEEEEEvNT_6ParamsE:
	.zero		1608


//--------------------- .nv.constant0._ZN7cutlass13device_kernelIN5flash19enable_sm80_to_sm89INS1_16FlashAttnFwdSm80INS1_25CollectiveMainloopFwdSm80ILi8ELi1ELb0EN4cute5tupleIJNS5_1CILi128EEENS7_ILi96EEENS7_ILi256EEEEEELi256ENS_6half_tEfNS_4arch4Sm80ELb1ELb0ELb1ELb0ELb1ELb0ELb1ELb1EEENS1_21CollectiveEpilogueFwdINS6_IJS8_SA_S9_EEENS6_IJNS7_ILi1EEESI_SI_EEESC_SE_Li256ELb0ELb1ELb1ELb0EEENS1_30DynamicPersistentTileSchedulerILi256ELi256ELb1ELb1ELb0EEEEEEEEEvNT_6ParamsE --------------------------
	.section	.nv.constant0._ZN7cutlass13device_kernelIN5flash19enable_sm80_to_sm89INS1_16FlashAttnFwdSm80INS1_25CollectiveMainloopFwdSm80ILi8ELi1ELb0EN4cute5tupleIJNS5_1CILi128EEENS7_ILi96EEENS7_ILi256EEEEEELi256ENS_6half_tEfNS_4arch4Sm80ELb1ELb0ELb1ELb0ELb1ELb0ELb1ELb1EEENS1_21CollectiveEpilogueFwdINS6_IJS8_SA_S9_EEENS6_IJNS7_ILi1EEESI_SI_EEESC_SE_Li256ELb0ELb1ELb1ELb0EEENS1_30DynamicPersistentTileSchedulerILi256ELi256ELb1ELb1ELb0EEEEEEEEEvNT_6ParamsE,"a",@progbits
	.sectionflags	@""
	.align	4
.nv.constant0._ZN7cutlass13device_kernelIN5flash19enable_sm80_to_sm89INS1_16FlashAttnFwdSm80INS1_25CollectiveMainloopFwdSm80ILi8ELi1ELb0EN4cute5tupleIJNS5_1CILi128EEENS7_ILi96EEENS7_ILi256EEEEEELi256ENS_6half_tEfNS_4arch4Sm80ELb1ELb0ELb1ELb0ELb1ELb0ELb1ELb1EEENS1_21CollectiveEpilogueFwdINS6_IJS8_SA_S9_EEENS6_IJNS7_ILi1EEESI_SI_EEESC_SE_Li256ELb0ELb1ELb1ELb0EEENS1_30DynamicPersistentTileSchedulerILi256ELi256ELb1ELb1ELb0EEEEEEEEEvNT_6ParamsE:
	.zero		1592


//--------------------- .nv.constant0._ZN7cutlass13device_kernelIN5flash19enable_sm80_to_sm89INS1_16FlashAttnFwdSm80INS1_25CollectiveMainloopFwdSm80ILi8ELi1ELb0EN4cute5tupleIJNS5_1CILi128EEENS7_ILi64EEENS7_ILi256EEEEEELi256ENS_6half_tEfNS_4arch4Sm80ELb1ELb0ELb1ELb1ELb1ELb0ELb1ELb1EEENS1_21CollectiveEpilogueFwdINS6_IJS8_SA_S9_EEENS6_IJNS7_ILi1EEESI_SI_EEESC_SE_Li256ELb1ELb1ELb1ELb0EEENS1_36VarlenDynamicPersistentTileSchedulerILi128ELi64ELi256ELi256ELb1ELb1ELb0ELb1ELb1ELb1EEEEEEEEEvNT_6ParamsE --------------------------
	.section	.nv.constant0._ZN7cutlass13device_kernelIN5flash19enable_sm80_to_sm89INS1_16FlashAttnFwdSm80INS1_25CollectiveMainloopFwdSm80ILi8ELi1ELb0EN4cute5tupleIJNS5_1CILi128EEENS7_ILi64EEENS7_ILi256EEEEEELi256ENS_6half_tEfNS_4arch4Sm80ELb1ELb0ELb1ELb1ELb1ELb0ELb1ELb1EEENS1_21CollectiveEpilogueFwdINS6_IJS8_SA_S9_EEENS6_IJNS7_ILi1EEESI_SI_EEESC_SE_Li256ELb1ELb1ELb1ELb0EEENS1_36VarlenDynamicPersistentTileSchedulerILi128ELi64ELi256ELi256ELb1ELb1ELb0ELb1ELb1ELb1EEEEEEEEEvNT_6ParamsE,"a",@progbits
	.sectionflags	@""
	.align	4
.nv.constant0._ZN7cutlass13device_kernelIN5flash19enable_sm80_to_sm89INS1_16FlashAttnFwdSm80INS1_25CollectiveMainloopFwdSm80ILi8ELi1ELb0EN4cute5tupleIJNS5_1CILi128EEENS7_ILi64EEENS7_ILi256EEEEEELi256ENS_6half_tEfNS_4arch4Sm80ELb1ELb0ELb1ELb1ELb1ELb0ELb1ELb1EEENS1_21CollectiveEpilogueFwdINS6_IJS8_SA_S9_EEENS6_IJNS7_ILi1EEESI_SI_EEESC_SE_Li256ELb1ELb1ELb1ELb0EEENS1_36VarlenDynamicPersistentTileSchedulerILi128ELi64ELi256ELi256ELb1ELb1ELb0ELb1ELb1ELb1EEEEEEEEEvNT_6ParamsE:
	.zero		1608


//--------------------- .nv.constant0._ZN7cutlass13device_kernelIN5flash19enable_sm80_to_sm89INS1_16FlashAttnFwdSm80INS1_25CollectiveMainloopFwdSm80ILi8ELi1ELb0EN4cute5tupleIJNS5_1CILi128EEENS7_ILi48EEENS7_ILi256EEEEEELi256ENS_6half_tEfNS_4arch4Sm80ELb1ELb0ELb1ELb1ELb1ELb1ELb1ELb1EEENS1_21CollectiveEpilogueFwdINS6_IJS8_SA_S9_EEENS6_IJNS7_ILi1EEESI_SI_EEESC_SE_Li256ELb1ELb1ELb1ELb0EEENS1_36VarlenDynamicPersistentTileSchedulerILi128ELi48ELi256ELi256ELb1ELb1ELb0ELb1ELb1ELb1EEEEEEEEEvNT_6ParamsE --------------------------
	.section	.nv.constant0._ZN7cutlass13device_kernelIN5flash19enable_sm80_to_sm89INS1_16FlashAttnFwdSm80INS1_25CollectiveMainloopFwdSm80ILi8ELi1ELb0EN4cute5tupleIJNS5_1CILi128EEENS7_ILi48EEENS7_ILi256EEEEEELi256ENS_6half_tEfNS_4arch4Sm80ELb1ELb0ELb1ELb1ELb1ELb1ELb1ELb1EEENS1_21CollectiveEpilogueFwdINS6_IJS8_SA_S9_EEENS6_IJNS7_ILi1EEESI_SI_EEESC_SE_Li256ELb1ELb1ELb1ELb0EEENS1_36VarlenDynamicPersistentTileSchedulerILi128ELi48ELi256ELi256ELb1ELb1ELb0ELb1ELb1ELb1EEEEEEEEEvNT_6ParamsE,"a",@progbits
	.sectionflags	@""
	.align	4
.nv.constant0._ZN7cutlass13device_kernelIN5flash19enable_sm80_to_sm89INS1_16FlashAttnFwdSm80INS1_25CollectiveMainloopFwdSm80ILi8ELi1ELb0EN4cute5tupleIJNS5_1CILi128EEENS7_ILi48EEENS7_ILi256EEEEEELi256ENS_6half_tEfNS_4arch4Sm80ELb1ELb0ELb1ELb1ELb1ELb1ELb1ELb1EEENS1_21CollectiveEpilogueFwdINS6_IJS8_SA_S9_EEENS6_IJNS7_ILi1EEESI_SI_EEESC_SE_Li256ELb1ELb1ELb1ELb0EEENS1_36VarlenDynamicPersistentTileSchedulerILi128ELi48ELi256ELi256ELb1ELb1ELb0ELb1ELb1ELb1EEEEEEEEEvNT_6ParamsE:
	.zero		1608


//--------------------- .nv.constant0._ZN7cutlass13device_kernelIN5flash19enable_sm80_to_sm89INS1_16FlashAttnFwdSm80INS1_25CollectiveMainloopFwdSm80ILi8ELi1ELb1EN4cute5tupleIJNS5_1CILi128EEENS7_ILi64EEENS7_ILi256EEEEEELi256ENS_6half_tEfNS_4arch4Sm80ELb0ELb0ELb0ELb0ELb1ELb0ELb1ELb1EEENS1_21CollectiveEpilogueFwdINS6_IJS8_SA_S9_EEENS6_IJNS7_ILi1EEESI_SI_EEESC_SE_Li256ELb0ELb1ELb1ELb0EEENS1_19SingleTileSchedulerILb0ELb1ELb1ELi128EEEEEEEEEvNT_6ParamsE --------------------------
	.section	.nv.constant0._ZN7cutlass13device_kernelIN5flash19enable_sm80_to_sm89INS1_16FlashAttnFwdSm80INS1_25CollectiveMainloopFwdSm80ILi8ELi1ELb1EN4cute5tupleIJNS5_1CILi128EEENS7_ILi64EEENS7_ILi256EEEEEELi256ENS_6half_tEfNS_4arch4Sm80ELb0ELb0ELb0ELb0ELb1ELb0ELb1ELb1EEENS1_21CollectiveEpilogueFwdINS6_IJS8_SA_S9_EEENS6_IJNS7_ILi1EEESI_SI_EEESC_SE_Li256ELb0ELb1ELb1ELb0EEENS1_19SingleTileSchedulerILb0ELb1ELb1ELi128EEEEEEEEEvNT_6ParamsE,"a",@progbits
	.sectionflags	@""
	.align	4
.nv.constant0._ZN7cutlass13device_kernelIN5flash19enable_sm80_to_sm89INS1_16FlashAttnFwdSm80INS1_25CollectiveMainloopFwdSm80ILi8ELi1ELb1EN4cute5tupleIJNS5_1CILi128EEENS7_ILi64EEENS7_ILi256EEEEEELi256ENS_6half_tEfNS_4arch4Sm80ELb0ELb0ELb0ELb0ELb1ELb0ELb1ELb1EEENS1_21CollectiveEpilogueFwdINS6_IJS8_SA_S9_EEENS6_IJNS7_ILi1EEESI_SI_EEESC_SE_Li256ELb0ELb1ELb1ELb0EEENS1_19SingleTileSchedulerILb0ELb1ELb1ELi128EEEEEEEEEvNT_6ParamsE:
	.zero		1576


//--------------------- .nv.constant0._ZN7cutlass13device_kernelIN5flash19enable_sm80_to_sm89INS1_16FlashAttnFwdSm80INS1_25CollectiveMainloopFwdSm80ILi8ELi1ELb1EN4cute5tupleIJNS5_1CILi128EEENS7_ILi48EEENS7_ILi256EEEEEELi256ENS_6half_tEfNS_4arch4Sm80ELb0ELb0ELb0ELb1ELb1ELb0ELb1ELb1EEENS1_21CollectiveEpilogueFwdINS6_IJS8_SA_S9_EEENS6_IJNS7_ILi1EEESI_SI_EEESC_SE_Li256ELb1ELb1ELb1ELb0EEENS1_36VarlenDynamicPersistentTileSchedulerILi128ELi48ELi256ELi256ELb1ELb1ELb0ELb0ELb1ELb1EEEEEEEEEvNT_6ParamsE --------------------------
	.section	.nv.constant0._ZN7cutlass13device_kernelIN5flash19enable_sm80_to_sm89INS1_16FlashAttnFwdSm80INS1_25CollectiveMainloopFwdSm80ILi8ELi1ELb1EN4cute5tupleIJNS5_1CILi128EEENS7_ILi48EEENS7_ILi256EEEEEELi256ENS_6half_tEfNS_4arch4Sm80ELb0ELb0ELb0ELb1ELb1ELb0ELb1ELb1EEENS1_21CollectiveEpilogueFwdINS6_IJS8_SA_S9_EEENS6_IJNS7_ILi1EEESI_SI_EEESC_SE_Li256ELb1ELb1ELb1ELb0EEENS1_36VarlenDynamicPersistentTileSchedulerILi128ELi48ELi256ELi256ELb1ELb1ELb0ELb0ELb1ELb1EEEEEEEEEvNT_6ParamsE,"a",@progbits
	.sectionflags	@""
	.align	4
.nv.constant0._ZN7cutlass13device_kernelIN5flash19enable_sm80_to_sm89INS1_16FlashAttnFwdSm80INS1_25CollectiveMainloopFwdSm80ILi8ELi1ELb1EN4cute5tupleIJNS5_1CILi128EEENS7_ILi48EEENS7_ILi256EEEEEELi256ENS_6half_tEfNS_4arch4Sm80ELb0ELb0ELb0ELb1ELb1ELb0ELb1ELb1EEENS1_21CollectiveEpilogueFwdINS6_IJS8_SA_S9_EEENS6_IJNS7_ILi1EEESI_SI_EEESC_SE_Li256ELb1ELb1ELb1ELb0EEENS1_36VarlenDynamicPersistentTileSchedulerILi128ELi48ELi256ELi256ELb1ELb1ELb0ELb0ELb1ELb1EEEEEEEEEvNT_6ParamsE:
	.zero		1608


//--------------------- .nv.constant0._ZN7cutlass13device_kernelIN5flash19enable_sm80_to_sm89INS1_16FlashAttnFwdSm80INS1_25CollectiveMainloopFwdSm80ILi8ELi1ELb0EN4cute5tupleIJNS5_1CILi128EEENS7_ILi32EEENS7_ILi256EEEEEELi256ENS_6half_tEfNS_4arch4Sm80ELb0ELb0ELb0ELb1ELb1ELb1ELb1ELb1EEENS1_21CollectiveEpilogueFwdINS6_IJS8_SA_S9_EEENS6_IJNS7_ILi1EEESI_SI_EEESC_SE_Li256ELb1ELb1ELb1ELb0EEENS1_36VarlenDynamicPersistentTileSchedulerILi128ELi32ELi256ELi256ELb1ELb1ELb0ELb0ELb1ELb1EEEEEEEEEvNT_6ParamsE --------------------------
	.section	.nv.constant0._ZN7cutlass13device_kernelIN5flash19enable_sm80_to_sm89INS1_16FlashAttnFwdSm80INS1_25CollectiveMainloopFwdSm80ILi8ELi1ELb0EN4cute5tupleIJNS5_1CILi128EEENS7_ILi32EEENS7_ILi256EEEEEELi256ENS_6half_tEfNS_4arch4Sm80ELb0ELb0ELb0ELb1ELb1ELb1ELb1ELb1EEENS1_21CollectiveEpilogueFwdINS6_IJS8_SA_S9_EEENS6_IJNS7_ILi1EEESI_SI_EEESC_SE_Li256ELb1ELb1ELb1ELb0EEENS1_36VarlenDynamicPersistentTileSchedulerILi128ELi32ELi256ELi256ELb1ELb1ELb0ELb0ELb1ELb1EEEEEEEEEvNT_6ParamsE,"a",@progbits
	.sectionflags	@""
	.align	4
.nv.constant0._ZN7cutlass13device_kernelIN5flash19enable_sm80_to_sm89INS1_16FlashAttnFwdSm80INS1_25CollectiveMainloopFwdSm80ILi8ELi1ELb0EN4cute5tupleIJNS5_1CILi128EEENS7_ILi32EEENS7_ILi256EEEEEELi256ENS_6half_tEfNS_4arch4Sm80ELb0ELb0ELb0ELb1ELb1ELb1ELb1ELb1EEENS1_21CollectiveEpilogueFwdINS6_IJS8_SA_S9_EEENS6_IJNS7_ILi1EEESI_SI_EEESC_SE_Li256ELb1ELb1ELb1ELb0EEENS1_36VarlenDynamicPersistentTileSchedulerILi128ELi32ELi256ELi256ELb1ELb1ELb0ELb0ELb1ELb1EEEEEEEEEvNT_6ParamsE:
	.zero		1608


//--------------------- .nv.constant0._ZN7cutlass13device_kernelIN5flash19enable_sm80_to_sm89INS1_16FlashAttnFwdSm80INS1_25CollectiveMainloopFwdSm80ILi8ELi1ELb1EN4cute5tupleIJNS5_1CILi128EEENS7_ILi48EEENS7_ILi256EEEEEELi256ENS_6half_tEfNS_4arch4Sm80ELb0ELb1ELb0ELb0ELb1ELb0ELb1ELb1EEENS1_21CollectiveEpilogueFwdINS6_IJS8_SA_S9_EEENS6_IJNS7_ILi1EEESI_SI_EEESC_SE_Li256ELb0ELb1ELb1ELb0EEENS1_19SingleTileSchedulerILb0ELb1ELb1ELi128EEEEEEEEEvNT_6ParamsE --------------------------
	.section	.nv.constant0._ZN7cutlass13device_kernelIN5flash19enable_sm80_to_sm89INS1_16FlashAttnFwdSm80INS1_25CollectiveMainloopFwdSm80ILi8ELi1ELb1EN4cute5tupleIJNS5_1CILi128EEENS7_ILi48EEENS7_ILi256EEEEEELi256ENS_6half_tEfNS_4arch4Sm80ELb0ELb1ELb0ELb0ELb1ELb0ELb1ELb1EEENS1_21CollectiveEpilogueFwdINS6_IJS8_SA_S9_EEENS6_IJNS7_ILi1EEESI_SI_EEESC_SE_Li256ELb0ELb1ELb1ELb0EEENS1_19SingleTileSchedulerILb0ELb1ELb1ELi128EEEEEEEEEvNT_6ParamsE,"a",@progbits
	.sectionflags	@""
	.align	4
.nv.constant0._ZN7cutlass13device_kernelIN5flash19enable_sm80_to_sm89INS1_16FlashAttnFwdSm80INS1_25CollectiveMainloopFwdSm80ILi8ELi1ELb1EN4cute5tupleIJNS5_1CILi128EEENS7_ILi48EEENS7_ILi256EEEEEELi256ENS_6half_tEfNS_4arch4Sm80ELb0ELb1ELb0ELb0ELb1ELb0ELb1ELb1EEENS1_21CollectiveEpilogueFwdINS6_IJS8_SA_S9_EEENS6_IJNS7_ILi1EEESI_SI_EEESC_SE_Li256ELb0ELb1ELb1ELb0EEENS1_19SingleTileSchedulerILb0ELb1ELb1ELi128EEEEEEEEEvNT_6ParamsE:
	.zero		1576


//--------------------- .nv.constant0._ZN7cutlass13device_kernelIN5flash19enable_sm80_to_sm89INS1_16FlashAttnFwdSm80INS1_25CollectiveMainloopFwdSm80ILi8ELi1ELb1EN4cute5tupleIJNS5_1CILi128EEENS7_ILi48EEENS7_ILi256EEEEEELi256ENS_6half_tEfNS_4arch4Sm80ELb0ELb1ELb0ELb1ELb1ELb0ELb1ELb1EEENS1_21CollectiveEpilogueFwdINS6_IJS8_SA_S9_EEENS6_IJNS7_ILi1EEESI_SI_EEESC_SE_Li256ELb1ELb1ELb1ELb0EEENS1_36VarlenDynamicPersistentTileSchedulerILi128ELi48ELi256ELi256ELb1ELb1ELb0ELb1ELb0ELb1EEEEEEEEEvNT_6ParamsE --------------------------
	.section	.nv.constant0._ZN7cutlass13device_kernelIN5flash19enable_sm80_to_sm89INS1_16FlashAttnFwdSm80INS1_25CollectiveMainloopFwdSm80ILi8ELi1ELb1EN4cute5tupleIJNS5_1CILi128EEENS7_ILi48EEENS7_ILi256EEEEEELi256ENS_6half_tEfNS_4arch4Sm80ELb0ELb1ELb0ELb1ELb1ELb0ELb1ELb1EEENS1_21CollectiveEpilogueFwdINS6_IJS8_SA_S9_EEENS6_IJNS7_ILi1EEESI_SI_EEESC_SE_Li256ELb1ELb1ELb1ELb0EEENS1_36VarlenDynamicPersistentTileSchedulerILi128ELi48ELi256ELi256ELb1ELb1ELb0ELb1ELb0ELb1EEEEEEEEEvNT_6ParamsE,"a",@progbits
	.sectionflags	@""
	.align	4
.nv.constant0._ZN7cutlass13device_kernelIN5flash19enable_sm80_to_sm89INS1_16FlashAttnFwdSm80INS1_25CollectiveMainloopFwdSm80ILi8ELi1ELb1EN4cute5tupleIJNS5_1CILi128EEENS7_ILi48EEENS7_ILi256EEEEEELi256ENS_6half_tEfNS_4arch4Sm80ELb0ELb1ELb0ELb1ELb1ELb0ELb1ELb1EEENS1_21CollectiveEpilogueFwdINS6_IJS8_SA_S9_EEENS6_IJNS7_ILi1EEESI_SI_EEESC_SE_Li256ELb1ELb1ELb1ELb0EEENS1_36VarlenDynamicPersistentTileSchedulerILi128ELi48ELi256ELi256ELb1ELb1ELb0ELb1ELb0ELb1EEEEEEEEEvNT_6ParamsE:
	.zero		1608


//--------------------- .nv.constant0._ZN7cutlass13device_kernelIN5flash19enable_sm80_to_sm89INS1_16FlashAttnFwdSm80INS1_25CollectiveMainloopFwdSm80ILi8ELi1ELb0EN4cute5tupleIJNS5_1CILi128EEENS7_ILi32EEENS7_ILi256EEEEEELi256ENS_6half_tEfNS_4arch4Sm80ELb0ELb1ELb0ELb1ELb1ELb1ELb1ELb1EEENS1_21CollectiveEpilogueFwdINS6_IJS8_SA_S9_EEENS6_IJNS7_ILi1EEESI_SI_EEESC_SE_Li256ELb1ELb1ELb1ELb0EEENS1_36VarlenDynamicPersistentTileSchedulerILi128ELi32ELi256ELi256ELb1ELb1ELb0ELb1ELb0ELb1EEEEEEEEEvNT_6ParamsE --------------------------
	.section	.nv.constant0._ZN7cutlass13device_kernelIN5flash19enable_sm80_to_sm89INS1_16FlashAttnFwdSm80INS1_25CollectiveMainloopFwdSm80ILi8ELi1ELb0EN4cute5tupleIJNS5_1CILi128EEENS7_ILi32EEENS7_ILi256EEEEEELi256ENS_6half_tEfNS_4arch4Sm80ELb0ELb1ELb0ELb1ELb1ELb1ELb1ELb1EEENS1_21CollectiveEpilogueFwdINS6_IJS8_SA_S9_EEENS6_IJNS7_ILi1EEESI_SI_EEESC_SE_Li256ELb1ELb1ELb1ELb0EEENS1_36VarlenDynamicPersistentTileSchedulerILi128ELi32ELi256ELi256ELb1ELb1ELb0ELb1ELb0ELb1EEEEEEEEEvNT_6ParamsE,"a",@progbits
	.sectionflags	@""
	.align	4
.nv.constant0._ZN7cutlass13device_kernelIN5flash19enable_sm80_to_sm89INS1_16FlashAttnFwdSm80INS1_25CollectiveMainloopFwdSm80ILi8ELi1ELb0EN4cute5tupleIJNS5_1CILi128EEENS7_ILi32EEENS7_ILi256EEEEEELi256ENS_6half_tEfNS_4arch4Sm80ELb0ELb1ELb0ELb1ELb1ELb1ELb1ELb1EEENS1_21CollectiveEpilogueFwdINS6_IJS8_SA_S9_EEENS6_IJNS7_ILi1EEESI_SI_EEESC_SE_Li256ELb1ELb1ELb1ELb0EEENS1_36VarlenDynamicPersistentTileSchedulerILi128ELi32ELi256ELi256ELb1ELb1ELb0ELb1ELb0ELb1EEEEEEEEEvNT_6ParamsE:
	.zero		1608


//--------------------- .nv.constant0._ZN7cutlass13device_kernelIN5flash19enable_sm80_to_sm89INS1_16FlashAttnFwdSm80INS1_25CollectiveMainloopFwdSm80ILi8ELi1ELb1EN4cute5tupleIJNS5_1CILi128EEENS7_ILi64EEENS7_ILi256EEEEEELi256ENS_6half_tEfNS_4arch4Sm80ELb1ELb0ELb0ELb0ELb1ELb0ELb1ELb1EEENS1_21CollectiveEpilogueFwdINS6_IJS8_SA_S9_EEENS6_IJNS7_ILi1EEESI_SI_EEESC_SE_Li256ELb0ELb1ELb1ELb0EEENS1_30DynamicPersistentTileSchedulerILi256ELi256ELb1ELb1ELb0EEEEEEEEEvNT_6ParamsE --------------------------
	.section	.nv.constant0._ZN7cutlass13device_kernelIN5flash19enable_sm80_to_sm89INS1_16FlashAttnFwdSm80INS1_25CollectiveMainloopFwdSm80ILi8ELi1ELb1EN4cute5tupleIJNS5_1CILi128EEENS7_ILi64EEENS7_ILi256EEEEEELi256ENS_6half_tEfNS_4arch4Sm80ELb1ELb0ELb0ELb0ELb1ELb0ELb1ELb1EEENS1_21CollectiveEpilogueFwdINS6_IJS8_SA_S9_EEENS6_IJNS7_ILi1EEESI_SI_EEESC_SE_Li256ELb0ELb1ELb1ELb0EEENS1_30DynamicPersistentTileSchedulerILi256ELi256ELb1ELb1ELb0EEEEEEEEEvNT_6ParamsE,"a",@progbits
	.sectionflags	@""
	.align	4
.nv.constant0._ZN7cutlass13device_kernelIN5flash19enable_sm80_to_sm89INS1_16FlashAttnFwdSm80INS1_25CollectiveMainloopFwdSm80ILi8ELi1ELb1EN4cute5tupleIJNS5_1CILi128EEENS7_ILi64EEENS7_ILi256EEEEEELi256ENS_6half_tEfNS_4arch4Sm80ELb1ELb0ELb0ELb0ELb1ELb0ELb1ELb1EEENS1_21CollectiveEpilogueFwdINS6_IJS8_SA_S9_EEENS6_IJNS7_ILi1EEESI_SI_EEESC_SE_Li256ELb0ELb1ELb1ELb0EEENS1_30DynamicPersistentTileSchedulerILi256ELi256ELb1ELb1ELb0EEEEEEEEEvNT_6ParamsE:
	.zero		1592


//--------------------- .nv.constant0._ZN7cutlass13device_kernelIN5flash19enable_sm80_to_sm89INS1_16FlashAttnFwdSm80INS1_25CollectiveMainloopFwdSm80ILi8ELi1ELb1EN4cute5tupleIJNS5_1CILi128EEENS7_ILi48EEENS7_ILi256EEEEEELi256ENS_6half_tEfNS_4arch4Sm80ELb1ELb0ELb0ELb1ELb1ELb0ELb1ELb1EEENS1_21CollectiveEpilogueFwdINS6_IJS8_SA_S9_EEENS6_IJNS7_ILi1EEESI_SI_EEESC_SE_Li256ELb1ELb1ELb1ELb0EEENS1_36VarlenDynamicPersistentTileSchedulerILi128ELi48ELi256ELi256ELb1ELb1ELb0ELb1ELb1ELb1EEEEEEEEEvNT_6ParamsE --------------------------
	.section	.nv.constant0._ZN7cutlass13device_kernelIN5flash19enable_sm80_to_sm89INS1_16FlashAttnFwdSm80INS1_25CollectiveMainloopFwdSm80ILi8ELi1ELb1EN4cute5tupleIJNS5_1CILi128EEENS7_ILi48EEENS7_ILi256EEEEEELi256ENS_6half_tEfNS_4arch4Sm80ELb1ELb0ELb0ELb1ELb1ELb0ELb1ELb1EEENS1_21CollectiveEpilogueFwdINS6_IJS8_SA_S9_EEENS6_IJNS7_ILi1EEESI_SI_EEESC_SE_Li256ELb1ELb1ELb1ELb0EEENS1_36VarlenDynamicPersistentTileSchedulerILi128ELi48ELi256ELi256ELb1ELb1ELb0ELb1ELb1ELb1EEEEEEEEEvNT_6ParamsE,"a",@progbits
	.sectionflags	@""
	.align	4
.nv.constant0._ZN7cutlass13device_kernelIN5flash19enable_sm80_to_sm89INS1_16FlashAttnFwdSm80INS1_25CollectiveMainloopFwdSm80ILi8ELi1ELb1EN4cute5tupleIJNS5_1CILi128EEENS7_ILi48EEENS7_ILi256EEEEEELi256ENS_6half_tEfNS_4arch4Sm80ELb1ELb0ELb0ELb1ELb1ELb0ELb1ELb1EEENS1_21CollectiveEpilogueFwdINS6_IJS8_SA_S9_EEENS6_IJNS7_ILi1EEESI_SI_EEESC_SE_Li256ELb1ELb1ELb1ELb0EEENS1_36VarlenDynamicPersistentTileSchedulerILi128ELi48ELi256ELi256ELb1ELb1ELb0ELb1ELb1ELb1EEEEEEEEEvNT_6ParamsE:
	.zero		1608


//--------------------- .nv.constant0._ZN7cutlass13device_kernelIN5flash19enable_sm80_to_sm89INS1_16FlashAttnFwdSm80INS1_25CollectiveMainloopFwdSm80ILi8ELi1ELb0EN4cute5tupleIJNS5_1CILi128EEENS7_ILi32EEENS7_ILi256EEEEEELi256ENS_6half_tEfNS_4arch4Sm80ELb1ELb0ELb0ELb1ELb1ELb1ELb1ELb1EEENS1_21CollectiveEpilogueFwdINS6_IJS8_SA_S9_EEENS6_IJNS7_ILi1EEESI_SI_EEESC_SE_Li256ELb1ELb1ELb1ELb0EEENS1_36VarlenDynamicPersistentTileSchedulerILi128ELi32ELi256ELi256ELb1ELb1ELb0ELb1ELb1ELb1EEEEEEEEEvNT_6ParamsE --------------------------
	.section	.nv.constant0._ZN7cutlass13device_kernelIN5flash19enable_sm80_to_sm89INS1_16FlashAttnFwdSm80INS1_25CollectiveMainloopFwdSm80ILi8ELi1ELb0EN4cute5tupleIJNS5_1CILi128EEENS7_ILi32EEENS7_ILi256EEEEEELi256ENS_6half_tEfNS_4arch4Sm80ELb1ELb0ELb0ELb1ELb1ELb1ELb1ELb1EEENS1_21CollectiveEpilogueFwdINS6_IJS8_SA_S9_EEENS6_IJNS7_ILi1EEESI_SI_EEESC_SE_Li256ELb1ELb1ELb1ELb0EEENS1_36VarlenDynamicPersistentTileSchedulerILi128ELi32ELi256ELi256ELb1ELb1ELb0ELb1ELb1ELb1EEEEEEEEEvNT_6ParamsE,"a",@progbits
	.sectionflags	@""
	.align	4
.nv.constant0._ZN7cutlass13device_kernelIN5flash19enable_sm80_to_sm89INS1_16FlashAttnFwdSm80INS1_25CollectiveMainloopFwdSm80ILi8ELi1ELb0EN4cute5tupleIJNS5_1CILi128EEENS7_ILi32EEENS7_ILi256EEEEEELi256ENS_6half_tEfNS_4arch4Sm80ELb1ELb0ELb0ELb1ELb1ELb1ELb1ELb1EEENS1_21CollectiveEpilogueFwdINS6_IJS8_SA_S9_EEENS6_IJNS7_ILi1EEESI_SI_EEESC_SE_Li256ELb1ELb1ELb1ELb0EEENS1_36VarlenDynamicPersistentTileSchedulerILi128ELi32ELi256ELi256ELb1ELb1ELb0ELb1ELb1ELb1EEEEEEEEEvNT_6ParamsE:
	.zero		1608


//--------------------- .nv.constant0._ZN7cutlass13device_kernelIN5flash19enable_sm80_to_sm89INS1_16FlashAttnFwdSm80INS1_25CollectiveMainloopFwdSm80ILi8ELi1ELb0EN4cute5tupleIJNS5_1CILi128EEENS7_ILi96EEENS7_ILi256EEEEEELi256ENS_6half_tEfNS_4arch4Sm80ELb0ELb0ELb0ELb0ELb1ELb0ELb1ELb1EEENS1_21CollectiveEpilogueFwdINS6_IJS8_SA_S9_EEENS6_IJNS7_ILi1EEESI_SI_EEESC_SE_Li256ELb0ELb1ELb1ELb0EEENS1_19SingleTileSchedulerILb0ELb1ELb1ELi128EEEEEEEEEvNT_6ParamsE --------------------------
	.section	.nv.constant0._ZN7cutlass13device_kernelIN5flash19enable_sm80_to_sm89INS1_16FlashAttnFwdSm80INS1_25CollectiveMainloopFwdSm80ILi8ELi1ELb0EN4cute5tupleIJNS5_1CILi128EEENS7_ILi96EEENS7_ILi256EEEEEELi256ENS_6half_tEfNS_4arch4Sm80ELb0ELb0ELb0ELb0ELb1ELb0ELb1ELb1EEENS1_21CollectiveEpilogueFwdINS6_IJS8_SA_S9_EEENS6_IJNS7_ILi1EEESI_SI_EEESC_SE_Li256ELb0ELb1ELb1ELb0EEENS1_19SingleTileSchedulerILb0ELb1ELb1ELi128EEEEEEEEEvNT_6ParamsE,"a",@progbits
	.sectionflags	@""
	.align	4
.nv.constant0._ZN7cutlass13device_kernelIN5flash19enable_sm80_to_sm89INS1_16FlashAttnFwdSm80INS1_25CollectiveMainloopFwdSm80ILi8ELi1ELb0EN4cute5tupleIJNS5_1CILi128EEENS7_ILi96EEENS7_ILi256EEEEEELi256ENS_6half_tEfNS_4arch4Sm80ELb0ELb0ELb0ELb0ELb1ELb0ELb1ELb1EEENS1_21CollectiveEpilogueFwdINS6_IJS8_SA_S9_EEENS6_IJNS7_ILi1EEESI_SI_EEESC_SE_Li256ELb0ELb1ELb1ELb0EEENS1_19SingleTileSchedulerILb0ELb1ELb1ELi128EEEEEEEEEvNT_6ParamsE:
	.zero		1576


//--------------------- .nv.constant0._ZN7cutlass13device_kernelIN5flash19enable_sm80_to_sm89INS1_16FlashAttnFwdSm80INS1_25CollectiveMainloopFwdSm80ILi8ELi1ELb0EN4cute5tupleIJNS5_1CILi128EEENS7_ILi64EEENS7_ILi256EEEEEELi256ENS_6half_tEfNS_4arch4Sm80ELb0ELb0ELb0ELb1ELb1ELb0ELb1ELb1EEENS1_21CollectiveEpilogueFwdINS6_IJS8_SA_S9_EEENS6_IJNS7_ILi1EEESI_SI_EEESC_SE_Li256ELb1ELb1ELb1ELb0EEENS1_36VarlenDynamicPersistentTileSchedulerILi128ELi64ELi256ELi256ELb1ELb1ELb0ELb0ELb1ELb1EEEEEEEEEvNT_6ParamsE --------------------------
	.section	.nv.constant0._ZN7cutlass13device_kernelIN5flash19enable_sm80_to_sm89INS1_16FlashAttnFwdSm80INS1_25CollectiveMainloopFwdSm80ILi8ELi1ELb0EN4cute5tupleIJNS5_1CILi128EEENS7_ILi64EEENS7_ILi256EEEEEELi256ENS_6half_tEfNS_4arch4Sm80ELb0ELb0ELb0ELb1ELb1ELb0ELb1ELb1EEENS1_21CollectiveEpilogueFwdINS6_IJS8_SA_S9_EEENS6_IJNS7_ILi1EEESI_SI_EEESC_SE_Li256ELb1ELb1ELb1ELb0EEENS1_36VarlenDynamicPersistentTileSchedulerILi128ELi64ELi256ELi256ELb1ELb1ELb0ELb0ELb1ELb1EEEEEEEEEvNT_6ParamsE,"a",@progbits
	.sectionflags	@""
	.align	4
.nv.constant0._ZN7cutlass13device_kernelIN5flash19enable_sm80_to_sm89INS1_16FlashAttnFwdSm80INS1_25CollectiveMainloopFwdSm80ILi8ELi1ELb0EN4cute5tupleIJNS5_1CILi128EEENS7_ILi64EEENS7_ILi256EEEEEELi256ENS_6half_tEfNS_4arch4Sm80ELb0ELb0ELb0ELb1ELb1ELb0ELb1ELb1EEENS1_21CollectiveEpilogueFwdINS6_IJS8_SA_S9_EEENS6_IJNS7_ILi1EEESI_SI_EEESC_SE_Li256ELb1ELb1ELb1ELb0EEENS1_36VarlenDynamicPersistentTileSchedulerILi128ELi64ELi256ELi256ELb1ELb1ELb0ELb0ELb1ELb1EEEEEEEEEvNT_6ParamsE:
	.zero		1608


//--------------------- .nv.constant0._ZN7cutlass13device_kernelIN5flash19enable_sm80_to_sm89INS1_16FlashAttnFwdSm80INS1_25CollectiveMainloopFwdSm80ILi8ELi1ELb0EN4cute5tupleIJNS5_1CILi128EEENS7_ILi48EEENS7_ILi256EEEEEELi256ENS_6half_tEfNS_4arch4Sm80ELb0ELb0ELb0ELb1ELb1ELb1ELb1ELb1EEENS1_21CollectiveEpilogueFwdINS6_IJS8_SA_S9_EEENS6_IJNS7_ILi1EEESI_SI_EEESC_SE_Li256ELb1ELb1ELb1ELb0EEENS1_36VarlenDynamicPersistentTileSchedulerILi128ELi48ELi256ELi256ELb1ELb1ELb0ELb0ELb1ELb1EEEEEEEEEvNT_6ParamsE --------------------------
	.section	.nv.constant0._ZN7cutlass13device_kernelIN5flash19enable_sm80_to_sm89INS1_16FlashAttnFwdSm80INS1_25CollectiveMainloopFwdSm80ILi8ELi1ELb0EN4cute5tupleIJNS5_1CILi128EEENS7_ILi48EEENS7_ILi256EEEEEELi256ENS_6half_tEfNS_4arch4Sm80ELb0ELb0ELb0ELb1ELb1ELb1ELb1ELb1EEENS1_21CollectiveEpilogueFwdINS6_IJS8_SA_S9_EEENS6_IJNS7_ILi1EEESI_SI_EEESC_SE_Li256ELb1ELb1ELb1ELb0EEENS1_36VarlenDynamicPersistentTileSchedulerILi128ELi48ELi256ELi256ELb1ELb1ELb0ELb0ELb1ELb1EEEEEEEEEvNT_6ParamsE,"a",@progbits
	.sectionflags	@""
	.align	4
.nv.constant0._ZN7cutlass13device_kernelIN5flash19enable_sm80_to_sm89INS1_16FlashAttnFwdSm80INS1_25CollectiveMainloopFwdSm80ILi8ELi1ELb0EN4cute5tupleIJNS5_1CILi128EEENS7_ILi48EEENS7_ILi256EEEEEELi256ENS_6half_tEfNS_4arch4Sm80ELb0ELb0ELb0ELb1ELb1ELb1ELb1ELb1EEENS1_21CollectiveEpilogueFwdINS6_IJS8_SA_S9_EEENS6_IJNS7_ILi1EEESI_SI_EEESC_SE_Li256ELb1ELb1ELb1ELb0EEENS1_36VarlenDynamicPersistentTileSchedulerILi128ELi48ELi256ELi256ELb1ELb1ELb0ELb0ELb1ELb1EEEEEEEEEvNT_6ParamsE:
	.zero		1608


//--------------------- .nv.constant0._ZN7cutlass13device_kernelIN5flash19enable_sm80_to_sm89INS1_16FlashAttnFwdSm80INS1_25CollectiveMainloopFwdSm80ILi8ELi1ELb0EN4cute5tupleIJNS5_1CILi128EEENS7_ILi64EEENS7_ILi256EEEEEELi256ENS_6half_tEfNS_4arch4Sm80ELb0ELb1ELb0ELb0ELb1ELb0ELb1ELb1EEENS1_21CollectiveEpilogueFwdINS6_IJS8_SA_S9_EEENS6_IJNS7_ILi1EEESI_SI_EEESC_SE_Li256ELb0ELb1ELb1ELb0EEENS1_19SingleTileSchedulerILb0ELb1ELb1ELi128EEEEEEEEEvNT_6ParamsE --------------------------
	.section	.nv.constant0._ZN7cutlass13device_kernelIN5flash19enable_sm80_to_sm89INS1_16FlashAttnFwdSm80INS1_25CollectiveMainloopFwdSm80ILi8ELi1ELb0EN4cute5tupleIJNS5_1CILi128EEENS7_ILi64EEENS7_ILi256EEEEEELi256ENS_6half_tEfNS_4arch4Sm80ELb0ELb1ELb0ELb0ELb1ELb0ELb1ELb1EEENS1_21CollectiveEpilogueFwdINS6_IJS8_SA_S9_EEENS6_IJNS7_ILi1EEESI_SI_EEESC_SE_Li256ELb0ELb1ELb1ELb0EEENS1_19SingleTileSchedulerILb0ELb1ELb1ELi128EEEEEEEEEvNT_6ParamsE,"a",@progbits
	.sectionflags	@""
	.align	4
.nv.constant0._ZN7cutlass13device_kernelIN5flash19enable_sm80_to_sm89INS1_16FlashAttnFwdSm80INS1_25CollectiveMainloopFwdSm80ILi8ELi1ELb0EN4cute5tupleIJNS5_1CILi128EEENS7_ILi64EEENS7_ILi256EEEEEELi256ENS_6half_tEfNS_4arch4Sm80ELb0ELb1ELb0ELb0ELb1ELb0ELb1ELb1EEENS1_21CollectiveEpilogueFwdINS6_IJS8_SA_S9_EEENS6_IJNS7_ILi1EEESI_SI_EEESC_SE_Li256ELb0ELb1ELb1ELb0EEENS1_19SingleTileSchedulerILb0ELb1ELb1ELi128EEEEEEEEEvNT_6ParamsE:
	.zero		1576


//--------------------- .nv.constant0._ZN7cutlass13device_kernelIN5flash19enable_sm80_to_sm89INS1_16FlashAttnFwdSm80INS1_25CollectiveMainloopFwdSm80ILi8ELi1ELb0EN4cute5tupleIJNS5_1CILi128EEENS7_ILi64EEENS7_ILi256EEEEEELi256ENS_6half_tEfNS_4arch4Sm80ELb0ELb1ELb0ELb1ELb1ELb0ELb1ELb1EEENS1_21CollectiveEpilogueFwdINS6_IJS8_SA_S9_EEENS6_IJNS7_ILi1EEESI_SI_EEESC_SE_Li256ELb1ELb1ELb1ELb0EEENS1_36VarlenDynamicPersistentTileSchedulerILi128ELi64ELi256ELi256ELb1ELb1ELb0ELb1ELb0ELb1EEEEEEEEEvNT_6ParamsE --------------------------
	.section	.nv.constant0._ZN7cutlass13device_kernelIN5flash19enable_sm80_to_sm89INS1_16FlashAttnFwdSm80INS1_25CollectiveMainloopFwdSm80ILi8ELi1ELb0EN4cute5tupleIJNS5_1CILi128EEENS7_ILi64EEENS7_ILi256EEEEEELi256ENS_6half_tEfNS_4arch4Sm80ELb0ELb1ELb0ELb1ELb1ELb0ELb1ELb1EEENS1_21CollectiveEpilogueFwdINS6_IJS8_SA_S9_EEENS6_IJNS7_ILi1EEESI_SI_EEESC_SE_Li256ELb1ELb1ELb1ELb0EEENS1_36VarlenDynamicPersistentTileSchedulerILi128ELi64ELi256ELi256ELb1ELb1ELb0ELb1ELb0ELb1EEEEEEEEEvNT_6ParamsE,"a",@progbits
	.sectionflags	@""
	.align	4
.nv.constant0._ZN7cutlass13device_kernelIN5flash19enable_sm80_to_sm89INS1_16FlashAttnFwdSm80INS1_25CollectiveMainloopFwdSm80ILi8ELi1ELb0EN4cute5tupleIJNS5_1CILi128EEENS7_ILi64EEENS7_ILi256EEEEEELi256ENS_6half_tEfNS_4arch4Sm80ELb0ELb1ELb0ELb1ELb1ELb0ELb1ELb1EEENS1_21CollectiveEpilogueFwdINS6_IJS8_SA_S9_EEENS6_IJNS7_ILi1EEESI_SI_EEESC_SE_Li256ELb1ELb1ELb1ELb0EEENS1_36VarlenDynamicPersistentTileSchedulerILi128ELi64ELi256ELi256ELb1ELb1ELb0ELb1ELb0ELb1EEEEEEEEEvNT_6ParamsE:
	.zero		1608


//--------------------- .nv.constant0._ZN7cutlass13device_kernelIN5flash19enable_sm80_to_sm89INS1_16FlashAttnFwdSm80INS1_25CollectiveMainloopFwdSm80ILi8ELi1ELb0EN4cute5tupleIJNS5_1CILi128EEENS7_ILi48EEENS7_ILi256EEEEEELi256ENS_6half_tEfNS_4arch4Sm80ELb0ELb1ELb0ELb1ELb1ELb1ELb1ELb1EEENS1_21CollectiveEpilogueFwdINS6_IJS8_SA_S9_EEENS6_IJNS7_ILi1EEESI_SI_EEESC_SE_Li256ELb1ELb1ELb1ELb0EEENS1_36VarlenDynamicPersistentTileSchedulerILi128ELi48ELi256ELi256ELb1ELb1ELb0ELb1ELb0ELb1EEEEEEEEEvNT_6ParamsE --------------------------
	.section	.nv.constant0._ZN7cutlass13device_kernelIN5flash19enable_sm80_to_sm89INS1_16FlashAttnFwdSm80INS1_25CollectiveMainloopFwdSm80ILi8ELi1ELb0EN4cute5tupleIJNS5_1CILi128EEENS7_ILi48EEENS7_ILi256EEEEEELi256ENS_6half_tEfNS_4arch4Sm80ELb0ELb1ELb0ELb1ELb1ELb1ELb1ELb1EEENS1_21CollectiveEpilogueFwdINS6_IJS8_SA_S9_EEENS6_IJNS7_ILi1EEESI_SI_EEESC_SE_Li256ELb1ELb1ELb1ELb0EEENS1_36VarlenDynamicPersistentTileSchedulerILi128ELi48ELi256ELi256ELb1ELb1ELb0ELb1ELb0ELb1EEEEEEEEEvNT_6ParamsE,"a",@progbits
	.sectionflags	@""
	.align	4
.nv.constant0._ZN7cutlass13device_kernelIN5flash19enable_sm80_to_sm89INS1_16FlashAttnFwdSm80INS1_25CollectiveMainloopFwdSm80ILi8ELi1ELb0EN4cute5tupleIJNS5_1CILi128EEENS7_ILi48EEENS7_ILi256EEEEEELi256ENS_6half_tEfNS_4arch4Sm80ELb0ELb1ELb0ELb1ELb1ELb1ELb1ELb1EEENS1_21CollectiveEpilogueFwdINS6_IJS8_SA_S9_EEENS6_IJNS7_ILi1EEESI_SI_EEESC_SE_Li256ELb1ELb1ELb1ELb0EEENS1_36VarlenDynamicPersistentTileSchedulerILi128ELi48ELi256ELi256ELb1ELb1ELb0ELb1ELb0ELb1EEEEEEEEEvNT_6ParamsE:
	.zero		1608


//--------------------- .nv.constant0._ZN7cutlass13device_kernelIN5flash19enable_sm80_to_sm89INS1_16FlashAttnFwdSm80INS1_25CollectiveMainloopFwdSm80ILi8ELi1ELb0EN4cute5tupleIJNS5_1CILi128EEENS7_ILi96EEENS7_ILi256EEEEEELi256ENS_6half_tEfNS_4arch4Sm80ELb1ELb0ELb0ELb0ELb1ELb0ELb1ELb1EEENS1_21CollectiveEpilogueFwdINS6_IJS8_SA_S9_EEENS6_IJNS7_ILi1EEESI_SI_EEESC_SE_Li256ELb0ELb1ELb1ELb0EEENS1_30DynamicPersistentTileSchedulerILi256ELi256ELb1ELb1ELb0EEEEEEEEEvNT_6ParamsE --------------------------
	.section	.nv.constant0._ZN7cutlass13device_kernelIN5flash19enable_sm80_to_sm89INS1_16FlashAttnFwdSm80INS1_25CollectiveMainloopFwdSm80ILi8ELi1ELb0EN4cute5tupleIJNS5_1CILi128EEENS7_ILi96EEENS7_ILi256EEEEEELi256ENS_6half_tEfNS_4arch4Sm80ELb1ELb0ELb0ELb0ELb1ELb0ELb1ELb1EEENS1_21CollectiveEpilogueFwdINS6_IJS8_SA_S9_EEENS6_IJNS7_ILi1EEESI_SI_EEESC_SE_Li256ELb0ELb1ELb1ELb0EEENS1_30DynamicPersistentTileSchedulerILi256ELi256ELb1ELb1ELb0EEEEEEEEEvNT_6ParamsE,"a",@progbits
	.sectionflags	@""
	.align	4
.nv.constant0._ZN7cutlass13device_kernelIN5flash19enable_sm80_to_sm89INS1_16FlashAttnFwdSm80INS1_25CollectiveMainloopFwdSm80ILi8ELi1ELb0EN4cute5tupleIJNS5_1CILi128EEENS7_ILi96EEENS7_ILi256EEEEEELi256ENS_6half_tEfNS_4arch4Sm80ELb1ELb0ELb0ELb0ELb1ELb0ELb1ELb1EEENS1_21CollectiveEpilogueFwdINS6_IJS8_SA_S9_EEENS6_IJNS7_ILi1EEESI_SI_EEESC_SE_Li256ELb0ELb1ELb1ELb0EEENS1_30DynamicPersistentTileSchedulerILi256ELi256ELb1ELb1ELb0EEEEEEEEEvNT_6ParamsE:
	.zero		1592


//--------------------- .nv.constant0._ZN7cutlass13device_kernelIN5flash19enable_sm80_to_sm89INS1_16FlashAttnFwdSm80INS1_25CollectiveMainloopFwdSm80ILi8ELi1ELb0EN4cute5tupleIJNS5_1CILi128EEENS7_ILi64EEENS7_ILi256EEEEEELi256ENS_6half_tEfNS_4arch4Sm80ELb1ELb0ELb0ELb1ELb1ELb0ELb1ELb1EEENS1_21CollectiveEpilogueFwdINS6_IJS8_SA_S9_EEENS6_IJNS7_ILi1EEESI_SI_EEESC_SE_Li256ELb1ELb1ELb1ELb0EEENS1_36VarlenDynamicPersistentTileSchedulerILi128ELi64ELi256ELi256ELb1ELb1ELb0ELb1ELb1ELb1EEEEEEEEEvNT_6ParamsE --------------------------
	.section	.nv.constant0._ZN7cutlass13device_kernelIN5flash19enable_sm80_to_sm89INS1_16FlashAttnFwdSm80INS1_25CollectiveMainloopFwdSm80ILi8ELi1ELb0EN4cute5tupleIJNS5_1CILi128EEENS7_ILi64EEENS7_ILi256EEEEEELi256ENS_6half_tEfNS_4arch4Sm80ELb1ELb0ELb0ELb1ELb1ELb0ELb1ELb1EEENS1_21CollectiveEpilogueFwdINS6_IJS8_SA_S9_EEENS6_IJNS7_ILi1EEESI_SI_EEESC_SE_Li256ELb1ELb1ELb1ELb0EEENS1_36VarlenDynamicPersistentTileSchedulerILi128ELi64ELi256ELi256ELb1ELb1ELb0ELb1ELb1ELb1EEEEEEEEEvNT_6ParamsE,"a",@progbits
	.sectionflags	@""
	.align	4
.nv.constant0._ZN7cutlass13device_kernelIN5flash19enable_sm80_to_sm89INS1_16FlashAttnFwdSm80INS1_25CollectiveMainloopFwdSm80ILi8ELi1ELb0EN4cute5tupleIJNS5_1CILi128EEENS7_ILi64EEENS7_ILi256EEEEEELi256ENS_6half_tEfNS_4arch4Sm80ELb1ELb0ELb0ELb1ELb1ELb0ELb1ELb1EEENS1_21CollectiveEpilogueFwdINS6_IJS8_SA_S9_EEENS6_IJNS7_ILi1EEESI_SI_EEESC_SE_Li256ELb1ELb1ELb1ELb0EEENS1_36VarlenDynamicPersistentTileSchedulerILi128ELi64ELi256ELi256ELb1ELb1ELb0ELb1ELb1ELb1EEEEEEEEEvNT_6ParamsE:
	.zero		1608


//--------------------- .nv.constant0._ZN7cutlass13device_kernelIN5flash19enable_sm80_to_sm89INS1_16FlashAttnFwdSm80INS1_25CollectiveMainloopFwdSm80ILi8ELi1ELb0EN4cute5tupleIJNS5_1CILi128EEENS7_ILi48EEENS7_ILi256EEEEEELi256ENS_6half_tEfNS_4arch4Sm80ELb1ELb0ELb0ELb1ELb1ELb1ELb1ELb1EEENS1_21CollectiveEpilogueFwdINS6_IJS8_SA_S9_EEENS6_IJNS7_ILi1EEESI_SI_EEESC_SE_Li256ELb1ELb1ELb1ELb0EEENS1_36VarlenDynamicPersistentTileSchedulerILi128ELi48ELi256ELi256ELb1ELb1ELb0ELb1ELb1ELb1EEEEEEEEEvNT_6ParamsE --------------------------
	.section	.nv.constant0._ZN7cutlass13device_kernelIN5flash19enable_sm80_to_sm89INS1_16FlashAttnFwdSm80INS1_25CollectiveMainloopFwdSm80ILi8ELi1ELb0EN4cute5tupleIJNS5_1CILi128EEENS7_ILi48EEENS7_ILi256EEEEEELi256ENS_6half_tEfNS_4arch4Sm80ELb1ELb0ELb0ELb1ELb1ELb1ELb1ELb1EEENS1_21CollectiveEpilogueFwdINS6_IJS8_SA_S9_EEENS6_IJNS7_ILi1EEESI_SI_EEESC_SE_Li256ELb1ELb1ELb1ELb0EEENS1_36VarlenDynamicPersistentTileSchedulerILi128ELi48ELi256ELi256ELb1ELb1ELb0ELb1ELb1ELb1EEEEEEEEEvNT_6ParamsE,"a",@progbits
	.sectionflags	@""
	.align	4
.nv.constant0._ZN7cutlass13device_kernelIN5flash19enable_sm80_to_sm89INS1_16FlashAttnFwdSm80INS1_25CollectiveMainloopFwdSm80ILi8ELi1ELb0EN4cute5tupleIJNS5_1CILi128EEENS7_ILi48EEENS7_ILi256EEEEEELi256ENS_6half_tEfNS_4arch4Sm80ELb1ELb0ELb0ELb1ELb1ELb1ELb1ELb1EEENS1_21CollectiveEpilogueFwdINS6_IJS8_SA_S9_EEENS6_IJNS7_ILi1EEESI_SI_EEESC_SE_Li256ELb1ELb1ELb1ELb0EEENS1_36VarlenDynamicPersistentTileSchedulerILi128ELi48ELi256ELi256ELb1ELb1ELb0ELb1ELb1ELb1EEEEEEEEEvNT_6ParamsE:
	.zero		1608


//--------------------- SYMBOLS --------------------------

	.type		.nv.reservedSmem.offset0,@object
	.size		.nv.reservedSmem.offset0,0x4
